//
// Generated by NVIDIA NVVM Compiler
//
// Compiler Build ID: CL-36424714
// Cuda compilation tools, release 13.0, V13.0.88
// Based on NVVM 20.0.0
//

.version 9.0
.target sm_100
.address_size 64

	// .globl	_Z15unfused_chain_1PKfPfi
.global .align 4 .b8 __cudart_i2opi_f[24] = {65, 144, 67, 60, 153, 149, 98, 219, 192, 221, 52, 245, 209, 87, 39, 252, 41, 21, 68, 78, 110, 131, 249, 162};

.visible .entry _Z15unfused_chain_1PKfPfi(
	.param .u64 .ptr .align 1 _Z15unfused_chain_1PKfPfi_param_0,
	.param .u64 .ptr .align 1 _Z15unfused_chain_1PKfPfi_param_1,
	.param .u32 _Z15unfused_chain_1PKfPfi_param_2
)
{
	.reg .pred 	%p<2>;
	.reg .b32 	%r<6>;
	.reg .b32 	%f<3>;
	.reg .b64 	%rd<8>;

	ld.param.u64 	%rd1, [_Z15unfused_chain_1PKfPfi_param_0];
	ld.param.u64 	%rd2, [_Z15unfused_chain_1PKfPfi_param_1];
	ld.param.u32 	%r2, [_Z15unfused_chain_1PKfPfi_param_2];
	mov.u32 	%r3, %ctaid.x;
	mov.u32 	%r4, %ntid.x;
	mov.u32 	%r5, %tid.x;
	mad.lo.s32 	%r1, %r3, %r4, %r5;
	setp.ge.s32 	%p1, %r1, %r2;
	@%p1 bra 	$L__BB0_2;
	cvta.to.global.u64 	%rd3, %rd1;
	cvta.to.global.u64 	%rd4, %rd2;
	mul.wide.s32 	%rd5, %r1, 4;
	add.s64 	%rd6, %rd3, %rd5;
	ld.global.f32 	%f1, [%rd6];
	add.f32 	%f2, %f1, 0f3F800000;
	add.s64 	%rd7, %rd4, %rd5;
	st.global.f32 	[%rd7], %f2;
$L__BB0_2:
	ret;

}
	// .globl	_Z15unfused_chain_2PKfPfi
.visible .entry _Z15unfused_chain_2PKfPfi(
	.param .u64 .ptr .align 1 _Z15unfused_chain_2PKfPfi_param_0,
	.param .u64 .ptr .align 1 _Z15unfused_chain_2PKfPfi_param_1,
	.param .u32 _Z15unfused_chain_2PKfPfi_param_2
)
{
	.reg .pred 	%p<2>;
	.reg .b32 	%r<6>;
	.reg .b32 	%f<3>;
	.reg .b64 	%rd<8>;

	ld.param.u64 	%rd1, [_Z15unfused_chain_2PKfPfi_param_0];
	ld.param.u64 	%rd2, [_Z15unfused_chain_2PKfPfi_param_1];
	ld.param.u32 	%r2, [_Z15unfused_chain_2PKfPfi_param_2];
	mov.u32 	%r3, %ctaid.x;
	mov.u32 	%r4, %ntid.x;
	mov.u32 	%r5, %tid.x;
	mad.lo.s32 	%r1, %r3, %r4, %r5;
	setp.ge.s32 	%p1, %r1, %r2;
	@%p1 bra 	$L__BB1_2;
	cvta.to.global.u64 	%rd3, %rd1;
	cvta.to.global.u64 	%rd4, %rd2;
	mul.wide.s32 	%rd5, %r1, 4;
	add.s64 	%rd6, %rd3, %rd5;
	ld.global.f32 	%f1, [%rd6];
	add.f32 	%f2, %f1, %f1;
	add.s64 	%rd7, %rd4, %rd5;
	st.global.f32 	[%rd7], %f2;
$L__BB1_2:
	ret;

}
	// .globl	_Z15unfused_chain_3PKfPfi
.visible .entry _Z15unfused_chain_3PKfPfi(
	.param .u64 .ptr .align 1 _Z15unfused_chain_3PKfPfi_param_0,
	.param .u64 .ptr .align 1 _Z15unfused_chain_3PKfPfi_param_1,
	.param .u32 _Z15unfused_chain_3PKfPfi_param_2
)
{
	.reg .pred 	%p<2>;
	.reg .b32 	%r<6>;
	.reg .b32 	%f<3>;
	.reg .b64 	%rd<8>;

	ld.param.u64 	%rd1, [_Z15unfused_chain_3PKfPfi_param_0];
	ld.param.u64 	%rd2, [_Z15unfused_chain_3PKfPfi_param_1];
	ld.param.u32 	%r2, [_Z15unfused_chain_3PKfPfi_param_2];
	mov.u32 	%r3, %ctaid.x;
	mov.u32 	%r4, %ntid.x;
	mov.u32 	%r5, %tid.x;
	mad.lo.s32 	%r1, %r3, %r4, %r5;
	setp.ge.s32 	%p1, %r1, %r2;
	@%p1 bra 	$L__BB2_2;
	cvta.to.global.u64 	%rd3, %rd1;
	cvta.to.global.u64 	%rd4, %rd2;
	mul.wide.s32 	%rd5, %r1, 4;
	add.s64 	%rd6, %rd3, %rd5;
	ld.global.f32 	%f1, [%rd6];
	sqrt.rn.f32 	%f2, %f1;
	add.s64 	%rd7, %rd4, %rd5;
	st.global.f32 	[%rd7], %f2;
$L__BB2_2:
	ret;

}
	// .globl	_Z10fused_goodPKfPfi
.visible .entry _Z10fused_goodPKfPfi(
	.param .u64 .ptr .align 1 _Z10fused_goodPKfPfi_param_0,
	.param .u64 .ptr .align 1 _Z10fused_goodPKfPfi_param_1,
	.param .u32 _Z10fused_goodPKfPfi_param_2
)
{
	.reg .pred 	%p<2>;
	.reg .b32 	%r<6>;
	.reg .b32 	%f<5>;
	.reg .b64 	%rd<8>;

	ld.param.u64 	%rd1, [_Z10fused_goodPKfPfi_param_0];
	ld.param.u64 	%rd2, [_Z10fused_goodPKfPfi_param_1];
	ld.param.u32 	%r2, [_Z10fused_goodPKfPfi_param_2];
	mov.u32 	%r3, %ctaid.x;
	mov.u32 	%r4, %ntid.x;
	mov.u32 	%r5, %tid.x;
	mad.lo.s32 	%r1, %r3, %r4, %r5;
	setp.ge.s32 	%p1, %r1, %r2;
	@%p1 bra 	$L__BB3_2;
	cvta.to.global.u64 	%rd3, %rd1;
	cvta.to.global.u64 	%rd4, %rd2;
	mul.wide.s32 	%rd5, %r1, 4;
	add.s64 	%rd6, %rd3, %rd5;
	ld.global.f32 	%f1, [%rd6];
	add.f32 	%f2, %f1, 0f3F800000;
	add.f32 	%f3, %f2, %f2;
	sqrt.rn.f32 	%f4, %f3;
	add.s64 	%rd7, %rd4, %rd5;
	st.global.f32 	[%rd7], %f4;
$L__BB3_2:
	ret;

}
	// .globl	_Z10over_fusedPKfPfi
.visible .entry _Z10over_fusedPKfPfi(
	.param .u64 .ptr .align 1 _Z10over_fusedPKfPfi_param_0,
	.param .u64 .ptr .align 1 _Z10over_fusedPKfPfi_param_1,
	.param .u32 _Z10over_fusedPKfPfi_param_2
)
{
	.local .align 4 .b8 	__local_depot4[28];
	.reg .b64 	%SP;
	.reg .b64 	%SPL;
	.reg .pred 	%p<23>;
	.reg .b32 	%r<91>;
	.reg .b32 	%f<111>;
	.reg .b64 	%rd<47>;
	.reg .b64 	%fd<5>;

	mov.u64 	%SPL, __local_depot4;
	ld.param.u64 	%rd16, [_Z10over_fusedPKfPfi_param_0];
	ld.param.u64 	%rd17, [_Z10over_fusedPKfPfi_param_1];
	ld.param.u32 	%r30, [_Z10over_fusedPKfPfi_param_2];
	add.u64 	%rd1, %SPL, 0;
	mov.u32 	%r31, %ctaid.x;
	mov.u32 	%r32, %ntid.x;
	mov.u32 	%r33, %tid.x;
	mad.lo.s32 	%r1, %r31, %r32, %r33;
	setp.ge.s32 	%p1, %r1, %r30;
	@%p1 bra 	$L__BB4_18;
	cvta.to.global.u64 	%rd19, %rd16;
	mul.wide.s32 	%rd20, %r1, 4;
	add.s64 	%rd21, %rd19, %rd20;
	ld.global.f32 	%f1, [%rd21];
	mul.f32 	%f2, %f1, 0f3F8CCCCD;
	add.f32 	%f3, %f1, %f2;
	mul.f32 	%f15, %f3, 0f3F22F983;
	cvt.rni.s32.f32 	%r86, %f15;
	cvt.rn.f32.s32 	%f16, %r86;
	fma.rn.f32 	%f17, %f16, 0fBFC90FDA, %f3;
	fma.rn.f32 	%f18, %f16, 0fB3A22168, %f17;
	fma.rn.f32 	%f109, %f16, 0fA7C234C5, %f18;
	abs.f32 	%f5, %f3;
	setp.ltu.f32 	%p2, %f5, 0f47CE4780;
	@%p2 bra 	$L__BB4_9;
	setp.neu.f32 	%p3, %f5, 0f7F800000;
	@%p3 bra 	$L__BB4_4;
	mov.f32 	%f21, 0f00000000;
	mul.rn.f32 	%f109, %f3, %f21;
	mov.b32 	%r86, 0;
	bra.uni 	$L__BB4_9;
$L__BB4_4:
	mov.b32 	%r3, %f3;
	shl.b32 	%r35, %r3, 8;
	or.b32  	%r4, %r35, -2147483648;
	mov.b64 	%rd43, 0;
	mov.b32 	%r83, 0;
	mov.u64 	%rd41, __cudart_i2opi_f;
	mov.u64 	%rd42, %rd1;
$L__BB4_5:
	.pragma "nounroll";
	ld.global.nc.u32 	%r36, [%rd41];
	mad.wide.u32 	%rd24, %r36, %r4, %rd43;
	shr.u64 	%rd43, %rd24, 32;
	st.local.u32 	[%rd42], %rd24;
	add.s32 	%r83, %r83, 1;
	add.s64 	%rd42, %rd42, 4;
	add.s64 	%rd41, %rd41, 4;
	setp.ne.s32 	%p4, %r83, 6;
	@%p4 bra 	$L__BB4_5;
	shr.u32 	%r37, %r3, 23;
	st.local.u32 	[%rd1+24], %rd43;
	and.b32  	%r7, %r37, 31;
	and.b32  	%r38, %r37, 224;
	add.s32 	%r39, %r38, -128;
	shr.u32 	%r40, %r39, 5;
	mul.wide.u32 	%rd25, %r40, 4;
	sub.s64 	%rd8, %rd1, %rd25;
	ld.local.u32 	%r84, [%rd8+24];
	ld.local.u32 	%r85, [%rd8+20];
	setp.eq.s32 	%p5, %r7, 0;
	@%p5 bra 	$L__BB4_8;
	shf.l.wrap.b32 	%r84, %r85, %r84, %r7;
	ld.local.u32 	%r41, [%rd8+16];
	shf.l.wrap.b32 	%r85, %r41, %r85, %r7;
$L__BB4_8:
	shr.u32 	%r42, %r84, 30;
	shf.l.wrap.b32 	%r43, %r85, %r84, 2;
	shl.b32 	%r44, %r85, 2;
	shr.u32 	%r45, %r43, 31;
	add.s32 	%r46, %r45, %r42;
	neg.s32 	%r47, %r46;
	setp.lt.s32 	%p6, %r3, 0;
	selp.b32 	%r86, %r47, %r46, %p6;
	xor.b32  	%r48, %r43, %r3;
	shr.s32 	%r49, %r43, 31;
	xor.b32  	%r50, %r49, %r43;
	xor.b32  	%r51, %r49, %r44;
	cvt.u64.u32 	%rd26, %r50;
	shl.b64 	%rd27, %rd26, 32;
	cvt.u64.u32 	%rd28, %r51;
	or.b64  	%rd29, %rd27, %rd28;
	cvt.rn.f64.s64 	%fd1, %rd29;
	mul.f64 	%fd2, %fd1, 0d3BF921FB54442D19;
	cvt.rn.f32.f64 	%f19, %fd2;
	neg.f32 	%f20, %f19;
	setp.lt.s32 	%p7, %r48, 0;
	selp.f32 	%f109, %f20, %f19, %p7;
$L__BB4_9:
	mul.rn.f32 	%f22, %f109, %f109;
	and.b32  	%r53, %r86, 1;
	setp.eq.b32 	%p8, %r53, 1;
	selp.f32 	%f23, 0f3F800000, %f109, %p8;
	fma.rn.f32 	%f24, %f22, %f23, 0f00000000;
	fma.rn.f32 	%f25, %f22, 0f37CBAC00, 0fBAB607ED;
	selp.f32 	%f26, %f25, 0fB94D4153, %p8;
	selp.f32 	%f27, 0f3D2AAABB, 0f3C0885E4, %p8;
	fma.rn.f32 	%f28, %f26, %f22, %f27;
	selp.f32 	%f29, 0fBEFFFFFF, 0fBE2AAAA8, %p8;
	fma.rn.f32 	%f30, %f28, %f22, %f29;
	fma.rn.f32 	%f31, %f30, %f24, %f23;
	and.b32  	%r54, %r86, 2;
	setp.eq.s32 	%p9, %r54, 0;
	mov.f32 	%f32, 0f00000000;
	sub.f32 	%f33, %f32, %f31;
	selp.f32 	%f9, %f31, %f33, %p9;
	mul.f32 	%f34, %f2, 0f3F22F983;
	cvt.rni.s32.f32 	%r90, %f34;
	cvt.rn.f32.s32 	%f35, %r90;
	fma.rn.f32 	%f36, %f35, 0fBFC90FDA, %f2;
	fma.rn.f32 	%f37, %f35, 0fB3A22168, %f36;
	fma.rn.f32 	%f110, %f35, 0fA7C234C5, %f37;
	abs.f32 	%f11, %f2;
	setp.ltu.f32 	%p10, %f11, 0f47CE4780;
	@%p10 bra 	$L__BB4_17;
	setp.neu.f32 	%p11, %f11, 0f7F800000;
	@%p11 bra 	$L__BB4_12;
	mov.f32 	%f40, 0f00000000;
	mul.rn.f32 	%f110, %f2, %f40;
	mov.b32 	%r90, 0;
	bra.uni 	$L__BB4_17;
$L__BB4_12:
	mov.b32 	%r17, %f2;
	shl.b32 	%r56, %r17, 8;
	or.b32  	%r18, %r56, -2147483648;
	mov.b64 	%rd46, 0;
	mov.b32 	%r87, 0;
	mov.u64 	%rd44, __cudart_i2opi_f;
	mov.u64 	%rd45, %rd1;
$L__BB4_13:
	.pragma "nounroll";
	ld.global.nc.u32 	%r57, [%rd44];
	mad.wide.u32 	%rd32, %r57, %r18, %rd46;
	shr.u64 	%rd46, %rd32, 32;
	st.local.u32 	[%rd45], %rd32;
	add.s32 	%r87, %r87, 1;
	add.s64 	%rd45, %rd45, 4;
	add.s64 	%rd44, %rd44, 4;
	setp.ne.s32 	%p12, %r87, 6;
	@%p12 bra 	$L__BB4_13;
	shr.u32 	%r58, %r17, 23;
	st.local.u32 	[%rd1+24], %rd46;
	and.b32  	%r21, %r58, 31;
	and.b32  	%r59, %r58, 224;
	add.s32 	%r60, %r59, -128;
	shr.u32 	%r61, %r60, 5;
	mul.wide.u32 	%rd33, %r61, 4;
	sub.s64 	%rd15, %rd1, %rd33;
	ld.local.u32 	%r88, [%rd15+24];
	ld.local.u32 	%r89, [%rd15+20];
	setp.eq.s32 	%p13, %r21, 0;
	@%p13 bra 	$L__BB4_16;
	shf.l.wrap.b32 	%r88, %r89, %r88, %r21;
	ld.local.u32 	%r62, [%rd15+16];
	shf.l.wrap.b32 	%r89, %r62, %r89, %r21;
$L__BB4_16:
	shr.u32 	%r63, %r88, 30;
	shf.l.wrap.b32 	%r64, %r89, %r88, 2;
	shl.b32 	%r65, %r89, 2;
	shr.u32 	%r66, %r64, 31;
	add.s32 	%r67, %r66, %r63;
	neg.s32 	%r68, %r67;
	setp.lt.s32 	%p14, %r17, 0;
	selp.b32 	%r90, %r68, %r67, %p14;
	xor.b32  	%r69, %r64, %r17;
	shr.s32 	%r70, %r64, 31;
	xor.b32  	%r71, %r70, %r64;
	xor.b32  	%r72, %r70, %r65;
	cvt.u64.u32 	%rd34, %r71;
	shl.b64 	%rd35, %rd34, 32;
	cvt.u64.u32 	%rd36, %r72;
	or.b64  	%rd37, %rd35, %rd36;
	cvt.rn.f64.s64 	%fd3, %rd37;
	mul.f64 	%fd4, %fd3, 0d3BF921FB54442D19;
	cvt.rn.f32.f64 	%f38, %fd4;
	neg.f32 	%f39, %f38;
	setp.lt.s32 	%p15, %r69, 0;
	selp.f32 	%f110, %f39, %f38, %p15;
$L__BB4_17:
	add.s32 	%r74, %r90, 1;
	mul.rn.f32 	%f41, %f110, %f110;
	and.b32  	%r75, %r90, 1;
	setp.eq.b32 	%p16, %r75, 1;
	selp.f32 	%f42, %f110, 0f3F800000, %p16;
	fma.rn.f32 	%f43, %f41, %f42, 0f00000000;
	fma.rn.f32 	%f44, %f41, 0f37CBAC00, 0fBAB607ED;
	selp.f32 	%f45, 0fB94D4153, %f44, %p16;
	selp.f32 	%f46, 0f3C0885E4, 0f3D2AAABB, %p16;
	fma.rn.f32 	%f47, %f45, %f41, %f46;
	selp.f32 	%f48, 0fBE2AAAA8, 0fBEFFFFFF, %p16;
	fma.rn.f32 	%f49, %f47, %f41, %f48;
	fma.rn.f32 	%f50, %f49, %f43, %f42;
	and.b32  	%r76, %r74, 2;
	setp.eq.s32 	%p17, %r76, 0;
	mov.f32 	%f51, 0f00000000;
	sub.f32 	%f52, %f51, %f50;
	selp.f32 	%f53, %f50, %f52, %p17;
	mul.f32 	%f54, %f9, %f53;
	fma.rn.f32 	%f55, %f54, 0f3BBB989D, 0f3F000000;
	cvt.sat.f32.f32 	%f56, %f55;
	mov.f32 	%f57, 0f4B400001;
	mov.f32 	%f58, 0f437C0000;
	fma.rm.f32 	%f59, %f56, %f58, %f57;
	add.f32 	%f60, %f59, 0fCB40007F;
	neg.f32 	%f61, %f60;
	fma.rn.f32 	%f62, %f54, 0f3FB8AA3B, %f61;
	fma.rn.f32 	%f63, %f54, 0f32A57060, %f62;
	mov.b32 	%r77, %f59;
	shl.b32 	%r78, %r77, 23;
	mov.b32 	%f64, %r78;
	ex2.approx.ftz.f32 	%f65, %f63;
	fma.rn.f32 	%f66, %f65, %f64, 0f3F800000;
	setp.lt.f32 	%p18, %f66, 0f00800000;
	mul.f32 	%f67, %f66, 0f4B000000;
	selp.f32 	%f68, %f67, %f66, %p18;
	selp.f32 	%f69, 0fC1B80000, 0f00000000, %p18;
	mov.b32 	%r79, %f68;
	add.s32 	%r80, %r79, -1059760811;
	and.b32  	%r81, %r80, -8388608;
	sub.s32 	%r82, %r79, %r81;
	mov.b32 	%f70, %r82;
	cvt.rn.f32.s32 	%f71, %r81;
	fma.rn.f32 	%f72, %f71, 0f34000000, %f69;
	add.f32 	%f73, %f70, 0fBF800000;
	fma.rn.f32 	%f74, %f73, 0fBE055027, 0f3E1039F6;
	fma.rn.f32 	%f75, %f74, %f73, 0fBDF8CDCC;
	fma.rn.f32 	%f76, %f75, %f73, 0f3E0F2955;
	fma.rn.f32 	%f77, %f76, %f73, 0fBE2AD8B9;
	fma.rn.f32 	%f78, %f77, %f73, 0f3E4CED0B;
	fma.rn.f32 	%f79, %f78, %f73, 0fBE7FFF22;
	fma.rn.f32 	%f80, %f79, %f73, 0f3EAAAA78;
	fma.rn.f32 	%f81, %f80, %f73, 0fBF000000;
	mul.f32 	%f82, %f73, %f81;
	fma.rn.f32 	%f83, %f82, %f73, %f73;
	fma.rn.f32 	%f84, %f72, 0f3F317218, %f83;
	setp.gt.u32 	%p19, %r79, 2139095039;
	fma.rn.f32 	%f85, %f68, 0f7F800000, 0f7F800000;
	selp.f32 	%f86, %f85, %f84, %p19;
	setp.eq.f32 	%p20, %f68, 0f00000000;
	selp.f32 	%f87, 0fFF800000, %f86, %p20;
	abs.f32 	%f88, %f87;
	mul.f32 	%f89, %f88, 0f4038AA3B;
	ex2.approx.ftz.f32 	%f90, %f89;
	add.f32 	%f91, %f90, 0f3F800000;
	rcp.approx.ftz.f32 	%f92, %f91;
	fma.rn.f32 	%f93, %f92, 0fC0000000, 0f3F800000;
	setp.ge.f32 	%p21, %f88, 0f41102CB4;
	selp.f32 	%f94, 0f3F800000, %f93, %p21;
	copysign.f32 	%f95, %f87, %f94;
	mul.f32 	%f96, %f87, %f87;
	fma.rn.f32 	%f97, %f96, 0f3C80F082, 0fBD563CAE;
	fma.rn.f32 	%f98, %f97, %f96, 0f3E085941;
	fma.rn.f32 	%f99, %f98, %f96, 0fBEAAA9ED;
	fma.rn.f32 	%f100, %f99, %f96, 0f00000000;
	fma.rn.f32 	%f101, %f100, %f87, %f87;
	setp.ge.f32 	%p22, %f88, 0f3F19999A;
	selp.f32 	%f102, %f95, %f101, %p22;
	fma.rn.f32 	%f103, %f3, %f102, %f54;
	abs.f32 	%f104, %f103;
	sqrt.rn.f32 	%f105, %f104;
	add.f32 	%f106, %f1, %f105;
	add.f32 	%f107, %f2, %f106;
	add.f32 	%f108, %f3, %f107;
	cvta.to.global.u64 	%rd38, %rd17;
	add.s64 	%rd40, %rd38, %rd20;
	st.global.f32 	[%rd40], %f108;
$L__BB4_18:
	ret;

}
	// .globl	_Z14staged_computePKfPfi
.visible .entry _Z14staged_computePKfPfi(
	.param .u64 .ptr .align 1 _Z14staged_computePKfPfi_param_0,
	.param .u64 .ptr .align 1 _Z14staged_computePKfPfi_param_1,
	.param .u32 _Z14staged_computePKfPfi_param_2
)
{
	.local .align 4 .b8 	__local_depot5[28];
	.reg .b64 	%SP;
	.reg .b64 	%SPL;
	.reg .pred 	%p<18>;
	.reg .b32 	%r<85>;
	.reg .b32 	%f<57>;
	.reg .b64 	%rd<47>;
	.reg .b64 	%fd<5>;

	mov.u64 	%SPL, __local_depot5;
	ld.param.u64 	%rd16, [_Z14staged_computePKfPfi_param_0];
	ld.param.u64 	%rd17, [_Z14staged_computePKfPfi_param_1];
	ld.param.u32 	%r30, [_Z14staged_computePKfPfi_param_2];
	add.u64 	%rd1, %SPL, 0;
	mov.u32 	%r31, %ctaid.x;
	mov.u32 	%r32, %ntid.x;
	mov.u32 	%r33, %tid.x;
	mad.lo.s32 	%r1, %r31, %r32, %r33;
	setp.ge.s32 	%p1, %r1, %r30;
	@%p1 bra 	$L__BB5_18;
	cvta.to.global.u64 	%rd19, %rd16;
	mul.wide.s32 	%rd20, %r1, 4;
	add.s64 	%rd21, %rd19, %rd20;
	ld.global.f32 	%f14, [%rd21];
	mul.f32 	%f1, %f14, 0f3F8CCCCD;
	add.f32 	%f2, %f14, %f1;
	mul.f32 	%f15, %f2, 0f3F22F983;
	cvt.rni.s32.f32 	%r80, %f15;
	cvt.rn.f32.s32 	%f16, %r80;
	fma.rn.f32 	%f17, %f16, 0fBFC90FDA, %f2;
	fma.rn.f32 	%f18, %f16, 0fB3A22168, %f17;
	fma.rn.f32 	%f55, %f16, 0fA7C234C5, %f18;
	abs.f32 	%f4, %f2;
	setp.ltu.f32 	%p2, %f4, 0f47CE4780;
	@%p2 bra 	$L__BB5_9;
	setp.neu.f32 	%p3, %f4, 0f7F800000;
	@%p3 bra 	$L__BB5_4;
	mov.f32 	%f21, 0f00000000;
	mul.rn.f32 	%f55, %f2, %f21;
	mov.b32 	%r80, 0;
	bra.uni 	$L__BB5_9;
$L__BB5_4:
	mov.b32 	%r3, %f2;
	shl.b32 	%r35, %r3, 8;
	or.b32  	%r4, %r35, -2147483648;
	mov.b64 	%rd43, 0;
	mov.b32 	%r77, 0;
	mov.u64 	%rd41, __cudart_i2opi_f;
	mov.u64 	%rd42, %rd1;
$L__BB5_5:
	.pragma "nounroll";
	ld.global.nc.u32 	%r36, [%rd41];
	mad.wide.u32 	%rd24, %r36, %r4, %rd43;
	shr.u64 	%rd43, %rd24, 32;
	st.local.u32 	[%rd42], %rd24;
	add.s32 	%r77, %r77, 1;
	add.s64 	%rd42, %rd42, 4;
	add.s64 	%rd41, %rd41, 4;
	setp.ne.s32 	%p4, %r77, 6;
	@%p4 bra 	$L__BB5_5;
	shr.u32 	%r37, %r3, 23;
	st.local.u32 	[%rd1+24], %rd43;
	and.b32  	%r7, %r37, 31;
	and.b32  	%r38, %r37, 224;
	add.s32 	%r39, %r38, -128;
	shr.u32 	%r40, %r39, 5;
	mul.wide.u32 	%rd25, %r40, 4;
	sub.s64 	%rd8, %rd1, %rd25;
	ld.local.u32 	%r78, [%rd8+24];
	ld.local.u32 	%r79, [%rd8+20];
	setp.eq.s32 	%p5, %r7, 0;
	@%p5 bra 	$L__BB5_8;
	shf.l.wrap.b32 	%r78, %r79, %r78, %r7;
	ld.local.u32 	%r41, [%rd8+16];
	shf.l.wrap.b32 	%r79, %r41, %r79, %r7;
$L__BB5_8:
	shr.u32 	%r42, %r78, 30;
	shf.l.wrap.b32 	%r43, %r79, %r78, 2;
	shl.b32 	%r44, %r79, 2;
	shr.u32 	%r45, %r43, 31;
	add.s32 	%r46, %r45, %r42;
	neg.s32 	%r47, %r46;
	setp.lt.s32 	%p6, %r3, 0;
	selp.b32 	%r80, %r47, %r46, %p6;
	xor.b32  	%r48, %r43, %r3;
	shr.s32 	%r49, %r43, 31;
	xor.b32  	%r50, %r49, %r43;
	xor.b32  	%r51, %r49, %r44;
	cvt.u64.u32 	%rd26, %r50;
	shl.b64 	%rd27, %rd26, 32;
	cvt.u64.u32 	%rd28, %r51;
	or.b64  	%rd29, %rd27, %rd28;
	cvt.rn.f64.s64 	%fd1, %rd29;
	mul.f64 	%fd2, %fd1, 0d3BF921FB54442D19;
	cvt.rn.f32.f64 	%f19, %fd2;
	neg.f32 	%f20, %f19;
	setp.lt.s32 	%p7, %r48, 0;
	selp.f32 	%f55, %f20, %f19, %p7;
$L__BB5_9:
	mul.rn.f32 	%f22, %f55, %f55;
	and.b32  	%r53, %r80, 1;
	setp.eq.b32 	%p8, %r53, 1;
	selp.f32 	%f23, 0f3F800000, %f55, %p8;
	fma.rn.f32 	%f24, %f22, %f23, 0f00000000;
	fma.rn.f32 	%f25, %f22, 0f37CBAC00, 0fBAB607ED;
	selp.f32 	%f26, %f25, 0fB94D4153, %p8;
	selp.f32 	%f27, 0f3D2AAABB, 0f3C0885E4, %p8;
	fma.rn.f32 	%f28, %f26, %f22, %f27;
	selp.f32 	%f29, 0fBEFFFFFF, 0fBE2AAAA8, %p8;
	fma.rn.f32 	%f30, %f28, %f22, %f29;
	fma.rn.f32 	%f31, %f30, %f24, %f23;
	and.b32  	%r54, %r80, 2;
	setp.eq.s32 	%p9, %r54, 0;
	mov.f32 	%f32, 0f00000000;
	sub.f32 	%f33, %f32, %f31;
	selp.f32 	%f8, %f31, %f33, %p9;
	mul.f32 	%f34, %f1, 0f3F22F983;
	cvt.rni.s32.f32 	%r84, %f34;
	cvt.rn.f32.s32 	%f35, %r84;
	fma.rn.f32 	%f36, %f35, 0fBFC90FDA, %f1;
	fma.rn.f32 	%f37, %f35, 0fB3A22168, %f36;
	fma.rn.f32 	%f56, %f35, 0fA7C234C5, %f37;
	abs.f32 	%f10, %f1;
	setp.ltu.f32 	%p10, %f10, 0f47CE4780;
	@%p10 bra 	$L__BB5_17;
	setp.neu.f32 	%p11, %f10, 0f7F800000;
	@%p11 bra 	$L__BB5_12;
	mov.f32 	%f40, 0f00000000;
	mul.rn.f32 	%f56, %f1, %f40;
	mov.b32 	%r84, 0;
	bra.uni 	$L__BB5_17;
$L__BB5_12:
	mov.b32 	%r17, %f1;
	shl.b32 	%r56, %r17, 8;
	or.b32  	%r18, %r56, -2147483648;
	mov.b64 	%rd46, 0;
	mov.b32 	%r81, 0;
	mov.u64 	%rd44, __cudart_i2opi_f;
	mov.u64 	%rd45, %rd1;
$L__BB5_13:
	.pragma "nounroll";
	ld.global.nc.u32 	%r57, [%rd44];
	mad.wide.u32 	%rd32, %r57, %r18, %rd46;
	shr.u64 	%rd46, %rd32, 32;
	st.local.u32 	[%rd45], %rd32;
	add.s32 	%r81, %r81, 1;
	add.s64 	%rd45, %rd45, 4;
	add.s64 	%rd44, %rd44, 4;
	setp.ne.s32 	%p12, %r81, 6;
	@%p12 bra 	$L__BB5_13;
	shr.u32 	%r58, %r17, 23;
	st.local.u32 	[%rd1+24], %rd46;
	and.b32  	%r21, %r58, 31;
	and.b32  	%r59, %r58, 224;
	add.s32 	%r60, %r59, -128;
	shr.u32 	%r61, %r60, 5;
	mul.wide.u32 	%rd33, %r61, 4;
	sub.s64 	%rd15, %rd1, %rd33;
	ld.local.u32 	%r82, [%rd15+24];
	ld.local.u32 	%r83, [%rd15+20];
	setp.eq.s32 	%p13, %r21, 0;
	@%p13 bra 	$L__BB5_16;
	shf.l.wrap.b32 	%r82, %r83, %r82, %r21;
	ld.local.u32 	%r62, [%rd15+16];
	shf.l.wrap.b32 	%r83, %r62, %r83, %r21;
$L__BB5_16:
	shr.u32 	%r63, %r82, 30;
	shf.l.wrap.b32 	%r64, %r83, %r82, 2;
	shl.b32 	%r65, %r83, 2;
	shr.u32 	%r66, %r64, 31;
	add.s32 	%r67, %r66, %r63;
	neg.s32 	%r68, %r67;
	setp.lt.s32 	%p14, %r17, 0;
	selp.b32 	%r84, %r68, %r67, %p14;
	xor.b32  	%r69, %r64, %r17;
	shr.s32 	%r70, %r64, 31;
	xor.b32  	%r71, %r70, %r64;
	xor.b32  	%r72, %r70, %r65;
	cvt.u64.u32 	%rd34, %r71;
	shl.b64 	%rd35, %rd34, 32;
	cvt.u64.u32 	%rd36, %r72;
	or.b64  	%rd37, %rd35, %rd36;
	cvt.rn.f64.s64 	%fd3, %rd37;
	mul.f64 	%fd4, %fd3, 0d3BF921FB54442D19;
	cvt.rn.f32.f64 	%f38, %fd4;
	neg.f32 	%f39, %f38;
	setp.lt.s32 	%p15, %r69, 0;
	selp.f32 	%f56, %f39, %f38, %p15;
$L__BB5_17:
	add.s32 	%r74, %r84, 1;
	mul.rn.f32 	%f41, %f56, %f56;
	and.b32  	%r75, %r84, 1;
	setp.eq.b32 	%p16, %r75, 1;
	selp.f32 	%f42, %f56, 0f3F800000, %p16;
	fma.rn.f32 	%f43, %f41, %f42, 0f00000000;
	fma.rn.f32 	%f44, %f41, 0f37CBAC00, 0fBAB607ED;
	selp.f32 	%f45, 0fB94D4153, %f44, %p16;
	selp.f32 	%f46, 0f3C0885E4, 0f3D2AAABB, %p16;
	fma.rn.f32 	%f47, %f45, %f41, %f46;
	selp.f32 	%f48, 0fBE2AAAA8, 0fBEFFFFFF, %p16;
	fma.rn.f32 	%f49, %f47, %f41, %f48;
	fma.rn.f32 	%f50, %f49, %f43, %f42;
	and.b32  	%r76, %r74, 2;
	setp.eq.s32 	%p17, %r76, 0;
	mov.f32 	%f51, 0f00000000;
	sub.f32 	%f52, %f51, %f50;
	selp.f32 	%f53, %f50, %f52, %p17;
	mul.f32 	%f54, %f8, %f53;
	cvta.to.global.u64 	%rd38, %rd17;
	add.s64 	%rd40, %rd38, %rd20;
	st.global.f32 	[%rd40], %f54;
$L__BB5_18:
	ret;

}
	// .globl	_Z16staged_compute_2PKfS0_Pfi
.visible .entry _Z16staged_compute_2PKfS0_Pfi(
	.param .u64 .ptr .align 1 _Z16staged_compute_2PKfS0_Pfi_param_0,
	.param .u64 .ptr .align 1 _Z16staged_compute_2PKfS0_Pfi_param_1,
	.param .u64 .ptr .align 1 _Z16staged_compute_2PKfS0_Pfi_param_2,
	.param .u32 _Z16staged_compute_2PKfS0_Pfi_param_3
)
{
	.reg .pred 	%p<7>;
	.reg .b32 	%r<12>;
	.reg .b32 	%f<54>;
	.reg .b64 	%rd<11>;

	ld.param.u64 	%rd1, [_Z16staged_compute_2PKfS0_Pfi_param_0];
	ld.param.u64 	%rd2, [_Z16staged_compute_2PKfS0_Pfi_param_1];
	ld.param.u64 	%rd3, [_Z16staged_compute_2PKfS0_Pfi_param_2];
	ld.param.u32 	%r2, [_Z16staged_compute_2PKfS0_Pfi_param_3];
	mov.u32 	%r3, %ctaid.x;
	mov.u32 	%r4, %ntid.x;
	mov.u32 	%r5, %tid.x;
	mad.lo.s32 	%r1, %r3, %r4, %r5;
	setp.ge.s32 	%p1, %r1, %r2;
	@%p1 bra 	$L__BB6_2;
	cvta.to.global.u64 	%rd4, %rd1;
	cvta.to.global.u64 	%rd5, %rd2;
	cvta.to.global.u64 	%rd6, %rd3;
	mul.wide.s32 	%rd7, %r1, 4;
	add.s64 	%rd8, %rd4, %rd7;
	ld.global.f32 	%f1, [%rd8];
	add.s64 	%rd9, %rd5, %rd7;
	ld.global.f32 	%f2, [%rd9];
	fma.rn.f32 	%f3, %f1, 0f3BBB989D, 0f3F000000;
	cvt.sat.f32.f32 	%f4, %f3;
	mov.f32 	%f5, 0f4B400001;
	mov.f32 	%f6, 0f437C0000;
	fma.rm.f32 	%f7, %f4, %f6, %f5;
	add.f32 	%f8, %f7, 0fCB40007F;
	neg.f32 	%f9, %f8;
	fma.rn.f32 	%f10, %f1, 0f3FB8AA3B, %f9;
	fma.rn.f32 	%f11, %f1, 0f32A57060, %f10;
	mov.b32 	%r6, %f7;
	shl.b32 	%r7, %r6, 23;
	mov.b32 	%f12, %r7;
	ex2.approx.ftz.f32 	%f13, %f11;
	fma.rn.f32 	%f14, %f13, %f12, 0f3F800000;
	setp.lt.f32 	%p2, %f14, 0f00800000;
	mul.f32 	%f15, %f14, 0f4B000000;
	selp.f32 	%f16, %f15, %f14, %p2;
	selp.f32 	%f17, 0fC1B80000, 0f00000000, %p2;
	mov.b32 	%r8, %f16;
	add.s32 	%r9, %r8, -1059760811;
	and.b32  	%r10, %r9, -8388608;
	sub.s32 	%r11, %r8, %r10;
	mov.b32 	%f18, %r11;
	cvt.rn.f32.s32 	%f19, %r10;
	fma.rn.f32 	%f20, %f19, 0f34000000, %f17;
	add.f32 	%f21, %f18, 0fBF800000;
	fma.rn.f32 	%f22, %f21, 0fBE055027, 0f3E1039F6;
	fma.rn.f32 	%f23, %f22, %f21, 0fBDF8CDCC;
	fma.rn.f32 	%f24, %f23, %f21, 0f3E0F2955;
	fma.rn.f32 	%f25, %f24, %f21, 0fBE2AD8B9;
	fma.rn.f32 	%f26, %f25, %f21, 0f3E4CED0B;
	fma.rn.f32 	%f27, %f26, %f21, 0fBE7FFF22;
	fma.rn.f32 	%f28, %f27, %f21, 0f3EAAAA78;
	fma.rn.f32 	%f29, %f28, %f21, 0fBF000000;
	mul.f32 	%f30, %f21, %f29;
	fma.rn.f32 	%f31, %f30, %f21, %f21;
	fma.rn.f32 	%f32, %f20, 0f3F317218, %f31;
	setp.gt.u32 	%p3, %r8, 2139095039;
	fma.rn.f32 	%f33, %f16, 0f7F800000, 0f7F800000;
	selp.f32 	%f34, %f33, %f32, %p3;
	setp.eq.f32 	%p4, %f16, 0f00000000;
	selp.f32 	%f35, 0fFF800000, %f34, %p4;
	abs.f32 	%f36, %f35;
	mul.f32 	%f37, %f36, 0f4038AA3B;
	ex2.approx.ftz.f32 	%f38, %f37;
	add.f32 	%f39, %f38, 0f3F800000;
	rcp.approx.ftz.f32 	%f40, %f39;
	fma.rn.f32 	%f41, %f40, 0fC0000000, 0f3F800000;
	setp.ge.f32 	%p5, %f36, 0f41102CB4;
	selp.f32 	%f42, 0f3F800000, %f41, %p5;
	copysign.f32 	%f43, %f35, %f42;
	mul.f32 	%f44, %f35, %f35;
	fma.rn.f32 	%f45, %f44, 0f3C80F082, 0fBD563CAE;
	fma.rn.f32 	%f46, %f45, %f44, 0f3E085941;
	fma.rn.f32 	%f47, %f46, %f44, 0fBEAAA9ED;
	fma.rn.f32 	%f48, %f47, %f44, 0f00000000;
	fma.rn.f32 	%f49, %f48, %f35, %f35;
	setp.ge.f32 	%p6, %f36, 0f3F19999A;
	selp.f32 	%f50, %f43, %f49, %p6;
	mul.f32 	%f51, %f2, %f50;
	abs.f32 	%f52, %f51;
	sqrt.rn.f32 	%f53, %f52;
	add.s64 	%rd10, %rd6, %rd7;
	st.global.f32 	[%rd10], %f53;
$L__BB6_2:
	ret;

}
	// .globl	_Z7row_sumPKfPfii
.visible .entry _Z7row_sumPKfPfii(
	.param .u64 .ptr .align 1 _Z7row_sumPKfPfii_param_0,
	.param .u64 .ptr .align 1 _Z7row_sumPKfPfii_param_1,
	.param .u32 _Z7row_sumPKfPfii_param_2,
	.param .u32 _Z7row_sumPKfPfii_param_3
)
{
	.reg .pred 	%p<11>;
	.reg .b32 	%r<38>;
	.reg .b32 	%f<83>;
	.reg .b64 	%rd<16>;

	ld.param.u64 	%rd4, [_Z7row_sumPKfPfii_param_0];
	ld.param.u64 	%rd3, [_Z7row_sumPKfPfii_param_1];
	ld.param.u32 	%r24, [_Z7row_sumPKfPfii_param_2];
	ld.param.u32 	%r23, [_Z7row_sumPKfPfii_param_3];
	cvta.to.global.u64 	%rd1, %rd4;
	mov.u32 	%r25, %ctaid.x;
	mov.u32 	%r26, %ntid.x;
	mov.u32 	%r27, %tid.x;
	mad.lo.s32 	%r1, %r25, %r26, %r27;
	setp.ge.s32 	%p1, %r1, %r24;
	@%p1 bra 	$L__BB7_15;
	setp.lt.s32 	%p2, %r23, 1;
	mov.f32 	%f82, 0f00000000;
	@%p2 bra 	$L__BB7_14;
	mul.lo.s32 	%r2, %r23, %r1;
	and.b32  	%r3, %r23, 15;
	setp.lt.u32 	%p3, %r23, 16;
	mov.f32 	%f82, 0f00000000;
	mov.b32 	%r34, 0;
	@%p3 bra 	$L__BB7_5;
	and.b32  	%r34, %r23, 2147483632;
	neg.s32 	%r32, %r34;
	add.s64 	%rd2, %rd1, 32;
	mov.f32 	%f82, 0f00000000;
	mov.u32 	%r31, %r2;
$L__BB7_4:
	.pragma "nounroll";
	mul.wide.s32 	%rd5, %r31, 4;
	add.s64 	%rd6, %rd2, %rd5;
	ld.global.f32 	%f18, [%rd6+-32];
	add.f32 	%f19, %f82, %f18;
	ld.global.f32 	%f20, [%rd6+-28];
	add.f32 	%f21, %f19, %f20;
	ld.global.f32 	%f22, [%rd6+-24];
	add.f32 	%f23, %f21, %f22;
	ld.global.f32 	%f24, [%rd6+-20];
	add.f32 	%f25, %f23, %f24;
	ld.global.f32 	%f26, [%rd6+-16];
	add.f32 	%f27, %f25, %f26;
	ld.global.f32 	%f28, [%rd6+-12];
	add.f32 	%f29, %f27, %f28;
	ld.global.f32 	%f30, [%rd6+-8];
	add.f32 	%f31, %f29, %f30;
	ld.global.f32 	%f32, [%rd6+-4];
	add.f32 	%f33, %f31, %f32;
	ld.global.f32 	%f34, [%rd6];
	add.f32 	%f35, %f33, %f34;
	ld.global.f32 	%f36, [%rd6+4];
	add.f32 	%f37, %f35, %f36;
	ld.global.f32 	%f38, [%rd6+8];
	add.f32 	%f39, %f37, %f38;
	ld.global.f32 	%f40, [%rd6+12];
	add.f32 	%f41, %f39, %f40;
	ld.global.f32 	%f42, [%rd6+16];
	add.f32 	%f43, %f41, %f42;
	ld.global.f32 	%f44, [%rd6+20];
	add.f32 	%f45, %f43, %f44;
	ld.global.f32 	%f46, [%rd6+24];
	add.f32 	%f47, %f45, %f46;
	ld.global.f32 	%f48, [%rd6+28];
	add.f32 	%f82, %f47, %f48;
	add.s32 	%r32, %r32, 16;
	add.s32 	%r31, %r31, 16;
	setp.ne.s32 	%p4, %r32, 0;
	@%p4 bra 	$L__BB7_4;
$L__BB7_5:
	setp.eq.s32 	%p5, %r3, 0;
	@%p5 bra 	$L__BB7_14;
	and.b32  	%r11, %r23, 7;
	setp.lt.u32 	%p6, %r3, 8;
	@%p6 bra 	$L__BB7_8;
	add.s32 	%r29, %r34, %r2;
	mul.wide.s32 	%rd7, %r29, 4;
	add.s64 	%rd8, %rd1, %rd7;
	ld.global.f32 	%f50, [%rd8];
	add.f32 	%f51, %f82, %f50;
	ld.global.f32 	%f52, [%rd8+4];
	add.f32 	%f53, %f51, %f52;
	ld.global.f32 	%f54, [%rd8+8];
	add.f32 	%f55, %f53, %f54;
	ld.global.f32 	%f56, [%rd8+12];
	add.f32 	%f57, %f55, %f56;
	ld.global.f32 	%f58, [%rd8+16];
	add.f32 	%f59, %f57, %f58;
	ld.global.f32 	%f60, [%rd8+20];
	add.f32 	%f61, %f59, %f60;
	ld.global.f32 	%f62, [%rd8+24];
	add.f32 	%f63, %f61, %f62;
	ld.global.f32 	%f64, [%rd8+28];
	add.f32 	%f82, %f63, %f64;
	add.s32 	%r34, %r34, 8;
$L__BB7_8:
	setp.eq.s32 	%p7, %r11, 0;
	@%p7 bra 	$L__BB7_14;
	and.b32  	%r14, %r23, 3;
	setp.lt.u32 	%p8, %r11, 4;
	@%p8 bra 	$L__BB7_11;
	add.s32 	%r30, %r34, %r2;
	mul.wide.s32 	%rd9, %r30, 4;
	add.s64 	%rd10, %rd1, %rd9;
	ld.global.f32 	%f66, [%rd10];
	add.f32 	%f67, %f82, %f66;
	ld.global.f32 	%f68, [%rd10+4];
	add.f32 	%f69, %f67, %f68;
	ld.global.f32 	%f70, [%rd10+8];
	add.f32 	%f71, %f69, %f70;
	ld.global.f32 	%f72, [%rd10+12];
	add.f32 	%f82, %f71, %f72;
	add.s32 	%r34, %r34, 4;
$L__BB7_11:
	setp.eq.s32 	%p9, %r14, 0;
	@%p9 bra 	$L__BB7_14;
	add.s32 	%r37, %r34, %r2;
	neg.s32 	%r36, %r14;
$L__BB7_13:
	.pragma "nounroll";
	mul.wide.s32 	%rd11, %r37, 4;
	add.s64 	%rd12, %rd1, %rd11;
	ld.global.f32 	%f73, [%rd12];
	add.f32 	%f82, %f82, %f73;
	add.s32 	%r37, %r37, 1;
	add.s32 	%r36, %r36, 1;
	setp.ne.s32 	%p10, %r36, 0;
	@%p10 bra 	$L__BB7_13;
$L__BB7_14:
	cvta.to.global.u64 	%rd13, %rd3;
	mul.wide.s32 	%rd14, %r1, 4;
	add.s64 	%rd15, %rd13, %rd14;
	st.global.f32 	[%rd15], %f82;
$L__BB7_15:
	ret;

}
	// .globl	_Z13col_normalizePfPKfii
.visible .entry _Z13col_normalizePfPKfii(
	.param .u64 .ptr .align 1 _Z13col_normalizePfPKfii_param_0,
	.param .u64 .ptr .align 1 _Z13col_normalizePfPKfii_param_1,
	.param .u32 _Z13col_normalizePfPKfii_param_2,
	.param .u32 _Z13col_normalizePfPKfii_param_3
)
{
	.reg .pred 	%p<12>;
	.reg .b32 	%r<38>;
	.reg .b32 	%f<88>;
	.reg .b64 	%rd<43>;

	ld.param.u64 	%rd4, [_Z13col_normalizePfPKfii_param_0];
	ld.param.u64 	%rd3, [_Z13col_normalizePfPKfii_param_1];
	ld.param.u32 	%r23, [_Z13col_normalizePfPKfii_param_2];
	ld.param.u32 	%r24, [_Z13col_normalizePfPKfii_param_3];
	cvta.to.global.u64 	%rd1, %rd4;
	mov.u32 	%r25, %ctaid.x;
	mov.u32 	%r26, %ntid.x;
	mov.u32 	%r27, %tid.x;
	mad.lo.s32 	%r1, %r25, %r26, %r27;
	setp.ge.s32 	%p1, %r1, %r24;
	setp.lt.s32 	%p2, %r23, 1;
	or.pred  	%p3, %p1, %p2;
	@%p3 bra 	$L__BB8_13;
	cvta.to.global.u64 	%rd5, %rd3;
	mul.wide.s32 	%rd6, %r1, 4;
	add.s64 	%rd2, %rd5, %rd6;
	and.b32  	%r2, %r23, 15;
	setp.lt.u32 	%p4, %r23, 16;
	mov.b32 	%r34, 0;
	@%p4 bra 	$L__BB8_4;
	and.b32  	%r34, %r23, 2147483632;
	neg.s32 	%r32, %r34;
	shl.b32 	%r5, %r24, 4;
	mul.wide.s32 	%rd9, %r24, 4;
	mov.u32 	%r31, %r1;
$L__BB8_3:
	.pragma "nounroll";
	ld.global.f32 	%f1, [%rd2];
	mul.wide.s32 	%rd7, %r31, 4;
	add.s64 	%rd8, %rd1, %rd7;
	ld.global.f32 	%f2, [%rd8];
	sub.f32 	%f3, %f2, %f1;
	st.global.f32 	[%rd8], %f3;
	ld.global.f32 	%f4, [%rd2];
	add.s64 	%rd10, %rd8, %rd9;
	ld.global.f32 	%f5, [%rd10];
	sub.f32 	%f6, %f5, %f4;
	st.global.f32 	[%rd10], %f6;
	ld.global.f32 	%f7, [%rd2];
	add.s64 	%rd11, %rd10, %rd9;
	ld.global.f32 	%f8, [%rd11];
	sub.f32 	%f9, %f8, %f7;
	st.global.f32 	[%rd11], %f9;
	ld.global.f32 	%f10, [%rd2];
	add.s64 	%rd12, %rd11, %rd9;
	ld.global.f32 	%f11, [%rd12];
	sub.f32 	%f12, %f11, %f10;
	st.global.f32 	[%rd12], %f12;
	ld.global.f32 	%f13, [%rd2];
	add.s64 	%rd13, %rd12, %rd9;
	ld.global.f32 	%f14, [%rd13];
	sub.f32 	%f15, %f14, %f13;
	st.global.f32 	[%rd13], %f15;
	ld.global.f32 	%f16, [%rd2];
	add.s64 	%rd14, %rd13, %rd9;
	ld.global.f32 	%f17, [%rd14];
	sub.f32 	%f18, %f17, %f16;
	st.global.f32 	[%rd14], %f18;
	ld.global.f32 	%f19, [%rd2];
	add.s64 	%rd15, %rd14, %rd9;
	ld.global.f32 	%f20, [%rd15];
	sub.f32 	%f21, %f20, %f19;
	st.global.f32 	[%rd15], %f21;
	ld.global.f32 	%f22, [%rd2];
	add.s64 	%rd16, %rd15, %rd9;
	ld.global.f32 	%f23, [%rd16];
	sub.f32 	%f24, %f23, %f22;
	st.global.f32 	[%rd16], %f24;
	ld.global.f32 	%f25, [%rd2];
	add.s64 	%rd17, %rd16, %rd9;
	ld.global.f32 	%f26, [%rd17];
	sub.f32 	%f27, %f26, %f25;
	st.global.f32 	[%rd17], %f27;
	ld.global.f32 	%f28, [%rd2];
	add.s64 	%rd18, %rd17, %rd9;
	ld.global.f32 	%f29, [%rd18];
	sub.f32 	%f30, %f29, %f28;
	st.global.f32 	[%rd18], %f30;
	ld.global.f32 	%f31, [%rd2];
	add.s64 	%rd19, %rd18, %rd9;
	ld.global.f32 	%f32, [%rd19];
	sub.f32 	%f33, %f32, %f31;
	st.global.f32 	[%rd19], %f33;
	ld.global.f32 	%f34, [%rd2];
	add.s64 	%rd20, %rd19, %rd9;
	ld.global.f32 	%f35, [%rd20];
	sub.f32 	%f36, %f35, %f34;
	st.global.f32 	[%rd20], %f36;
	ld.global.f32 	%f37, [%rd2];
	add.s64 	%rd21, %rd20, %rd9;
	ld.global.f32 	%f38, [%rd21];
	sub.f32 	%f39, %f38, %f37;
	st.global.f32 	[%rd21], %f39;
	ld.global.f32 	%f40, [%rd2];
	add.s64 	%rd22, %rd21, %rd9;
	ld.global.f32 	%f41, [%rd22];
	sub.f32 	%f42, %f41, %f40;
	st.global.f32 	[%rd22], %f42;
	ld.global.f32 	%f43, [%rd2];
	add.s64 	%rd23, %rd22, %rd9;
	ld.global.f32 	%f44, [%rd23];
	sub.f32 	%f45, %f44, %f43;
	st.global.f32 	[%rd23], %f45;
	ld.global.f32 	%f46, [%rd2];
	add.s64 	%rd24, %rd23, %rd9;
	ld.global.f32 	%f47, [%rd24];
	sub.f32 	%f48, %f47, %f46;
	st.global.f32 	[%rd24], %f48;
	add.s32 	%r32, %r32, 16;
	add.s32 	%r31, %r31, %r5;
	setp.ne.s32 	%p5, %r32, 0;
	@%p5 bra 	$L__BB8_3;
$L__BB8_4:
	setp.eq.s32 	%p6, %r2, 0;
	@%p6 bra 	$L__BB8_13;
	and.b32  	%r11, %r23, 7;
	setp.lt.u32 	%p7, %r2, 8;
	@%p7 bra 	$L__BB8_7;
	ld.global.f32 	%f49, [%rd2];
	mad.lo.s32 	%r29, %r34, %r24, %r1;
	mul.wide.s32 	%rd25, %r29, 4;
	add.s64 	%rd26, %rd1, %rd25;
	ld.global.f32 	%f50, [%rd26];
	sub.f32 	%f51, %f50, %f49;
	st.global.f32 	[%rd26], %f51;
	ld.global.f32 	%f52, [%rd2];
	mul.wide.s32 	%rd27, %r24, 4;
	add.s64 	%rd28, %rd26, %rd27;
	ld.global.f32 	%f53, [%rd28];
	sub.f32 	%f54, %f53, %f52;
	st.global.f32 	[%rd28], %f54;
	ld.global.f32 	%f55, [%rd2];
	add.s64 	%rd29, %rd28, %rd27;
	ld.global.f32 	%f56, [%rd29];
	sub.f32 	%f57, %f56, %f55;
	st.global.f32 	[%rd29], %f57;
	ld.global.f32 	%f58, [%rd2];
	add.s64 	%rd30, %rd29, %rd27;
	ld.global.f32 	%f59, [%rd30];
	sub.f32 	%f60, %f59, %f58;
	st.global.f32 	[%rd30], %f60;
	ld.global.f32 	%f61, [%rd2];
	add.s64 	%rd31, %rd30, %rd27;
	ld.global.f32 	%f62, [%rd31];
	sub.f32 	%f63, %f62, %f61;
	st.global.f32 	[%rd31], %f63;
	ld.global.f32 	%f64, [%rd2];
	add.s64 	%rd32, %rd31, %rd27;
	ld.global.f32 	%f65, [%rd32];
	sub.f32 	%f66, %f65, %f64;
	st.global.f32 	[%rd32], %f66;
	ld.global.f32 	%f67, [%rd2];
	add.s64 	%rd33, %rd32, %rd27;
	ld.global.f32 	%f68, [%rd33];
	sub.f32 	%f69, %f68, %f67;
	st.global.f32 	[%rd33], %f69;
	ld.global.f32 	%f70, [%rd2];
	add.s64 	%rd34, %rd33, %rd27;
	ld.global.f32 	%f71, [%rd34];
	sub.f32 	%f72, %f71, %f70;
	st.global.f32 	[%rd34], %f72;
	add.s32 	%r34, %r34, 8;
$L__BB8_7:
	setp.eq.s32 	%p8, %r11, 0;
	@%p8 bra 	$L__BB8_13;
	and.b32  	%r14, %r23, 3;
	setp.lt.u32 	%p9, %r11, 4;
	@%p9 bra 	$L__BB8_10;
	ld.global.f32 	%f73, [%rd2];
	mad.lo.s32 	%r30, %r34, %r24, %r1;
	mul.wide.s32 	%rd35, %r30, 4;
	add.s64 	%rd36, %rd1, %rd35;
	ld.global.f32 	%f74, [%rd36];
	sub.f32 	%f75, %f74, %f73;
	st.global.f32 	[%rd36], %f75;
	ld.global.f32 	%f76, [%rd2];
	mul.wide.s32 	%rd37, %r24, 4;
	add.s64 	%rd38, %rd36, %rd37;
	ld.global.f32 	%f77, [%rd38];
	sub.f32 	%f78, %f77, %f76;
	st.global.f32 	[%rd38], %f78;
	ld.global.f32 	%f79, [%rd2];
	add.s64 	%rd39, %rd38, %rd37;
	ld.global.f32 	%f80, [%rd39];
	sub.f32 	%f81, %f80, %f79;
	st.global.f32 	[%rd39], %f81;
	ld.global.f32 	%f82, [%rd2];
	add.s64 	%rd40, %rd39, %rd37;
	ld.global.f32 	%f83, [%rd40];
	sub.f32 	%f84, %f83, %f82;
	st.global.f32 	[%rd40], %f84;
	add.s32 	%r34, %r34, 4;
$L__BB8_10:
	setp.eq.s32 	%p10, %r14, 0;
	@%p10 bra 	$L__BB8_13;
	mad.lo.s32 	%r37, %r34, %r24, %r1;
	neg.s32 	%r36, %r14;
$L__BB8_12:
	.pragma "nounroll";
	ld.global.f32 	%f85, [%rd2];
	mul.wide.s32 	%rd41, %r37, 4;
	add.s64 	%rd42, %rd1, %rd41;
	ld.global.f32 	%f86, [%rd42];
	sub.f32 	%f87, %f86, %f85;
	st.global.f32 	[%rd42], %f87;
	add.s32 	%r37, %r37, %r24;
	add.s32 	%r36, %r36, 1;
	setp.ne.s32 	%p11, %r36, 0;
	@%p11 bra 	$L__BB8_12;
$L__BB8_13:
	ret;

}
	// .globl	_Z13compute_heavyPKfPfi
.visible .entry _Z13compute_heavyPKfPfi(
	.param .u64 .ptr .align 1 _Z13compute_heavyPKfPfi_param_0,
	.param .u64 .ptr .align 1 _Z13compute_heavyPKfPfi_param_1,
	.param .u32 _Z13compute_heavyPKfPfi_param_2
)
{
	.local .align 4 .b8 	__local_depot9[28];
	.reg .b64 	%SP;
	.reg .b64 	%SPL;
	.reg .pred 	%p<2402>;
	.reg .b32 	%r<11506>;
	.reg .b32 	%f<6802>;
	.reg .b64 	%rd<5415>;
	.reg .b64 	%fd<601>;

	mov.u64 	%SPL, __local_depot9;
	ld.param.u64 	%rd2104, [_Z13compute_heavyPKfPfi_param_0];
	ld.param.u64 	%rd2105, [_Z13compute_heavyPKfPfi_param_1];
	ld.param.u32 	%r4002, [_Z13compute_heavyPKfPfi_param_2];
	add.u64 	%rd1, %SPL, 0;
	add.u64 	%rd2, %SPL, 0;
	add.u64 	%rd3, %SPL, 0;
	mov.u32 	%r4003, %ctaid.x;
	mov.u32 	%r4004, %ntid.x;
	mov.u32 	%r4005, %tid.x;
	mad.lo.s32 	%r1, %r4003, %r4004, %r4005;
	setp.ge.s32 	%p1, %r1, %r4002;
	@%p1 bra 	$L__BB9_2402;
	cvta.to.global.u64 	%rd2109, %rd2104;
	mul.wide.s32 	%rd2110, %r1, 4;
	add.s64 	%rd2111, %rd2109, %rd2110;
	ld.global.f32 	%f1, [%rd2111];
	mul.f32 	%f1401, %f1, 0f3F22F983;
	cvt.rni.s32.f32 	%r10317, %f1401;
	cvt.rn.f32.s32 	%f1402, %r10317;
	fma.rn.f32 	%f1403, %f1402, 0fBFC90FDA, %f1;
	fma.rn.f32 	%f1404, %f1402, 0fB3A22168, %f1403;
	fma.rn.f32 	%f6504, %f1402, 0fA7C234C5, %f1404;
	abs.f32 	%f3, %f1;
	setp.ltu.f32 	%p2, %f3, 0f47CE4780;
	mov.u32 	%r10309, %r10317;
	mov.f32 	%f6502, %f6504;
	@%p2 bra 	$L__BB9_9;
	setp.neu.f32 	%p3, %f3, 0f7F800000;
	@%p3 bra 	$L__BB9_4;
	mov.f32 	%f1407, 0f00000000;
	mul.rn.f32 	%f6502, %f1, %f1407;
	mov.b32 	%r10309, 0;
	bra.uni 	$L__BB9_9;
$L__BB9_4:
	mov.b32 	%r3, %f1;
	shl.b32 	%r4007, %r3, 8;
	or.b32  	%r4, %r4007, -2147483648;
	mov.b64 	%rd4517, 0;
	mov.b32 	%r10306, 0;
	mov.u64 	%rd4515, __cudart_i2opi_f;
	mov.u64 	%rd4516, %rd3;
$L__BB9_5:
	.pragma "nounroll";
	ld.global.nc.u32 	%r4008, [%rd4515];
	mad.wide.u32 	%rd2114, %r4008, %r4, %rd4517;
	shr.u64 	%rd4517, %rd2114, 32;
	st.local.u32 	[%rd4516], %rd2114;
	add.s32 	%r10306, %r10306, 1;
	add.s64 	%rd4516, %rd4516, 4;
	add.s64 	%rd4515, %rd4515, 4;
	setp.ne.s32 	%p4, %r10306, 6;
	@%p4 bra 	$L__BB9_5;
	shr.u32 	%r4009, %r3, 23;
	st.local.u32 	[%rd3+24], %rd4517;
	and.b32  	%r7, %r4009, 31;
	and.b32  	%r4010, %r4009, 224;
	add.s32 	%r4011, %r4010, -128;
	shr.u32 	%r4012, %r4011, 5;
	mul.wide.u32 	%rd2115, %r4012, 4;
	sub.s64 	%rd10, %rd3, %rd2115;
	ld.local.u32 	%r10307, [%rd10+24];
	ld.local.u32 	%r10308, [%rd10+20];
	setp.eq.s32 	%p5, %r7, 0;
	@%p5 bra 	$L__BB9_8;
	shf.l.wrap.b32 	%r10307, %r10308, %r10307, %r7;
	ld.local.u32 	%r4013, [%rd10+16];
	shf.l.wrap.b32 	%r10308, %r4013, %r10308, %r7;
$L__BB9_8:
	shr.u32 	%r4014, %r10307, 30;
	shf.l.wrap.b32 	%r4015, %r10308, %r10307, 2;
	shl.b32 	%r4016, %r10308, 2;
	shr.u32 	%r4017, %r4015, 31;
	add.s32 	%r4018, %r4017, %r4014;
	neg.s32 	%r4019, %r4018;
	setp.lt.s32 	%p6, %r3, 0;
	selp.b32 	%r10309, %r4019, %r4018, %p6;
	xor.b32  	%r4020, %r4015, %r3;
	shr.s32 	%r4021, %r4015, 31;
	xor.b32  	%r4022, %r4021, %r4015;
	xor.b32  	%r4023, %r4021, %r4016;
	cvt.u64.u32 	%rd2116, %r4022;
	shl.b64 	%rd2117, %rd2116, 32;
	cvt.u64.u32 	%rd2118, %r4023;
	or.b64  	%rd2119, %rd2117, %rd2118;
	cvt.rn.f64.s64 	%fd1, %rd2119;
	mul.f64 	%fd2, %fd1, 0d3BF921FB54442D19;
	cvt.rn.f32.f64 	%f1405, %fd2;
	neg.f32 	%f1406, %f1405;
	setp.lt.s32 	%p7, %r4020, 0;
	selp.f32 	%f6502, %f1406, %f1405, %p7;
$L__BB9_9:
	setp.ltu.f32 	%p8, %f3, 0f47CE4780;
	mul.rn.f32 	%f1408, %f6502, %f6502;
	and.b32  	%r4025, %r10309, 1;
	setp.eq.b32 	%p9, %r4025, 1;
	selp.f32 	%f1409, 0f3F800000, %f6502, %p9;
	fma.rn.f32 	%f1410, %f1408, %f1409, 0f00000000;
	fma.rn.f32 	%f1411, %f1408, 0f37CBAC00, 0fBAB607ED;
	selp.f32 	%f1412, %f1411, 0fB94D4153, %p9;
	selp.f32 	%f1413, 0f3D2AAABB, 0f3C0885E4, %p9;
	fma.rn.f32 	%f1414, %f1412, %f1408, %f1413;
	selp.f32 	%f1415, 0fBEFFFFFF, 0fBE2AAAA8, %p9;
	fma.rn.f32 	%f1416, %f1414, %f1408, %f1415;
	fma.rn.f32 	%f1417, %f1416, %f1410, %f1409;
	and.b32  	%r4026, %r10309, 2;
	setp.eq.s32 	%p10, %r4026, 0;
	mov.f32 	%f1418, 0f00000000;
	sub.f32 	%f1419, %f1418, %f1417;
	selp.f32 	%f7, %f1417, %f1419, %p10;
	mov.u32 	%r10313, %r10317;
	mov.f32 	%f6503, %f6504;
	@%p8 bra 	$L__BB9_17;
	setp.neu.f32 	%p11, %f3, 0f7F800000;
	@%p11 bra 	$L__BB9_12;
	mov.f32 	%f1422, 0f00000000;
	mul.rn.f32 	%f6503, %f1, %f1422;
	mov.b32 	%r10313, 0;
	bra.uni 	$L__BB9_17;
$L__BB9_12:
	mov.b32 	%r16, %f1;
	shl.b32 	%r4028, %r16, 8;
	or.b32  	%r17, %r4028, -2147483648;
	mov.b64 	%rd4520, 0;
	mov.b32 	%r10310, 0;
	mov.u64 	%rd4518, __cudart_i2opi_f;
	mov.u64 	%rd4519, %rd2;
$L__BB9_13:
	.pragma "nounroll";
	ld.global.nc.u32 	%r4029, [%rd4518];
	mad.wide.u32 	%rd2122, %r4029, %r17, %rd4520;
	shr.u64 	%rd4520, %rd2122, 32;
	st.local.u32 	[%rd4519], %rd2122;
	add.s32 	%r10310, %r10310, 1;
	add.s64 	%rd4519, %rd4519, 4;
	add.s64 	%rd4518, %rd4518, 4;
	setp.ne.s32 	%p12, %r10310, 6;
	@%p12 bra 	$L__BB9_13;
	shr.u32 	%r4030, %r16, 23;
	st.local.u32 	[%rd2+24], %rd4520;
	and.b32  	%r20, %r4030, 31;
	and.b32  	%r4031, %r4030, 224;
	add.s32 	%r4032, %r4031, -128;
	shr.u32 	%r4033, %r4032, 5;
	mul.wide.u32 	%rd2123, %r4033, 4;
	sub.s64 	%rd17, %rd2, %rd2123;
	ld.local.u32 	%r10311, [%rd17+24];
	ld.local.u32 	%r10312, [%rd17+20];
	setp.eq.s32 	%p13, %r20, 0;
	@%p13 bra 	$L__BB9_16;
	shf.l.wrap.b32 	%r10311, %r10312, %r10311, %r20;
	ld.local.u32 	%r4034, [%rd17+16];
	shf.l.wrap.b32 	%r10312, %r4034, %r10312, %r20;
$L__BB9_16:
	shr.u32 	%r4035, %r10311, 30;
	shf.l.wrap.b32 	%r4036, %r10312, %r10311, 2;
	shl.b32 	%r4037, %r10312, 2;
	shr.u32 	%r4038, %r4036, 31;
	add.s32 	%r4039, %r4038, %r4035;
	neg.s32 	%r4040, %r4039;
	setp.lt.s32 	%p14, %r16, 0;
	selp.b32 	%r10313, %r4040, %r4039, %p14;
	xor.b32  	%r4041, %r4036, %r16;
	shr.s32 	%r4042, %r4036, 31;
	xor.b32  	%r4043, %r4042, %r4036;
	xor.b32  	%r4044, %r4042, %r4037;
	cvt.u64.u32 	%rd2124, %r4043;
	shl.b64 	%rd2125, %rd2124, 32;
	cvt.u64.u32 	%rd2126, %r4044;
	or.b64  	%rd2127, %rd2125, %rd2126;
	cvt.rn.f64.s64 	%fd3, %rd2127;
	mul.f64 	%fd4, %fd3, 0d3BF921FB54442D19;
	cvt.rn.f32.f64 	%f1420, %fd4;
	neg.f32 	%f1421, %f1420;
	setp.lt.s32 	%p15, %r4041, 0;
	selp.f32 	%f6503, %f1421, %f1420, %p15;
$L__BB9_17:
	setp.ltu.f32 	%p16, %f3, 0f47CE4780;
	add.s32 	%r4046, %r10313, 1;
	mul.rn.f32 	%f1423, %f6503, %f6503;
	and.b32  	%r4047, %r10313, 1;
	setp.eq.b32 	%p17, %r4047, 1;
	selp.f32 	%f1424, %f6503, 0f3F800000, %p17;
	fma.rn.f32 	%f1425, %f1423, %f1424, 0f00000000;
	fma.rn.f32 	%f1426, %f1423, 0f37CBAC00, 0fBAB607ED;
	selp.f32 	%f1427, 0fB94D4153, %f1426, %p17;
	selp.f32 	%f1428, 0f3C0885E4, 0f3D2AAABB, %p17;
	fma.rn.f32 	%f1429, %f1427, %f1423, %f1428;
	selp.f32 	%f1430, 0fBE2AAAA8, 0fBEFFFFFF, %p17;
	fma.rn.f32 	%f1431, %f1429, %f1423, %f1430;
	fma.rn.f32 	%f1432, %f1431, %f1425, %f1424;
	and.b32  	%r4048, %r4046, 2;
	setp.eq.s32 	%p18, %r4048, 0;
	mov.f32 	%f1433, 0f00000000;
	sub.f32 	%f1434, %f1433, %f1432;
	selp.f32 	%f1435, %f1432, %f1434, %p18;
	mul.f32 	%f11, %f7, %f1435;
	@%p16 bra 	$L__BB9_25;
	setp.neu.f32 	%p19, %f3, 0f7F800000;
	@%p19 bra 	$L__BB9_20;
	mov.f32 	%f1438, 0f00000000;
	mul.rn.f32 	%f6504, %f1, %f1438;
	mov.b32 	%r10317, 0;
	bra.uni 	$L__BB9_25;
$L__BB9_20:
	mov.b32 	%r29, %f1;
	shl.b32 	%r4050, %r29, 8;
	or.b32  	%r30, %r4050, -2147483648;
	mov.b64 	%rd4523, 0;
	mov.b32 	%r10314, 0;
	mov.u64 	%rd4521, __cudart_i2opi_f;
	mov.u64 	%rd4522, %rd1;
$L__BB9_21:
	.pragma "nounroll";
	ld.global.nc.u32 	%r4051, [%rd4521];
	mad.wide.u32 	%rd2130, %r4051, %r30, %rd4523;
	shr.u64 	%rd4523, %rd2130, 32;
	st.local.u32 	[%rd4522], %rd2130;
	add.s32 	%r10314, %r10314, 1;
	add.s64 	%rd4522, %rd4522, 4;
	add.s64 	%rd4521, %rd4521, 4;
	setp.ne.s32 	%p20, %r10314, 6;
	@%p20 bra 	$L__BB9_21;
	shr.u32 	%r4052, %r29, 23;
	st.local.u32 	[%rd1+24], %rd4523;
	and.b32  	%r33, %r4052, 31;
	and.b32  	%r4053, %r4052, 224;
	add.s32 	%r4054, %r4053, -128;
	shr.u32 	%r4055, %r4054, 5;
	mul.wide.u32 	%rd2131, %r4055, 4;
	sub.s64 	%rd24, %rd1, %rd2131;
	ld.local.u32 	%r10315, [%rd24+24];
	ld.local.u32 	%r10316, [%rd24+20];
	setp.eq.s32 	%p21, %r33, 0;
	@%p21 bra 	$L__BB9_24;
	shf.l.wrap.b32 	%r10315, %r10316, %r10315, %r33;
	ld.local.u32 	%r4056, [%rd24+16];
	shf.l.wrap.b32 	%r10316, %r4056, %r10316, %r33;
$L__BB9_24:
	shr.u32 	%r4057, %r10315, 30;
	shf.l.wrap.b32 	%r4058, %r10316, %r10315, 2;
	shl.b32 	%r4059, %r10316, 2;
	shr.u32 	%r4060, %r4058, 31;
	add.s32 	%r4061, %r4060, %r4057;
	neg.s32 	%r4062, %r4061;
	setp.lt.s32 	%p22, %r29, 0;
	selp.b32 	%r10317, %r4062, %r4061, %p22;
	xor.b32  	%r4063, %r4058, %r29;
	shr.s32 	%r4064, %r4058, 31;
	xor.b32  	%r4065, %r4064, %r4058;
	xor.b32  	%r4066, %r4064, %r4059;
	cvt.u64.u32 	%rd2132, %r4065;
	shl.b64 	%rd2133, %rd2132, 32;
	cvt.u64.u32 	%rd2134, %r4066;
	or.b64  	%rd2135, %rd2133, %rd2134;
	cvt.rn.f64.s64 	%fd5, %rd2135;
	mul.f64 	%fd6, %fd5, 0d3BF921FB54442D19;
	cvt.rn.f32.f64 	%f1436, %fd6;
	neg.f32 	%f1437, %f1436;
	setp.lt.s32 	%p23, %r4063, 0;
	selp.f32 	%f6504, %f1437, %f1436, %p23;
$L__BB9_25:
	mul.f32 	%f1439, %f6504, %f6504;
	fma.rn.f32 	%f1440, %f1439, 0f3C190000, 0f3B560000;
	fma.rn.f32 	%f1441, %f1440, %f1439, 0f3CC70000;
	fma.rn.f32 	%f1442, %f1441, %f1439, 0f3D5B0000;
	fma.rn.f32 	%f1443, %f1442, %f1439, 0f3E089438;
	fma.rn.f32 	%f1444, %f1443, %f1439, 0f3EAAAA88;
	mul.rn.f32 	%f1445, %f1439, %f6504;
	fma.rn.f32 	%f1446, %f1444, %f1445, %f6504;
	abs.f32 	%f1447, %f6504;
	setp.eq.f32 	%p24, %f1447, 0f3A00B43C;
	selp.f32 	%f1448, %f6504, %f1446, %p24;
	and.b32  	%r4068, %r10317, 1;
	setp.eq.b32 	%p25, %r4068, 1;
	neg.f32 	%f1449, %f1448;
	rcp.approx.ftz.f32 	%f1450, %f1449;
	selp.f32 	%f1451, %f1450, %f1448, %p25;
	add.f32 	%f15, %f11, %f1451;
	mul.f32 	%f1452, %f15, 0f3F22F983;
	cvt.rni.s32.f32 	%r10329, %f1452;
	cvt.rn.f32.s32 	%f1453, %r10329;
	fma.rn.f32 	%f1454, %f1453, 0fBFC90FDA, %f15;
	fma.rn.f32 	%f1455, %f1453, 0fB3A22168, %f1454;
	fma.rn.f32 	%f6507, %f1453, 0fA7C234C5, %f1455;
	abs.f32 	%f17, %f15;
	setp.ltu.f32 	%p26, %f17, 0f47CE4780;
	mov.u32 	%r10321, %r10329;
	mov.f32 	%f6505, %f6507;
	@%p26 bra 	$L__BB9_33;
	setp.eq.f32 	%p27, %f17, 0f7F800000;
	@%p27 bra 	$L__BB9_32;
	mov.b32 	%r43, %f15;
	shl.b32 	%r4070, %r43, 8;
	or.b32  	%r44, %r4070, -2147483648;
	mov.b64 	%rd4526, 0;
	mov.b32 	%r10318, 0;
	mov.u64 	%rd4524, __cudart_i2opi_f;
	mov.u64 	%rd4525, %rd3;
$L__BB9_28:
	.pragma "nounroll";
	ld.global.nc.u32 	%r4071, [%rd4524];
	mad.wide.u32 	%rd2138, %r4071, %r44, %rd4526;
	shr.u64 	%rd4526, %rd2138, 32;
	st.local.u32 	[%rd4525], %rd2138;
	add.s32 	%r10318, %r10318, 1;
	add.s64 	%rd4525, %rd4525, 4;
	add.s64 	%rd4524, %rd4524, 4;
	setp.ne.s32 	%p28, %r10318, 6;
	@%p28 bra 	$L__BB9_28;
	shr.u32 	%r4072, %r43, 23;
	st.local.u32 	[%rd3+24], %rd4526;
	and.b32  	%r47, %r4072, 31;
	and.b32  	%r4073, %r4072, 224;
	add.s32 	%r4074, %r4073, -128;
	shr.u32 	%r4075, %r4074, 5;
	mul.wide.u32 	%rd2139, %r4075, 4;
	sub.s64 	%rd31, %rd3, %rd2139;
	ld.local.u32 	%r10319, [%rd31+24];
	ld.local.u32 	%r10320, [%rd31+20];
	setp.eq.s32 	%p29, %r47, 0;
	@%p29 bra 	$L__BB9_31;
	shf.l.wrap.b32 	%r10319, %r10320, %r10319, %r47;
	ld.local.u32 	%r4076, [%rd31+16];
	shf.l.wrap.b32 	%r10320, %r4076, %r10320, %r47;
$L__BB9_31:
	shr.u32 	%r4077, %r10319, 30;
	shf.l.wrap.b32 	%r4078, %r10320, %r10319, 2;
	shl.b32 	%r4079, %r10320, 2;
	shr.u32 	%r4080, %r4078, 31;
	add.s32 	%r4081, %r4080, %r4077;
	neg.s32 	%r4082, %r4081;
	setp.lt.s32 	%p30, %r43, 0;
	selp.b32 	%r10321, %r4082, %r4081, %p30;
	xor.b32  	%r4083, %r4078, %r43;
	shr.s32 	%r4084, %r4078, 31;
	xor.b32  	%r4085, %r4084, %r4078;
	xor.b32  	%r4086, %r4084, %r4079;
	cvt.u64.u32 	%rd2140, %r4085;
	shl.b64 	%rd2141, %rd2140, 32;
	cvt.u64.u32 	%rd2142, %r4086;
	or.b64  	%rd2143, %rd2141, %rd2142;
	cvt.rn.f64.s64 	%fd7, %rd2143;
	mul.f64 	%fd8, %fd7, 0d3BF921FB54442D19;
	cvt.rn.f32.f64 	%f1456, %fd8;
	neg.f32 	%f1457, %f1456;
	setp.lt.s32 	%p31, %r4083, 0;
	selp.f32 	%f6505, %f1457, %f1456, %p31;
	bra.uni 	$L__BB9_33;
$L__BB9_32:
	mov.f32 	%f1458, 0f00000000;
	mul.rn.f32 	%f6505, %f15, %f1458;
	mov.b32 	%r10321, 0;
$L__BB9_33:
	setp.ltu.f32 	%p32, %f17, 0f47CE4780;
	mul.rn.f32 	%f1459, %f6505, %f6505;
	and.b32  	%r4088, %r10321, 1;
	setp.eq.b32 	%p33, %r4088, 1;
	selp.f32 	%f1460, 0f3F800000, %f6505, %p33;
	fma.rn.f32 	%f1461, %f1459, %f1460, 0f00000000;
	fma.rn.f32 	%f1462, %f1459, 0f37CBAC00, 0fBAB607ED;
	selp.f32 	%f1463, %f1462, 0fB94D4153, %p33;
	selp.f32 	%f1464, 0f3D2AAABB, 0f3C0885E4, %p33;
	fma.rn.f32 	%f1465, %f1463, %f1459, %f1464;
	selp.f32 	%f1466, 0fBEFFFFFF, 0fBE2AAAA8, %p33;
	fma.rn.f32 	%f1467, %f1465, %f1459, %f1466;
	fma.rn.f32 	%f1468, %f1467, %f1461, %f1460;
	and.b32  	%r4089, %r10321, 2;
	setp.eq.s32 	%p34, %r4089, 0;
	mov.f32 	%f1469, 0f00000000;
	sub.f32 	%f1470, %f1469, %f1468;
	selp.f32 	%f21, %f1468, %f1470, %p34;
	mov.u32 	%r10325, %r10329;
	mov.f32 	%f6506, %f6507;
	@%p32 bra 	$L__BB9_41;
	setp.eq.f32 	%p35, %f17, 0f7F800000;
	@%p35 bra 	$L__BB9_40;
	mov.b32 	%r56, %f15;
	shl.b32 	%r4091, %r56, 8;
	or.b32  	%r57, %r4091, -2147483648;
	mov.b64 	%rd4529, 0;
	mov.b32 	%r10322, 0;
	mov.u64 	%rd4527, __cudart_i2opi_f;
	mov.u64 	%rd4528, %rd2;
$L__BB9_36:
	.pragma "nounroll";
	ld.global.nc.u32 	%r4092, [%rd4527];
	mad.wide.u32 	%rd2146, %r4092, %r57, %rd4529;
	shr.u64 	%rd4529, %rd2146, 32;
	st.local.u32 	[%rd4528], %rd2146;
	add.s32 	%r10322, %r10322, 1;
	add.s64 	%rd4528, %rd4528, 4;
	add.s64 	%rd4527, %rd4527, 4;
	setp.ne.s32 	%p36, %r10322, 6;
	@%p36 bra 	$L__BB9_36;
	shr.u32 	%r4093, %r56, 23;
	st.local.u32 	[%rd2+24], %rd4529;
	and.b32  	%r60, %r4093, 31;
	and.b32  	%r4094, %r4093, 224;
	add.s32 	%r4095, %r4094, -128;
	shr.u32 	%r4096, %r4095, 5;
	mul.wide.u32 	%rd2147, %r4096, 4;
	sub.s64 	%rd38, %rd2, %rd2147;
	ld.local.u32 	%r10323, [%rd38+24];
	ld.local.u32 	%r10324, [%rd38+20];
	setp.eq.s32 	%p37, %r60, 0;
	@%p37 bra 	$L__BB9_39;
	shf.l.wrap.b32 	%r10323, %r10324, %r10323, %r60;
	ld.local.u32 	%r4097, [%rd38+16];
	shf.l.wrap.b32 	%r10324, %r4097, %r10324, %r60;
$L__BB9_39:
	shr.u32 	%r4098, %r10323, 30;
	shf.l.wrap.b32 	%r4099, %r10324, %r10323, 2;
	shl.b32 	%r4100, %r10324, 2;
	shr.u32 	%r4101, %r4099, 31;
	add.s32 	%r4102, %r4101, %r4098;
	neg.s32 	%r4103, %r4102;
	setp.lt.s32 	%p38, %r56, 0;
	selp.b32 	%r10325, %r4103, %r4102, %p38;
	xor.b32  	%r4104, %r4099, %r56;
	shr.s32 	%r4105, %r4099, 31;
	xor.b32  	%r4106, %r4105, %r4099;
	xor.b32  	%r4107, %r4105, %r4100;
	cvt.u64.u32 	%rd2148, %r4106;
	shl.b64 	%rd2149, %rd2148, 32;
	cvt.u64.u32 	%rd2150, %r4107;
	or.b64  	%rd2151, %rd2149, %rd2150;
	cvt.rn.f64.s64 	%fd9, %rd2151;
	mul.f64 	%fd10, %fd9, 0d3BF921FB54442D19;
	cvt.rn.f32.f64 	%f1471, %fd10;
	neg.f32 	%f1472, %f1471;
	setp.lt.s32 	%p39, %r4104, 0;
	selp.f32 	%f6506, %f1472, %f1471, %p39;
	bra.uni 	$L__BB9_41;
$L__BB9_40:
	mov.f32 	%f1473, 0f00000000;
	mul.rn.f32 	%f6506, %f15, %f1473;
	mov.b32 	%r10325, 0;
$L__BB9_41:
	setp.ltu.f32 	%p40, %f17, 0f47CE4780;
	add.s32 	%r4109, %r10325, 1;
	mul.rn.f32 	%f1474, %f6506, %f6506;
	and.b32  	%r4110, %r10325, 1;
	setp.eq.b32 	%p41, %r4110, 1;
	selp.f32 	%f1475, %f6506, 0f3F800000, %p41;
	fma.rn.f32 	%f1476, %f1474, %f1475, 0f00000000;
	fma.rn.f32 	%f1477, %f1474, 0f37CBAC00, 0fBAB607ED;
	selp.f32 	%f1478, 0fB94D4153, %f1477, %p41;
	selp.f32 	%f1479, 0f3C0885E4, 0f3D2AAABB, %p41;
	fma.rn.f32 	%f1480, %f1478, %f1474, %f1479;
	selp.f32 	%f1481, 0fBE2AAAA8, 0fBEFFFFFF, %p41;
	fma.rn.f32 	%f1482, %f1480, %f1474, %f1481;
	fma.rn.f32 	%f1483, %f1482, %f1476, %f1475;
	and.b32  	%r4111, %r4109, 2;
	setp.eq.s32 	%p42, %r4111, 0;
	mov.f32 	%f1484, 0f00000000;
	sub.f32 	%f1485, %f1484, %f1483;
	selp.f32 	%f1486, %f1483, %f1485, %p42;
	mul.f32 	%f25, %f21, %f1486;
	@%p40 bra 	$L__BB9_49;
	setp.eq.f32 	%p43, %f17, 0f7F800000;
	@%p43 bra 	$L__BB9_48;
	mov.b32 	%r69, %f15;
	shl.b32 	%r4113, %r69, 8;
	or.b32  	%r70, %r4113, -2147483648;
	mov.b64 	%rd4532, 0;
	mov.b32 	%r10326, 0;
	mov.u64 	%rd4530, __cudart_i2opi_f;
	mov.u64 	%rd4531, %rd1;
$L__BB9_44:
	.pragma "nounroll";
	ld.global.nc.u32 	%r4114, [%rd4530];
	mad.wide.u32 	%rd2154, %r4114, %r70, %rd4532;
	shr.u64 	%rd4532, %rd2154, 32;
	st.local.u32 	[%rd4531], %rd2154;
	add.s32 	%r10326, %r10326, 1;
	add.s64 	%rd4531, %rd4531, 4;
	add.s64 	%rd4530, %rd4530, 4;
	setp.ne.s32 	%p44, %r10326, 6;
	@%p44 bra 	$L__BB9_44;
	shr.u32 	%r4115, %r69, 23;
	st.local.u32 	[%rd1+24], %rd4532;
	and.b32  	%r73, %r4115, 31;
	and.b32  	%r4116, %r4115, 224;
	add.s32 	%r4117, %r4116, -128;
	shr.u32 	%r4118, %r4117, 5;
	mul.wide.u32 	%rd2155, %r4118, 4;
	sub.s64 	%rd45, %rd1, %rd2155;
	ld.local.u32 	%r10327, [%rd45+24];
	ld.local.u32 	%r10328, [%rd45+20];
	setp.eq.s32 	%p45, %r73, 0;
	@%p45 bra 	$L__BB9_47;
	shf.l.wrap.b32 	%r10327, %r10328, %r10327, %r73;
	ld.local.u32 	%r4119, [%rd45+16];
	shf.l.wrap.b32 	%r10328, %r4119, %r10328, %r73;
$L__BB9_47:
	shr.u32 	%r4120, %r10327, 30;
	shf.l.wrap.b32 	%r4121, %r10328, %r10327, 2;
	shl.b32 	%r4122, %r10328, 2;
	shr.u32 	%r4123, %r4121, 31;
	add.s32 	%r4124, %r4123, %r4120;
	neg.s32 	%r4125, %r4124;
	setp.lt.s32 	%p46, %r69, 0;
	selp.b32 	%r10329, %r4125, %r4124, %p46;
	xor.b32  	%r4126, %r4121, %r69;
	shr.s32 	%r4127, %r4121, 31;
	xor.b32  	%r4128, %r4127, %r4121;
	xor.b32  	%r4129, %r4127, %r4122;
	cvt.u64.u32 	%rd2156, %r4128;
	shl.b64 	%rd2157, %rd2156, 32;
	cvt.u64.u32 	%rd2158, %r4129;
	or.b64  	%rd2159, %rd2157, %rd2158;
	cvt.rn.f64.s64 	%fd11, %rd2159;
	mul.f64 	%fd12, %fd11, 0d3BF921FB54442D19;
	cvt.rn.f32.f64 	%f1487, %fd12;
	neg.f32 	%f1488, %f1487;
	setp.lt.s32 	%p47, %r4126, 0;
	selp.f32 	%f6507, %f1488, %f1487, %p47;
	bra.uni 	$L__BB9_49;
$L__BB9_48:
	mov.f32 	%f1489, 0f00000000;
	mul.rn.f32 	%f6507, %f15, %f1489;
	mov.b32 	%r10329, 0;
$L__BB9_49:
	mul.f32 	%f1490, %f6507, %f6507;
	fma.rn.f32 	%f1491, %f1490, 0f3C190000, 0f3B560000;
	fma.rn.f32 	%f1492, %f1491, %f1490, 0f3CC70000;
	fma.rn.f32 	%f1493, %f1492, %f1490, 0f3D5B0000;
	fma.rn.f32 	%f1494, %f1493, %f1490, 0f3E089438;
	fma.rn.f32 	%f1495, %f1494, %f1490, 0f3EAAAA88;
	mul.rn.f32 	%f1496, %f1490, %f6507;
	fma.rn.f32 	%f1497, %f1495, %f1496, %f6507;
	abs.f32 	%f1498, %f6507;
	setp.eq.f32 	%p48, %f1498, 0f3A00B43C;
	selp.f32 	%f1499, %f6507, %f1497, %p48;
	and.b32  	%r4131, %r10329, 1;
	setp.eq.b32 	%p49, %r4131, 1;
	neg.f32 	%f1500, %f1499;
	rcp.approx.ftz.f32 	%f1501, %f1500;
	selp.f32 	%f1502, %f1501, %f1499, %p49;
	add.f32 	%f29, %f25, %f1502;
	mul.f32 	%f1503, %f29, 0f3F22F983;
	cvt.rni.s32.f32 	%r10341, %f1503;
	cvt.rn.f32.s32 	%f1504, %r10341;
	fma.rn.f32 	%f1505, %f1504, 0fBFC90FDA, %f29;
	fma.rn.f32 	%f1506, %f1504, 0fB3A22168, %f1505;
	fma.rn.f32 	%f6510, %f1504, 0fA7C234C5, %f1506;
	abs.f32 	%f31, %f29;
	setp.ltu.f32 	%p50, %f31, 0f47CE4780;
	mov.u32 	%r10333, %r10341;
	mov.f32 	%f6508, %f6510;
	@%p50 bra 	$L__BB9_57;
	setp.eq.f32 	%p51, %f31, 0f7F800000;
	@%p51 bra 	$L__BB9_56;
	mov.b32 	%r83, %f29;
	shl.b32 	%r4133, %r83, 8;
	or.b32  	%r84, %r4133, -2147483648;
	mov.b64 	%rd4535, 0;
	mov.b32 	%r10330, 0;
	mov.u64 	%rd4533, __cudart_i2opi_f;
	mov.u64 	%rd4534, %rd3;
$L__BB9_52:
	.pragma "nounroll";
	ld.global.nc.u32 	%r4134, [%rd4533];
	mad.wide.u32 	%rd2162, %r4134, %r84, %rd4535;
	shr.u64 	%rd4535, %rd2162, 32;
	st.local.u32 	[%rd4534], %rd2162;
	add.s32 	%r10330, %r10330, 1;
	add.s64 	%rd4534, %rd4534, 4;
	add.s64 	%rd4533, %rd4533, 4;
	setp.ne.s32 	%p52, %r10330, 6;
	@%p52 bra 	$L__BB9_52;
	shr.u32 	%r4135, %r83, 23;
	st.local.u32 	[%rd3+24], %rd4535;
	and.b32  	%r87, %r4135, 31;
	and.b32  	%r4136, %r4135, 224;
	add.s32 	%r4137, %r4136, -128;
	shr.u32 	%r4138, %r4137, 5;
	mul.wide.u32 	%rd2163, %r4138, 4;
	sub.s64 	%rd52, %rd3, %rd2163;
	ld.local.u32 	%r10331, [%rd52+24];
	ld.local.u32 	%r10332, [%rd52+20];
	setp.eq.s32 	%p53, %r87, 0;
	@%p53 bra 	$L__BB9_55;
	shf.l.wrap.b32 	%r10331, %r10332, %r10331, %r87;
	ld.local.u32 	%r4139, [%rd52+16];
	shf.l.wrap.b32 	%r10332, %r4139, %r10332, %r87;
$L__BB9_55:
	shr.u32 	%r4140, %r10331, 30;
	shf.l.wrap.b32 	%r4141, %r10332, %r10331, 2;
	shl.b32 	%r4142, %r10332, 2;
	shr.u32 	%r4143, %r4141, 31;
	add.s32 	%r4144, %r4143, %r4140;
	neg.s32 	%r4145, %r4144;
	setp.lt.s32 	%p54, %r83, 0;
	selp.b32 	%r10333, %r4145, %r4144, %p54;
	xor.b32  	%r4146, %r4141, %r83;
	shr.s32 	%r4147, %r4141, 31;
	xor.b32  	%r4148, %r4147, %r4141;
	xor.b32  	%r4149, %r4147, %r4142;
	cvt.u64.u32 	%rd2164, %r4148;
	shl.b64 	%rd2165, %rd2164, 32;
	cvt.u64.u32 	%rd2166, %r4149;
	or.b64  	%rd2167, %rd2165, %rd2166;
	cvt.rn.f64.s64 	%fd13, %rd2167;
	mul.f64 	%fd14, %fd13, 0d3BF921FB54442D19;
	cvt.rn.f32.f64 	%f1507, %fd14;
	neg.f32 	%f1508, %f1507;
	setp.lt.s32 	%p55, %r4146, 0;
	selp.f32 	%f6508, %f1508, %f1507, %p55;
	bra.uni 	$L__BB9_57;
$L__BB9_56:
	mov.f32 	%f1509, 0f00000000;
	mul.rn.f32 	%f6508, %f29, %f1509;
	mov.b32 	%r10333, 0;
$L__BB9_57:
	setp.ltu.f32 	%p56, %f31, 0f47CE4780;
	mul.rn.f32 	%f1510, %f6508, %f6508;
	and.b32  	%r4151, %r10333, 1;
	setp.eq.b32 	%p57, %r4151, 1;
	selp.f32 	%f1511, 0f3F800000, %f6508, %p57;
	fma.rn.f32 	%f1512, %f1510, %f1511, 0f00000000;
	fma.rn.f32 	%f1513, %f1510, 0f37CBAC00, 0fBAB607ED;
	selp.f32 	%f1514, %f1513, 0fB94D4153, %p57;
	selp.f32 	%f1515, 0f3D2AAABB, 0f3C0885E4, %p57;
	fma.rn.f32 	%f1516, %f1514, %f1510, %f1515;
	selp.f32 	%f1517, 0fBEFFFFFF, 0fBE2AAAA8, %p57;
	fma.rn.f32 	%f1518, %f1516, %f1510, %f1517;
	fma.rn.f32 	%f1519, %f1518, %f1512, %f1511;
	and.b32  	%r4152, %r10333, 2;
	setp.eq.s32 	%p58, %r4152, 0;
	mov.f32 	%f1520, 0f00000000;
	sub.f32 	%f1521, %f1520, %f1519;
	selp.f32 	%f35, %f1519, %f1521, %p58;
	mov.u32 	%r10337, %r10341;
	mov.f32 	%f6509, %f6510;
	@%p56 bra 	$L__BB9_65;
	setp.eq.f32 	%p59, %f31, 0f7F800000;
	@%p59 bra 	$L__BB9_64;
	mov.b32 	%r96, %f29;
	shl.b32 	%r4154, %r96, 8;
	or.b32  	%r97, %r4154, -2147483648;
	mov.b64 	%rd4538, 0;
	mov.b32 	%r10334, 0;
	mov.u64 	%rd4536, __cudart_i2opi_f;
	mov.u64 	%rd4537, %rd2;
$L__BB9_60:
	.pragma "nounroll";
	ld.global.nc.u32 	%r4155, [%rd4536];
	mad.wide.u32 	%rd2170, %r4155, %r97, %rd4538;
	shr.u64 	%rd4538, %rd2170, 32;
	st.local.u32 	[%rd4537], %rd2170;
	add.s32 	%r10334, %r10334, 1;
	add.s64 	%rd4537, %rd4537, 4;
	add.s64 	%rd4536, %rd4536, 4;
	setp.ne.s32 	%p60, %r10334, 6;
	@%p60 bra 	$L__BB9_60;
	shr.u32 	%r4156, %r96, 23;
	st.local.u32 	[%rd2+24], %rd4538;
	and.b32  	%r100, %r4156, 31;
	and.b32  	%r4157, %r4156, 224;
	add.s32 	%r4158, %r4157, -128;
	shr.u32 	%r4159, %r4158, 5;
	mul.wide.u32 	%rd2171, %r4159, 4;
	sub.s64 	%rd59, %rd2, %rd2171;
	ld.local.u32 	%r10335, [%rd59+24];
	ld.local.u32 	%r10336, [%rd59+20];
	setp.eq.s32 	%p61, %r100, 0;
	@%p61 bra 	$L__BB9_63;
	shf.l.wrap.b32 	%r10335, %r10336, %r10335, %r100;
	ld.local.u32 	%r4160, [%rd59+16];
	shf.l.wrap.b32 	%r10336, %r4160, %r10336, %r100;
$L__BB9_63:
	shr.u32 	%r4161, %r10335, 30;
	shf.l.wrap.b32 	%r4162, %r10336, %r10335, 2;
	shl.b32 	%r4163, %r10336, 2;
	shr.u32 	%r4164, %r4162, 31;
	add.s32 	%r4165, %r4164, %r4161;
	neg.s32 	%r4166, %r4165;
	setp.lt.s32 	%p62, %r96, 0;
	selp.b32 	%r10337, %r4166, %r4165, %p62;
	xor.b32  	%r4167, %r4162, %r96;
	shr.s32 	%r4168, %r4162, 31;
	xor.b32  	%r4169, %r4168, %r4162;
	xor.b32  	%r4170, %r4168, %r4163;
	cvt.u64.u32 	%rd2172, %r4169;
	shl.b64 	%rd2173, %rd2172, 32;
	cvt.u64.u32 	%rd2174, %r4170;
	or.b64  	%rd2175, %rd2173, %rd2174;
	cvt.rn.f64.s64 	%fd15, %rd2175;
	mul.f64 	%fd16, %fd15, 0d3BF921FB54442D19;
	cvt.rn.f32.f64 	%f1522, %fd16;
	neg.f32 	%f1523, %f1522;
	setp.lt.s32 	%p63, %r4167, 0;
	selp.f32 	%f6509, %f1523, %f1522, %p63;
	bra.uni 	$L__BB9_65;
$L__BB9_64:
	mov.f32 	%f1524, 0f00000000;
	mul.rn.f32 	%f6509, %f29, %f1524;
	mov.b32 	%r10337, 0;
$L__BB9_65:
	setp.ltu.f32 	%p64, %f31, 0f47CE4780;
	add.s32 	%r4172, %r10337, 1;
	mul.rn.f32 	%f1525, %f6509, %f6509;
	and.b32  	%r4173, %r10337, 1;
	setp.eq.b32 	%p65, %r4173, 1;
	selp.f32 	%f1526, %f6509, 0f3F800000, %p65;
	fma.rn.f32 	%f1527, %f1525, %f1526, 0f00000000;
	fma.rn.f32 	%f1528, %f1525, 0f37CBAC00, 0fBAB607ED;
	selp.f32 	%f1529, 0fB94D4153, %f1528, %p65;
	selp.f32 	%f1530, 0f3C0885E4, 0f3D2AAABB, %p65;
	fma.rn.f32 	%f1531, %f1529, %f1525, %f1530;
	selp.f32 	%f1532, 0fBE2AAAA8, 0fBEFFFFFF, %p65;
	fma.rn.f32 	%f1533, %f1531, %f1525, %f1532;
	fma.rn.f32 	%f1534, %f1533, %f1527, %f1526;
	and.b32  	%r4174, %r4172, 2;
	setp.eq.s32 	%p66, %r4174, 0;
	mov.f32 	%f1535, 0f00000000;
	sub.f32 	%f1536, %f1535, %f1534;
	selp.f32 	%f1537, %f1534, %f1536, %p66;
	mul.f32 	%f39, %f35, %f1537;
	@%p64 bra 	$L__BB9_73;
	setp.eq.f32 	%p67, %f31, 0f7F800000;
	@%p67 bra 	$L__BB9_72;
	mov.b32 	%r109, %f29;
	shl.b32 	%r4176, %r109, 8;
	or.b32  	%r110, %r4176, -2147483648;
	mov.b64 	%rd4541, 0;
	mov.b32 	%r10338, 0;
	mov.u64 	%rd4539, __cudart_i2opi_f;
	mov.u64 	%rd4540, %rd1;
$L__BB9_68:
	.pragma "nounroll";
	ld.global.nc.u32 	%r4177, [%rd4539];
	mad.wide.u32 	%rd2178, %r4177, %r110, %rd4541;
	shr.u64 	%rd4541, %rd2178, 32;
	st.local.u32 	[%rd4540], %rd2178;
	add.s32 	%r10338, %r10338, 1;
	add.s64 	%rd4540, %rd4540, 4;
	add.s64 	%rd4539, %rd4539, 4;
	setp.ne.s32 	%p68, %r10338, 6;
	@%p68 bra 	$L__BB9_68;
	shr.u32 	%r4178, %r109, 23;
	st.local.u32 	[%rd1+24], %rd4541;
	and.b32  	%r113, %r4178, 31;
	and.b32  	%r4179, %r4178, 224;
	add.s32 	%r4180, %r4179, -128;
	shr.u32 	%r4181, %r4180, 5;
	mul.wide.u32 	%rd2179, %r4181, 4;
	sub.s64 	%rd66, %rd1, %rd2179;
	ld.local.u32 	%r10339, [%rd66+24];
	ld.local.u32 	%r10340, [%rd66+20];
	setp.eq.s32 	%p69, %r113, 0;
	@%p69 bra 	$L__BB9_71;
	shf.l.wrap.b32 	%r10339, %r10340, %r10339, %r113;
	ld.local.u32 	%r4182, [%rd66+16];
	shf.l.wrap.b32 	%r10340, %r4182, %r10340, %r113;
$L__BB9_71:
	shr.u32 	%r4183, %r10339, 30;
	shf.l.wrap.b32 	%r4184, %r10340, %r10339, 2;
	shl.b32 	%r4185, %r10340, 2;
	shr.u32 	%r4186, %r4184, 31;
	add.s32 	%r4187, %r4186, %r4183;
	neg.s32 	%r4188, %r4187;
	setp.lt.s32 	%p70, %r109, 0;
	selp.b32 	%r10341, %r4188, %r4187, %p70;
	xor.b32  	%r4189, %r4184, %r109;
	shr.s32 	%r4190, %r4184, 31;
	xor.b32  	%r4191, %r4190, %r4184;
	xor.b32  	%r4192, %r4190, %r4185;
	cvt.u64.u32 	%rd2180, %r4191;
	shl.b64 	%rd2181, %rd2180, 32;
	cvt.u64.u32 	%rd2182, %r4192;
	or.b64  	%rd2183, %rd2181, %rd2182;
	cvt.rn.f64.s64 	%fd17, %rd2183;
	mul.f64 	%fd18, %fd17, 0d3BF921FB54442D19;
	cvt.rn.f32.f64 	%f1538, %fd18;
	neg.f32 	%f1539, %f1538;
	setp.lt.s32 	%p71, %r4189, 0;
	selp.f32 	%f6510, %f1539, %f1538, %p71;
	bra.uni 	$L__BB9_73;
$L__BB9_72:
	mov.f32 	%f1540, 0f00000000;
	mul.rn.f32 	%f6510, %f29, %f1540;
	mov.b32 	%r10341, 0;
$L__BB9_73:
	mul.f32 	%f1541, %f6510, %f6510;
	fma.rn.f32 	%f1542, %f1541, 0f3C190000, 0f3B560000;
	fma.rn.f32 	%f1543, %f1542, %f1541, 0f3CC70000;
	fma.rn.f32 	%f1544, %f1543, %f1541, 0f3D5B0000;
	fma.rn.f32 	%f1545, %f1544, %f1541, 0f3E089438;
	fma.rn.f32 	%f1546, %f1545, %f1541, 0f3EAAAA88;
	mul.rn.f32 	%f1547, %f1541, %f6510;
	fma.rn.f32 	%f1548, %f1546, %f1547, %f6510;
	abs.f32 	%f1549, %f6510;
	setp.eq.f32 	%p72, %f1549, 0f3A00B43C;
	selp.f32 	%f1550, %f6510, %f1548, %p72;
	and.b32  	%r4194, %r10341, 1;
	setp.eq.b32 	%p73, %r4194, 1;
	neg.f32 	%f1551, %f1550;
	rcp.approx.ftz.f32 	%f1552, %f1551;
	selp.f32 	%f1553, %f1552, %f1550, %p73;
	add.f32 	%f43, %f39, %f1553;
	mul.f32 	%f1554, %f43, 0f3F22F983;
	cvt.rni.s32.f32 	%r10353, %f1554;
	cvt.rn.f32.s32 	%f1555, %r10353;
	fma.rn.f32 	%f1556, %f1555, 0fBFC90FDA, %f43;
	fma.rn.f32 	%f1557, %f1555, 0fB3A22168, %f1556;
	fma.rn.f32 	%f6513, %f1555, 0fA7C234C5, %f1557;
	abs.f32 	%f45, %f43;
	setp.ltu.f32 	%p74, %f45, 0f47CE4780;
	mov.u32 	%r10345, %r10353;
	mov.f32 	%f6511, %f6513;
	@%p74 bra 	$L__BB9_81;
	setp.eq.f32 	%p75, %f45, 0f7F800000;
	@%p75 bra 	$L__BB9_80;
	mov.b32 	%r123, %f43;
	shl.b32 	%r4196, %r123, 8;
	or.b32  	%r124, %r4196, -2147483648;
	mov.b64 	%rd4544, 0;
	mov.b32 	%r10342, 0;
	mov.u64 	%rd4542, __cudart_i2opi_f;
	mov.u64 	%rd4543, %rd3;
$L__BB9_76:
	.pragma "nounroll";
	ld.global.nc.u32 	%r4197, [%rd4542];
	mad.wide.u32 	%rd2186, %r4197, %r124, %rd4544;
	shr.u64 	%rd4544, %rd2186, 32;
	st.local.u32 	[%rd4543], %rd2186;
	add.s32 	%r10342, %r10342, 1;
	add.s64 	%rd4543, %rd4543, 4;
	add.s64 	%rd4542, %rd4542, 4;
	setp.ne.s32 	%p76, %r10342, 6;
	@%p76 bra 	$L__BB9_76;
	shr.u32 	%r4198, %r123, 23;
	st.local.u32 	[%rd3+24], %rd4544;
	and.b32  	%r127, %r4198, 31;
	and.b32  	%r4199, %r4198, 224;
	add.s32 	%r4200, %r4199, -128;
	shr.u32 	%r4201, %r4200, 5;
	mul.wide.u32 	%rd2187, %r4201, 4;
	sub.s64 	%rd73, %rd3, %rd2187;
	ld.local.u32 	%r10343, [%rd73+24];
	ld.local.u32 	%r10344, [%rd73+20];
	setp.eq.s32 	%p77, %r127, 0;
	@%p77 bra 	$L__BB9_79;
	shf.l.wrap.b32 	%r10343, %r10344, %r10343, %r127;
	ld.local.u32 	%r4202, [%rd73+16];
	shf.l.wrap.b32 	%r10344, %r4202, %r10344, %r127;
$L__BB9_79:
	shr.u32 	%r4203, %r10343, 30;
	shf.l.wrap.b32 	%r4204, %r10344, %r10343, 2;
	shl.b32 	%r4205, %r10344, 2;
	shr.u32 	%r4206, %r4204, 31;
	add.s32 	%r4207, %r4206, %r4203;
	neg.s32 	%r4208, %r4207;
	setp.lt.s32 	%p78, %r123, 0;
	selp.b32 	%r10345, %r4208, %r4207, %p78;
	xor.b32  	%r4209, %r4204, %r123;
	shr.s32 	%r4210, %r4204, 31;
	xor.b32  	%r4211, %r4210, %r4204;
	xor.b32  	%r4212, %r4210, %r4205;
	cvt.u64.u32 	%rd2188, %r4211;
	shl.b64 	%rd2189, %rd2188, 32;
	cvt.u64.u32 	%rd2190, %r4212;
	or.b64  	%rd2191, %rd2189, %rd2190;
	cvt.rn.f64.s64 	%fd19, %rd2191;
	mul.f64 	%fd20, %fd19, 0d3BF921FB54442D19;
	cvt.rn.f32.f64 	%f1558, %fd20;
	neg.f32 	%f1559, %f1558;
	setp.lt.s32 	%p79, %r4209, 0;
	selp.f32 	%f6511, %f1559, %f1558, %p79;
	bra.uni 	$L__BB9_81;
$L__BB9_80:
	mov.f32 	%f1560, 0f00000000;
	mul.rn.f32 	%f6511, %f43, %f1560;
	mov.b32 	%r10345, 0;
$L__BB9_81:
	setp.ltu.f32 	%p80, %f45, 0f47CE4780;
	mul.rn.f32 	%f1561, %f6511, %f6511;
	and.b32  	%r4214, %r10345, 1;
	setp.eq.b32 	%p81, %r4214, 1;
	selp.f32 	%f1562, 0f3F800000, %f6511, %p81;
	fma.rn.f32 	%f1563, %f1561, %f1562, 0f00000000;
	fma.rn.f32 	%f1564, %f1561, 0f37CBAC00, 0fBAB607ED;
	selp.f32 	%f1565, %f1564, 0fB94D4153, %p81;
	selp.f32 	%f1566, 0f3D2AAABB, 0f3C0885E4, %p81;
	fma.rn.f32 	%f1567, %f1565, %f1561, %f1566;
	selp.f32 	%f1568, 0fBEFFFFFF, 0fBE2AAAA8, %p81;
	fma.rn.f32 	%f1569, %f1567, %f1561, %f1568;
	fma.rn.f32 	%f1570, %f1569, %f1563, %f1562;
	and.b32  	%r4215, %r10345, 2;
	setp.eq.s32 	%p82, %r4215, 0;
	mov.f32 	%f1571, 0f00000000;
	sub.f32 	%f1572, %f1571, %f1570;
	selp.f32 	%f49, %f1570, %f1572, %p82;
	mov.u32 	%r10349, %r10353;
	mov.f32 	%f6512, %f6513;
	@%p80 bra 	$L__BB9_89;
	setp.eq.f32 	%p83, %f45, 0f7F800000;
	@%p83 bra 	$L__BB9_88;
	mov.b32 	%r136, %f43;
	shl.b32 	%r4217, %r136, 8;
	or.b32  	%r137, %r4217, -2147483648;
	mov.b64 	%rd4547, 0;
	mov.b32 	%r10346, 0;
	mov.u64 	%rd4545, __cudart_i2opi_f;
	mov.u64 	%rd4546, %rd2;
$L__BB9_84:
	.pragma "nounroll";
	ld.global.nc.u32 	%r4218, [%rd4545];
	mad.wide.u32 	%rd2194, %r4218, %r137, %rd4547;
	shr.u64 	%rd4547, %rd2194, 32;
	st.local.u32 	[%rd4546], %rd2194;
	add.s32 	%r10346, %r10346, 1;
	add.s64 	%rd4546, %rd4546, 4;
	add.s64 	%rd4545, %rd4545, 4;
	setp.ne.s32 	%p84, %r10346, 6;
	@%p84 bra 	$L__BB9_84;
	shr.u32 	%r4219, %r136, 23;
	st.local.u32 	[%rd2+24], %rd4547;
	and.b32  	%r140, %r4219, 31;
	and.b32  	%r4220, %r4219, 224;
	add.s32 	%r4221, %r4220, -128;
	shr.u32 	%r4222, %r4221, 5;
	mul.wide.u32 	%rd2195, %r4222, 4;
	sub.s64 	%rd80, %rd2, %rd2195;
	ld.local.u32 	%r10347, [%rd80+24];
	ld.local.u32 	%r10348, [%rd80+20];
	setp.eq.s32 	%p85, %r140, 0;
	@%p85 bra 	$L__BB9_87;
	shf.l.wrap.b32 	%r10347, %r10348, %r10347, %r140;
	ld.local.u32 	%r4223, [%rd80+16];
	shf.l.wrap.b32 	%r10348, %r4223, %r10348, %r140;
$L__BB9_87:
	shr.u32 	%r4224, %r10347, 30;
	shf.l.wrap.b32 	%r4225, %r10348, %r10347, 2;
	shl.b32 	%r4226, %r10348, 2;
	shr.u32 	%r4227, %r4225, 31;
	add.s32 	%r4228, %r4227, %r4224;
	neg.s32 	%r4229, %r4228;
	setp.lt.s32 	%p86, %r136, 0;
	selp.b32 	%r10349, %r4229, %r4228, %p86;
	xor.b32  	%r4230, %r4225, %r136;
	shr.s32 	%r4231, %r4225, 31;
	xor.b32  	%r4232, %r4231, %r4225;
	xor.b32  	%r4233, %r4231, %r4226;
	cvt.u64.u32 	%rd2196, %r4232;
	shl.b64 	%rd2197, %rd2196, 32;
	cvt.u64.u32 	%rd2198, %r4233;
	or.b64  	%rd2199, %rd2197, %rd2198;
	cvt.rn.f64.s64 	%fd21, %rd2199;
	mul.f64 	%fd22, %fd21, 0d3BF921FB54442D19;
	cvt.rn.f32.f64 	%f1573, %fd22;
	neg.f32 	%f1574, %f1573;
	setp.lt.s32 	%p87, %r4230, 0;
	selp.f32 	%f6512, %f1574, %f1573, %p87;
	bra.uni 	$L__BB9_89;
$L__BB9_88:
	mov.f32 	%f1575, 0f00000000;
	mul.rn.f32 	%f6512, %f43, %f1575;
	mov.b32 	%r10349, 0;
$L__BB9_89:
	setp.ltu.f32 	%p88, %f45, 0f47CE4780;
	add.s32 	%r4235, %r10349, 1;
	mul.rn.f32 	%f1576, %f6512, %f6512;
	and.b32  	%r4236, %r10349, 1;
	setp.eq.b32 	%p89, %r4236, 1;
	selp.f32 	%f1577, %f6512, 0f3F800000, %p89;
	fma.rn.f32 	%f1578, %f1576, %f1577, 0f00000000;
	fma.rn.f32 	%f1579, %f1576, 0f37CBAC00, 0fBAB607ED;
	selp.f32 	%f1580, 0fB94D4153, %f1579, %p89;
	selp.f32 	%f1581, 0f3C0885E4, 0f3D2AAABB, %p89;
	fma.rn.f32 	%f1582, %f1580, %f1576, %f1581;
	selp.f32 	%f1583, 0fBE2AAAA8, 0fBEFFFFFF, %p89;
	fma.rn.f32 	%f1584, %f1582, %f1576, %f1583;
	fma.rn.f32 	%f1585, %f1584, %f1578, %f1577;
	and.b32  	%r4237, %r4235, 2;
	setp.eq.s32 	%p90, %r4237, 0;
	mov.f32 	%f1586, 0f00000000;
	sub.f32 	%f1587, %f1586, %f1585;
	selp.f32 	%f1588, %f1585, %f1587, %p90;
	mul.f32 	%f53, %f49, %f1588;
	@%p88 bra 	$L__BB9_97;
	setp.eq.f32 	%p91, %f45, 0f7F800000;
	@%p91 bra 	$L__BB9_96;
	mov.b32 	%r149, %f43;
	shl.b32 	%r4239, %r149, 8;
	or.b32  	%r150, %r4239, -2147483648;
	mov.b64 	%rd4550, 0;
	mov.b32 	%r10350, 0;
	mov.u64 	%rd4548, __cudart_i2opi_f;
	mov.u64 	%rd4549, %rd1;
$L__BB9_92:
	.pragma "nounroll";
	ld.global.nc.u32 	%r4240, [%rd4548];
	mad.wide.u32 	%rd2202, %r4240, %r150, %rd4550;
	shr.u64 	%rd4550, %rd2202, 32;
	st.local.u32 	[%rd4549], %rd2202;
	add.s32 	%r10350, %r10350, 1;
	add.s64 	%rd4549, %rd4549, 4;
	add.s64 	%rd4548, %rd4548, 4;
	setp.ne.s32 	%p92, %r10350, 6;
	@%p92 bra 	$L__BB9_92;
	shr.u32 	%r4241, %r149, 23;
	st.local.u32 	[%rd1+24], %rd4550;
	and.b32  	%r153, %r4241, 31;
	and.b32  	%r4242, %r4241, 224;
	add.s32 	%r4243, %r4242, -128;
	shr.u32 	%r4244, %r4243, 5;
	mul.wide.u32 	%rd2203, %r4244, 4;
	sub.s64 	%rd87, %rd1, %rd2203;
	ld.local.u32 	%r10351, [%rd87+24];
	ld.local.u32 	%r10352, [%rd87+20];
	setp.eq.s32 	%p93, %r153, 0;
	@%p93 bra 	$L__BB9_95;
	shf.l.wrap.b32 	%r10351, %r10352, %r10351, %r153;
	ld.local.u32 	%r4245, [%rd87+16];
	shf.l.wrap.b32 	%r10352, %r4245, %r10352, %r153;
$L__BB9_95:
	shr.u32 	%r4246, %r10351, 30;
	shf.l.wrap.b32 	%r4247, %r10352, %r10351, 2;
	shl.b32 	%r4248, %r10352, 2;
	shr.u32 	%r4249, %r4247, 31;
	add.s32 	%r4250, %r4249, %r4246;
	neg.s32 	%r4251, %r4250;
	setp.lt.s32 	%p94, %r149, 0;
	selp.b32 	%r10353, %r4251, %r4250, %p94;
	xor.b32  	%r4252, %r4247, %r149;
	shr.s32 	%r4253, %r4247, 31;
	xor.b32  	%r4254, %r4253, %r4247;
	xor.b32  	%r4255, %r4253, %r4248;
	cvt.u64.u32 	%rd2204, %r4254;
	shl.b64 	%rd2205, %rd2204, 32;
	cvt.u64.u32 	%rd2206, %r4255;
	or.b64  	%rd2207, %rd2205, %rd2206;
	cvt.rn.f64.s64 	%fd23, %rd2207;
	mul.f64 	%fd24, %fd23, 0d3BF921FB54442D19;
	cvt.rn.f32.f64 	%f1589, %fd24;
	neg.f32 	%f1590, %f1589;
	setp.lt.s32 	%p95, %r4252, 0;
	selp.f32 	%f6513, %f1590, %f1589, %p95;
	bra.uni 	$L__BB9_97;
$L__BB9_96:
	mov.f32 	%f1591, 0f00000000;
	mul.rn.f32 	%f6513, %f43, %f1591;
	mov.b32 	%r10353, 0;
$L__BB9_97:
	mul.f32 	%f1592, %f6513, %f6513;
	fma.rn.f32 	%f1593, %f1592, 0f3C190000, 0f3B560000;
	fma.rn.f32 	%f1594, %f1593, %f1592, 0f3CC70000;
	fma.rn.f32 	%f1595, %f1594, %f1592, 0f3D5B0000;
	fma.rn.f32 	%f1596, %f1595, %f1592, 0f3E089438;
	fma.rn.f32 	%f1597, %f1596, %f1592, 0f3EAAAA88;
	mul.rn.f32 	%f1598, %f1592, %f6513;
	fma.rn.f32 	%f1599, %f1597, %f1598, %f6513;
	abs.f32 	%f1600, %f6513;
	setp.eq.f32 	%p96, %f1600, 0f3A00B43C;
	selp.f32 	%f1601, %f6513, %f1599, %p96;
	and.b32  	%r4257, %r10353, 1;
	setp.eq.b32 	%p97, %r4257, 1;
	neg.f32 	%f1602, %f1601;
	rcp.approx.ftz.f32 	%f1603, %f1602;
	selp.f32 	%f1604, %f1603, %f1601, %p97;
	add.f32 	%f57, %f53, %f1604;
	mul.f32 	%f1605, %f57, 0f3F22F983;
	cvt.rni.s32.f32 	%r10365, %f1605;
	cvt.rn.f32.s32 	%f1606, %r10365;
	fma.rn.f32 	%f1607, %f1606, 0fBFC90FDA, %f57;
	fma.rn.f32 	%f1608, %f1606, 0fB3A22168, %f1607;
	fma.rn.f32 	%f6516, %f1606, 0fA7C234C5, %f1608;
	abs.f32 	%f59, %f57;
	setp.ltu.f32 	%p98, %f59, 0f47CE4780;
	mov.u32 	%r10357, %r10365;
	mov.f32 	%f6514, %f6516;
	@%p98 bra 	$L__BB9_105;
	setp.eq.f32 	%p99, %f59, 0f7F800000;
	@%p99 bra 	$L__BB9_104;
	mov.b32 	%r163, %f57;
	shl.b32 	%r4259, %r163, 8;
	or.b32  	%r164, %r4259, -2147483648;
	mov.b64 	%rd4553, 0;
	mov.b32 	%r10354, 0;
	mov.u64 	%rd4551, __cudart_i2opi_f;
	mov.u64 	%rd4552, %rd3;
$L__BB9_100:
	.pragma "nounroll";
	ld.global.nc.u32 	%r4260, [%rd4551];
	mad.wide.u32 	%rd2210, %r4260, %r164, %rd4553;
	shr.u64 	%rd4553, %rd2210, 32;
	st.local.u32 	[%rd4552], %rd2210;
	add.s32 	%r10354, %r10354, 1;
	add.s64 	%rd4552, %rd4552, 4;
	add.s64 	%rd4551, %rd4551, 4;
	setp.ne.s32 	%p100, %r10354, 6;
	@%p100 bra 	$L__BB9_100;
	shr.u32 	%r4261, %r163, 23;
	st.local.u32 	[%rd3+24], %rd4553;
	and.b32  	%r167, %r4261, 31;
	and.b32  	%r4262, %r4261, 224;
	add.s32 	%r4263, %r4262, -128;
	shr.u32 	%r4264, %r4263, 5;
	mul.wide.u32 	%rd2211, %r4264, 4;
	sub.s64 	%rd94, %rd3, %rd2211;
	ld.local.u32 	%r10355, [%rd94+24];
	ld.local.u32 	%r10356, [%rd94+20];
	setp.eq.s32 	%p101, %r167, 0;
	@%p101 bra 	$L__BB9_103;
	shf.l.wrap.b32 	%r10355, %r10356, %r10355, %r167;
	ld.local.u32 	%r4265, [%rd94+16];
	shf.l.wrap.b32 	%r10356, %r4265, %r10356, %r167;
$L__BB9_103:
	shr.u32 	%r4266, %r10355, 30;
	shf.l.wrap.b32 	%r4267, %r10356, %r10355, 2;
	shl.b32 	%r4268, %r10356, 2;
	shr.u32 	%r4269, %r4267, 31;
	add.s32 	%r4270, %r4269, %r4266;
	neg.s32 	%r4271, %r4270;
	setp.lt.s32 	%p102, %r163, 0;
	selp.b32 	%r10357, %r4271, %r4270, %p102;
	xor.b32  	%r4272, %r4267, %r163;
	shr.s32 	%r4273, %r4267, 31;
	xor.b32  	%r4274, %r4273, %r4267;
	xor.b32  	%r4275, %r4273, %r4268;
	cvt.u64.u32 	%rd2212, %r4274;
	shl.b64 	%rd2213, %rd2212, 32;
	cvt.u64.u32 	%rd2214, %r4275;
	or.b64  	%rd2215, %rd2213, %rd2214;
	cvt.rn.f64.s64 	%fd25, %rd2215;
	mul.f64 	%fd26, %fd25, 0d3BF921FB54442D19;
	cvt.rn.f32.f64 	%f1609, %fd26;
	neg.f32 	%f1610, %f1609;
	setp.lt.s32 	%p103, %r4272, 0;
	selp.f32 	%f6514, %f1610, %f1609, %p103;
	bra.uni 	$L__BB9_105;
$L__BB9_104:
	mov.f32 	%f1611, 0f00000000;
	mul.rn.f32 	%f6514, %f57, %f1611;
	mov.b32 	%r10357, 0;
$L__BB9_105:
	setp.ltu.f32 	%p104, %f59, 0f47CE4780;
	mul.rn.f32 	%f1612, %f6514, %f6514;
	and.b32  	%r4277, %r10357, 1;
	setp.eq.b32 	%p105, %r4277, 1;
	selp.f32 	%f1613, 0f3F800000, %f6514, %p105;
	fma.rn.f32 	%f1614, %f1612, %f1613, 0f00000000;
	fma.rn.f32 	%f1615, %f1612, 0f37CBAC00, 0fBAB607ED;
	selp.f32 	%f1616, %f1615, 0fB94D4153, %p105;
	selp.f32 	%f1617, 0f3D2AAABB, 0f3C0885E4, %p105;
	fma.rn.f32 	%f1618, %f1616, %f1612, %f1617;
	selp.f32 	%f1619, 0fBEFFFFFF, 0fBE2AAAA8, %p105;
	fma.rn.f32 	%f1620, %f1618, %f1612, %f1619;
	fma.rn.f32 	%f1621, %f1620, %f1614, %f1613;
	and.b32  	%r4278, %r10357, 2;
	setp.eq.s32 	%p106, %r4278, 0;
	mov.f32 	%f1622, 0f00000000;
	sub.f32 	%f1623, %f1622, %f1621;
	selp.f32 	%f63, %f1621, %f1623, %p106;
	mov.u32 	%r10361, %r10365;
	mov.f32 	%f6515, %f6516;
	@%p104 bra 	$L__BB9_113;
	setp.eq.f32 	%p107, %f59, 0f7F800000;
	@%p107 bra 	$L__BB9_112;
	mov.b32 	%r176, %f57;
	shl.b32 	%r4280, %r176, 8;
	or.b32  	%r177, %r4280, -2147483648;
	mov.b64 	%rd4556, 0;
	mov.b32 	%r10358, 0;
	mov.u64 	%rd4554, __cudart_i2opi_f;
	mov.u64 	%rd4555, %rd2;
$L__BB9_108:
	.pragma "nounroll";
	ld.global.nc.u32 	%r4281, [%rd4554];
	mad.wide.u32 	%rd2218, %r4281, %r177, %rd4556;
	shr.u64 	%rd4556, %rd2218, 32;
	st.local.u32 	[%rd4555], %rd2218;
	add.s32 	%r10358, %r10358, 1;
	add.s64 	%rd4555, %rd4555, 4;
	add.s64 	%rd4554, %rd4554, 4;
	setp.ne.s32 	%p108, %r10358, 6;
	@%p108 bra 	$L__BB9_108;
	shr.u32 	%r4282, %r176, 23;
	st.local.u32 	[%rd2+24], %rd4556;
	and.b32  	%r180, %r4282, 31;
	and.b32  	%r4283, %r4282, 224;
	add.s32 	%r4284, %r4283, -128;
	shr.u32 	%r4285, %r4284, 5;
	mul.wide.u32 	%rd2219, %r4285, 4;
	sub.s64 	%rd101, %rd2, %rd2219;
	ld.local.u32 	%r10359, [%rd101+24];
	ld.local.u32 	%r10360, [%rd101+20];
	setp.eq.s32 	%p109, %r180, 0;
	@%p109 bra 	$L__BB9_111;
	shf.l.wrap.b32 	%r10359, %r10360, %r10359, %r180;
	ld.local.u32 	%r4286, [%rd101+16];
	shf.l.wrap.b32 	%r10360, %r4286, %r10360, %r180;
$L__BB9_111:
	shr.u32 	%r4287, %r10359, 30;
	shf.l.wrap.b32 	%r4288, %r10360, %r10359, 2;
	shl.b32 	%r4289, %r10360, 2;
	shr.u32 	%r4290, %r4288, 31;
	add.s32 	%r4291, %r4290, %r4287;
	neg.s32 	%r4292, %r4291;
	setp.lt.s32 	%p110, %r176, 0;
	selp.b32 	%r10361, %r4292, %r4291, %p110;
	xor.b32  	%r4293, %r4288, %r176;
	shr.s32 	%r4294, %r4288, 31;
	xor.b32  	%r4295, %r4294, %r4288;
	xor.b32  	%r4296, %r4294, %r4289;
	cvt.u64.u32 	%rd2220, %r4295;
	shl.b64 	%rd2221, %rd2220, 32;
	cvt.u64.u32 	%rd2222, %r4296;
	or.b64  	%rd2223, %rd2221, %rd2222;
	cvt.rn.f64.s64 	%fd27, %rd2223;
	mul.f64 	%fd28, %fd27, 0d3BF921FB54442D19;
	cvt.rn.f32.f64 	%f1624, %fd28;
	neg.f32 	%f1625, %f1624;
	setp.lt.s32 	%p111, %r4293, 0;
	selp.f32 	%f6515, %f1625, %f1624, %p111;
	bra.uni 	$L__BB9_113;
$L__BB9_112:
	mov.f32 	%f1626, 0f00000000;
	mul.rn.f32 	%f6515, %f57, %f1626;
	mov.b32 	%r10361, 0;
$L__BB9_113:
	setp.ltu.f32 	%p112, %f59, 0f47CE4780;
	add.s32 	%r4298, %r10361, 1;
	mul.rn.f32 	%f1627, %f6515, %f6515;
	and.b32  	%r4299, %r10361, 1;
	setp.eq.b32 	%p113, %r4299, 1;
	selp.f32 	%f1628, %f6515, 0f3F800000, %p113;
	fma.rn.f32 	%f1629, %f1627, %f1628, 0f00000000;
	fma.rn.f32 	%f1630, %f1627, 0f37CBAC00, 0fBAB607ED;
	selp.f32 	%f1631, 0fB94D4153, %f1630, %p113;
	selp.f32 	%f1632, 0f3C0885E4, 0f3D2AAABB, %p113;
	fma.rn.f32 	%f1633, %f1631, %f1627, %f1632;
	selp.f32 	%f1634, 0fBE2AAAA8, 0fBEFFFFFF, %p113;
	fma.rn.f32 	%f1635, %f1633, %f1627, %f1634;
	fma.rn.f32 	%f1636, %f1635, %f1629, %f1628;
	and.b32  	%r4300, %r4298, 2;
	setp.eq.s32 	%p114, %r4300, 0;
	mov.f32 	%f1637, 0f00000000;
	sub.f32 	%f1638, %f1637, %f1636;
	selp.f32 	%f1639, %f1636, %f1638, %p114;
	mul.f32 	%f67, %f63, %f1639;
	@%p112 bra 	$L__BB9_121;
	setp.eq.f32 	%p115, %f59, 0f7F800000;
	@%p115 bra 	$L__BB9_120;
	mov.b32 	%r189, %f57;
	shl.b32 	%r4302, %r189, 8;
	or.b32  	%r190, %r4302, -2147483648;
	mov.b64 	%rd4559, 0;
	mov.b32 	%r10362, 0;
	mov.u64 	%rd4557, __cudart_i2opi_f;
	mov.u64 	%rd4558, %rd1;
$L__BB9_116:
	.pragma "nounroll";
	ld.global.nc.u32 	%r4303, [%rd4557];
	mad.wide.u32 	%rd2226, %r4303, %r190, %rd4559;
	shr.u64 	%rd4559, %rd2226, 32;
	st.local.u32 	[%rd4558], %rd2226;
	add.s32 	%r10362, %r10362, 1;
	add.s64 	%rd4558, %rd4558, 4;
	add.s64 	%rd4557, %rd4557, 4;
	setp.ne.s32 	%p116, %r10362, 6;
	@%p116 bra 	$L__BB9_116;
	shr.u32 	%r4304, %r189, 23;
	st.local.u32 	[%rd1+24], %rd4559;
	and.b32  	%r193, %r4304, 31;
	and.b32  	%r4305, %r4304, 224;
	add.s32 	%r4306, %r4305, -128;
	shr.u32 	%r4307, %r4306, 5;
	mul.wide.u32 	%rd2227, %r4307, 4;
	sub.s64 	%rd108, %rd1, %rd2227;
	ld.local.u32 	%r10363, [%rd108+24];
	ld.local.u32 	%r10364, [%rd108+20];
	setp.eq.s32 	%p117, %r193, 0;
	@%p117 bra 	$L__BB9_119;
	shf.l.wrap.b32 	%r10363, %r10364, %r10363, %r193;
	ld.local.u32 	%r4308, [%rd108+16];
	shf.l.wrap.b32 	%r10364, %r4308, %r10364, %r193;
$L__BB9_119:
	shr.u32 	%r4309, %r10363, 30;
	shf.l.wrap.b32 	%r4310, %r10364, %r10363, 2;
	shl.b32 	%r4311, %r10364, 2;
	shr.u32 	%r4312, %r4310, 31;
	add.s32 	%r4313, %r4312, %r4309;
	neg.s32 	%r4314, %r4313;
	setp.lt.s32 	%p118, %r189, 0;
	selp.b32 	%r10365, %r4314, %r4313, %p118;
	xor.b32  	%r4315, %r4310, %r189;
	shr.s32 	%r4316, %r4310, 31;
	xor.b32  	%r4317, %r4316, %r4310;
	xor.b32  	%r4318, %r4316, %r4311;
	cvt.u64.u32 	%rd2228, %r4317;
	shl.b64 	%rd2229, %rd2228, 32;
	cvt.u64.u32 	%rd2230, %r4318;
	or.b64  	%rd2231, %rd2229, %rd2230;
	cvt.rn.f64.s64 	%fd29, %rd2231;
	mul.f64 	%fd30, %fd29, 0d3BF921FB54442D19;
	cvt.rn.f32.f64 	%f1640, %fd30;
	neg.f32 	%f1641, %f1640;
	setp.lt.s32 	%p119, %r4315, 0;
	selp.f32 	%f6516, %f1641, %f1640, %p119;
	bra.uni 	$L__BB9_121;
$L__BB9_120:
	mov.f32 	%f1642, 0f00000000;
	mul.rn.f32 	%f6516, %f57, %f1642;
	mov.b32 	%r10365, 0;
$L__BB9_121:
	mul.f32 	%f1643, %f6516, %f6516;
	fma.rn.f32 	%f1644, %f1643, 0f3C190000, 0f3B560000;
	fma.rn.f32 	%f1645, %f1644, %f1643, 0f3CC70000;
	fma.rn.f32 	%f1646, %f1645, %f1643, 0f3D5B0000;
	fma.rn.f32 	%f1647, %f1646, %f1643, 0f3E089438;
	fma.rn.f32 	%f1648, %f1647, %f1643, 0f3EAAAA88;
	mul.rn.f32 	%f1649, %f1643, %f6516;
	fma.rn.f32 	%f1650, %f1648, %f1649, %f6516;
	abs.f32 	%f1651, %f6516;
	setp.eq.f32 	%p120, %f1651, 0f3A00B43C;
	selp.f32 	%f1652, %f6516, %f1650, %p120;
	and.b32  	%r4320, %r10365, 1;
	setp.eq.b32 	%p121, %r4320, 1;
	neg.f32 	%f1653, %f1652;
	rcp.approx.ftz.f32 	%f1654, %f1653;
	selp.f32 	%f1655, %f1654, %f1652, %p121;
	add.f32 	%f71, %f67, %f1655;
	mul.f32 	%f1656, %f71, 0f3F22F983;
	cvt.rni.s32.f32 	%r10377, %f1656;
	cvt.rn.f32.s32 	%f1657, %r10377;
	fma.rn.f32 	%f1658, %f1657, 0fBFC90FDA, %f71;
	fma.rn.f32 	%f1659, %f1657, 0fB3A22168, %f1658;
	fma.rn.f32 	%f6519, %f1657, 0fA7C234C5, %f1659;
	abs.f32 	%f73, %f71;
	setp.ltu.f32 	%p122, %f73, 0f47CE4780;
	mov.u32 	%r10369, %r10377;
	mov.f32 	%f6517, %f6519;
	@%p122 bra 	$L__BB9_129;
	setp.eq.f32 	%p123, %f73, 0f7F800000;
	@%p123 bra 	$L__BB9_128;
	mov.b32 	%r203, %f71;
	shl.b32 	%r4322, %r203, 8;
	or.b32  	%r204, %r4322, -2147483648;
	mov.b64 	%rd4562, 0;
	mov.b32 	%r10366, 0;
	mov.u64 	%rd4560, __cudart_i2opi_f;
	mov.u64 	%rd4561, %rd3;
$L__BB9_124:
	.pragma "nounroll";
	ld.global.nc.u32 	%r4323, [%rd4560];
	mad.wide.u32 	%rd2234, %r4323, %r204, %rd4562;
	shr.u64 	%rd4562, %rd2234, 32;
	st.local.u32 	[%rd4561], %rd2234;
	add.s32 	%r10366, %r10366, 1;
	add.s64 	%rd4561, %rd4561, 4;
	add.s64 	%rd4560, %rd4560, 4;
	setp.ne.s32 	%p124, %r10366, 6;
	@%p124 bra 	$L__BB9_124;
	shr.u32 	%r4324, %r203, 23;
	st.local.u32 	[%rd3+24], %rd4562;
	and.b32  	%r207, %r4324, 31;
	and.b32  	%r4325, %r4324, 224;
	add.s32 	%r4326, %r4325, -128;
	shr.u32 	%r4327, %r4326, 5;
	mul.wide.u32 	%rd2235, %r4327, 4;
	sub.s64 	%rd115, %rd3, %rd2235;
	ld.local.u32 	%r10367, [%rd115+24];
	ld.local.u32 	%r10368, [%rd115+20];
	setp.eq.s32 	%p125, %r207, 0;
	@%p125 bra 	$L__BB9_127;
	shf.l.wrap.b32 	%r10367, %r10368, %r10367, %r207;
	ld.local.u32 	%r4328, [%rd115+16];
	shf.l.wrap.b32 	%r10368, %r4328, %r10368, %r207;
$L__BB9_127:
	shr.u32 	%r4329, %r10367, 30;
	shf.l.wrap.b32 	%r4330, %r10368, %r10367, 2;
	shl.b32 	%r4331, %r10368, 2;
	shr.u32 	%r4332, %r4330, 31;
	add.s32 	%r4333, %r4332, %r4329;
	neg.s32 	%r4334, %r4333;
	setp.lt.s32 	%p126, %r203, 0;
	selp.b32 	%r10369, %r4334, %r4333, %p126;
	xor.b32  	%r4335, %r4330, %r203;
	shr.s32 	%r4336, %r4330, 31;
	xor.b32  	%r4337, %r4336, %r4330;
	xor.b32  	%r4338, %r4336, %r4331;
	cvt.u64.u32 	%rd2236, %r4337;
	shl.b64 	%rd2237, %rd2236, 32;
	cvt.u64.u32 	%rd2238, %r4338;
	or.b64  	%rd2239, %rd2237, %rd2238;
	cvt.rn.f64.s64 	%fd31, %rd2239;
	mul.f64 	%fd32, %fd31, 0d3BF921FB54442D19;
	cvt.rn.f32.f64 	%f1660, %fd32;
	neg.f32 	%f1661, %f1660;
	setp.lt.s32 	%p127, %r4335, 0;
	selp.f32 	%f6517, %f1661, %f1660, %p127;
	bra.uni 	$L__BB9_129;
$L__BB9_128:
	mov.f32 	%f1662, 0f00000000;
	mul.rn.f32 	%f6517, %f71, %f1662;
	mov.b32 	%r10369, 0;
$L__BB9_129:
	setp.ltu.f32 	%p128, %f73, 0f47CE4780;
	mul.rn.f32 	%f1663, %f6517, %f6517;
	and.b32  	%r4340, %r10369, 1;
	setp.eq.b32 	%p129, %r4340, 1;
	selp.f32 	%f1664, 0f3F800000, %f6517, %p129;
	fma.rn.f32 	%f1665, %f1663, %f1664, 0f00000000;
	fma.rn.f32 	%f1666, %f1663, 0f37CBAC00, 0fBAB607ED;
	selp.f32 	%f1667, %f1666, 0fB94D4153, %p129;
	selp.f32 	%f1668, 0f3D2AAABB, 0f3C0885E4, %p129;
	fma.rn.f32 	%f1669, %f1667, %f1663, %f1668;
	selp.f32 	%f1670, 0fBEFFFFFF, 0fBE2AAAA8, %p129;
	fma.rn.f32 	%f1671, %f1669, %f1663, %f1670;
	fma.rn.f32 	%f1672, %f1671, %f1665, %f1664;
	and.b32  	%r4341, %r10369, 2;
	setp.eq.s32 	%p130, %r4341, 0;
	mov.f32 	%f1673, 0f00000000;
	sub.f32 	%f1674, %f1673, %f1672;
	selp.f32 	%f77, %f1672, %f1674, %p130;
	mov.u32 	%r10373, %r10377;
	mov.f32 	%f6518, %f6519;
	@%p128 bra 	$L__BB9_137;
	setp.eq.f32 	%p131, %f73, 0f7F800000;
	@%p131 bra 	$L__BB9_136;
	mov.b32 	%r216, %f71;
	shl.b32 	%r4343, %r216, 8;
	or.b32  	%r217, %r4343, -2147483648;
	mov.b64 	%rd4565, 0;
	mov.b32 	%r10370, 0;
	mov.u64 	%rd4563, __cudart_i2opi_f;
	mov.u64 	%rd4564, %rd2;
$L__BB9_132:
	.pragma "nounroll";
	ld.global.nc.u32 	%r4344, [%rd4563];
	mad.wide.u32 	%rd2242, %r4344, %r217, %rd4565;
	shr.u64 	%rd4565, %rd2242, 32;
	st.local.u32 	[%rd4564], %rd2242;
	add.s32 	%r10370, %r10370, 1;
	add.s64 	%rd4564, %rd4564, 4;
	add.s64 	%rd4563, %rd4563, 4;
	setp.ne.s32 	%p132, %r10370, 6;
	@%p132 bra 	$L__BB9_132;
	shr.u32 	%r4345, %r216, 23;
	st.local.u32 	[%rd2+24], %rd4565;
	and.b32  	%r220, %r4345, 31;
	and.b32  	%r4346, %r4345, 224;
	add.s32 	%r4347, %r4346, -128;
	shr.u32 	%r4348, %r4347, 5;
	mul.wide.u32 	%rd2243, %r4348, 4;
	sub.s64 	%rd122, %rd2, %rd2243;
	ld.local.u32 	%r10371, [%rd122+24];
	ld.local.u32 	%r10372, [%rd122+20];
	setp.eq.s32 	%p133, %r220, 0;
	@%p133 bra 	$L__BB9_135;
	shf.l.wrap.b32 	%r10371, %r10372, %r10371, %r220;
	ld.local.u32 	%r4349, [%rd122+16];
	shf.l.wrap.b32 	%r10372, %r4349, %r10372, %r220;
$L__BB9_135:
	shr.u32 	%r4350, %r10371, 30;
	shf.l.wrap.b32 	%r4351, %r10372, %r10371, 2;
	shl.b32 	%r4352, %r10372, 2;
	shr.u32 	%r4353, %r4351, 31;
	add.s32 	%r4354, %r4353, %r4350;
	neg.s32 	%r4355, %r4354;
	setp.lt.s32 	%p134, %r216, 0;
	selp.b32 	%r10373, %r4355, %r4354, %p134;
	xor.b32  	%r4356, %r4351, %r216;
	shr.s32 	%r4357, %r4351, 31;
	xor.b32  	%r4358, %r4357, %r4351;
	xor.b32  	%r4359, %r4357, %r4352;
	cvt.u64.u32 	%rd2244, %r4358;
	shl.b64 	%rd2245, %rd2244, 32;
	cvt.u64.u32 	%rd2246, %r4359;
	or.b64  	%rd2247, %rd2245, %rd2246;
	cvt.rn.f64.s64 	%fd33, %rd2247;
	mul.f64 	%fd34, %fd33, 0d3BF921FB54442D19;
	cvt.rn.f32.f64 	%f1675, %fd34;
	neg.f32 	%f1676, %f1675;
	setp.lt.s32 	%p135, %r4356, 0;
	selp.f32 	%f6518, %f1676, %f1675, %p135;
	bra.uni 	$L__BB9_137;
$L__BB9_136:
	mov.f32 	%f1677, 0f00000000;
	mul.rn.f32 	%f6518, %f71, %f1677;
	mov.b32 	%r10373, 0;
$L__BB9_137:
	setp.ltu.f32 	%p136, %f73, 0f47CE4780;
	add.s32 	%r4361, %r10373, 1;
	mul.rn.f32 	%f1678, %f6518, %f6518;
	and.b32  	%r4362, %r10373, 1;
	setp.eq.b32 	%p137, %r4362, 1;
	selp.f32 	%f1679, %f6518, 0f3F800000, %p137;
	fma.rn.f32 	%f1680, %f1678, %f1679, 0f00000000;
	fma.rn.f32 	%f1681, %f1678, 0f37CBAC00, 0fBAB607ED;
	selp.f32 	%f1682, 0fB94D4153, %f1681, %p137;
	selp.f32 	%f1683, 0f3C0885E4, 0f3D2AAABB, %p137;
	fma.rn.f32 	%f1684, %f1682, %f1678, %f1683;
	selp.f32 	%f1685, 0fBE2AAAA8, 0fBEFFFFFF, %p137;
	fma.rn.f32 	%f1686, %f1684, %f1678, %f1685;
	fma.rn.f32 	%f1687, %f1686, %f1680, %f1679;
	and.b32  	%r4363, %r4361, 2;
	setp.eq.s32 	%p138, %r4363, 0;
	mov.f32 	%f1688, 0f00000000;
	sub.f32 	%f1689, %f1688, %f1687;
	selp.f32 	%f1690, %f1687, %f1689, %p138;
	mul.f32 	%f81, %f77, %f1690;
	@%p136 bra 	$L__BB9_145;
	setp.eq.f32 	%p139, %f73, 0f7F800000;
	@%p139 bra 	$L__BB9_144;
	mov.b32 	%r229, %f71;
	shl.b32 	%r4365, %r229, 8;
	or.b32  	%r230, %r4365, -2147483648;
	mov.b64 	%rd4568, 0;
	mov.b32 	%r10374, 0;
	mov.u64 	%rd4566, __cudart_i2opi_f;
	mov.u64 	%rd4567, %rd1;
$L__BB9_140:
	.pragma "nounroll";
	ld.global.nc.u32 	%r4366, [%rd4566];
	mad.wide.u32 	%rd2250, %r4366, %r230, %rd4568;
	shr.u64 	%rd4568, %rd2250, 32;
	st.local.u32 	[%rd4567], %rd2250;
	add.s32 	%r10374, %r10374, 1;
	add.s64 	%rd4567, %rd4567, 4;
	add.s64 	%rd4566, %rd4566, 4;
	setp.ne.s32 	%p140, %r10374, 6;
	@%p140 bra 	$L__BB9_140;
	shr.u32 	%r4367, %r229, 23;
	st.local.u32 	[%rd1+24], %rd4568;
	and.b32  	%r233, %r4367, 31;
	and.b32  	%r4368, %r4367, 224;
	add.s32 	%r4369, %r4368, -128;
	shr.u32 	%r4370, %r4369, 5;
	mul.wide.u32 	%rd2251, %r4370, 4;
	sub.s64 	%rd129, %rd1, %rd2251;
	ld.local.u32 	%r10375, [%rd129+24];
	ld.local.u32 	%r10376, [%rd129+20];
	setp.eq.s32 	%p141, %r233, 0;
	@%p141 bra 	$L__BB9_143;
	shf.l.wrap.b32 	%r10375, %r10376, %r10375, %r233;
	ld.local.u32 	%r4371, [%rd129+16];
	shf.l.wrap.b32 	%r10376, %r4371, %r10376, %r233;
$L__BB9_143:
	shr.u32 	%r4372, %r10375, 30;
	shf.l.wrap.b32 	%r4373, %r10376, %r10375, 2;
	shl.b32 	%r4374, %r10376, 2;
	shr.u32 	%r4375, %r4373, 31;
	add.s32 	%r4376, %r4375, %r4372;
	neg.s32 	%r4377, %r4376;
	setp.lt.s32 	%p142, %r229, 0;
	selp.b32 	%r10377, %r4377, %r4376, %p142;
	xor.b32  	%r4378, %r4373, %r229;
	shr.s32 	%r4379, %r4373, 31;
	xor.b32  	%r4380, %r4379, %r4373;
	xor.b32  	%r4381, %r4379, %r4374;
	cvt.u64.u32 	%rd2252, %r4380;
	shl.b64 	%rd2253, %rd2252, 32;
	cvt.u64.u32 	%rd2254, %r4381;
	or.b64  	%rd2255, %rd2253, %rd2254;
	cvt.rn.f64.s64 	%fd35, %rd2255;
	mul.f64 	%fd36, %fd35, 0d3BF921FB54442D19;
	cvt.rn.f32.f64 	%f1691, %fd36;
	neg.f32 	%f1692, %f1691;
	setp.lt.s32 	%p143, %r4378, 0;
	selp.f32 	%f6519, %f1692, %f1691, %p143;
	bra.uni 	$L__BB9_145;
$L__BB9_144:
	mov.f32 	%f1693, 0f00000000;
	mul.rn.f32 	%f6519, %f71, %f1693;
	mov.b32 	%r10377, 0;
$L__BB9_145:
	mul.f32 	%f1694, %f6519, %f6519;
	fma.rn.f32 	%f1695, %f1694, 0f3C190000, 0f3B560000;
	fma.rn.f32 	%f1696, %f1695, %f1694, 0f3CC70000;
	fma.rn.f32 	%f1697, %f1696, %f1694, 0f3D5B0000;
	fma.rn.f32 	%f1698, %f1697, %f1694, 0f3E089438;
	fma.rn.f32 	%f1699, %f1698, %f1694, 0f3EAAAA88;
	mul.rn.f32 	%f1700, %f1694, %f6519;
	fma.rn.f32 	%f1701, %f1699, %f1700, %f6519;
	abs.f32 	%f1702, %f6519;
	setp.eq.f32 	%p144, %f1702, 0f3A00B43C;
	selp.f32 	%f1703, %f6519, %f1701, %p144;
	and.b32  	%r4383, %r10377, 1;
	setp.eq.b32 	%p145, %r4383, 1;
	neg.f32 	%f1704, %f1703;
	rcp.approx.ftz.f32 	%f1705, %f1704;
	selp.f32 	%f1706, %f1705, %f1703, %p145;
	add.f32 	%f85, %f81, %f1706;
	mul.f32 	%f1707, %f85, 0f3F22F983;
	cvt.rni.s32.f32 	%r10389, %f1707;
	cvt.rn.f32.s32 	%f1708, %r10389;
	fma.rn.f32 	%f1709, %f1708, 0fBFC90FDA, %f85;
	fma.rn.f32 	%f1710, %f1708, 0fB3A22168, %f1709;
	fma.rn.f32 	%f6522, %f1708, 0fA7C234C5, %f1710;
	abs.f32 	%f87, %f85;
	setp.ltu.f32 	%p146, %f87, 0f47CE4780;
	mov.u32 	%r10381, %r10389;
	mov.f32 	%f6520, %f6522;
	@%p146 bra 	$L__BB9_153;
	setp.eq.f32 	%p147, %f87, 0f7F800000;
	@%p147 bra 	$L__BB9_152;
	mov.b32 	%r243, %f85;
	shl.b32 	%r4385, %r243, 8;
	or.b32  	%r244, %r4385, -2147483648;
	mov.b64 	%rd4571, 0;
	mov.b32 	%r10378, 0;
	mov.u64 	%rd4569, __cudart_i2opi_f;
	mov.u64 	%rd4570, %rd3;
$L__BB9_148:
	.pragma "nounroll";
	ld.global.nc.u32 	%r4386, [%rd4569];
	mad.wide.u32 	%rd2258, %r4386, %r244, %rd4571;
	shr.u64 	%rd4571, %rd2258, 32;
	st.local.u32 	[%rd4570], %rd2258;
	add.s32 	%r10378, %r10378, 1;
	add.s64 	%rd4570, %rd4570, 4;
	add.s64 	%rd4569, %rd4569, 4;
	setp.ne.s32 	%p148, %r10378, 6;
	@%p148 bra 	$L__BB9_148;
	shr.u32 	%r4387, %r243, 23;
	st.local.u32 	[%rd3+24], %rd4571;
	and.b32  	%r247, %r4387, 31;
	and.b32  	%r4388, %r4387, 224;
	add.s32 	%r4389, %r4388, -128;
	shr.u32 	%r4390, %r4389, 5;
	mul.wide.u32 	%rd2259, %r4390, 4;
	sub.s64 	%rd136, %rd3, %rd2259;
	ld.local.u32 	%r10379, [%rd136+24];
	ld.local.u32 	%r10380, [%rd136+20];
	setp.eq.s32 	%p149, %r247, 0;
	@%p149 bra 	$L__BB9_151;
	shf.l.wrap.b32 	%r10379, %r10380, %r10379, %r247;
	ld.local.u32 	%r4391, [%rd136+16];
	shf.l.wrap.b32 	%r10380, %r4391, %r10380, %r247;
$L__BB9_151:
	shr.u32 	%r4392, %r10379, 30;
	shf.l.wrap.b32 	%r4393, %r10380, %r10379, 2;
	shl.b32 	%r4394, %r10380, 2;
	shr.u32 	%r4395, %r4393, 31;
	add.s32 	%r4396, %r4395, %r4392;
	neg.s32 	%r4397, %r4396;
	setp.lt.s32 	%p150, %r243, 0;
	selp.b32 	%r10381, %r4397, %r4396, %p150;
	xor.b32  	%r4398, %r4393, %r243;
	shr.s32 	%r4399, %r4393, 31;
	xor.b32  	%r4400, %r4399, %r4393;
	xor.b32  	%r4401, %r4399, %r4394;
	cvt.u64.u32 	%rd2260, %r4400;
	shl.b64 	%rd2261, %rd2260, 32;
	cvt.u64.u32 	%rd2262, %r4401;
	or.b64  	%rd2263, %rd2261, %rd2262;
	cvt.rn.f64.s64 	%fd37, %rd2263;
	mul.f64 	%fd38, %fd37, 0d3BF921FB54442D19;
	cvt.rn.f32.f64 	%f1711, %fd38;
	neg.f32 	%f1712, %f1711;
	setp.lt.s32 	%p151, %r4398, 0;
	selp.f32 	%f6520, %f1712, %f1711, %p151;
	bra.uni 	$L__BB9_153;
$L__BB9_152:
	mov.f32 	%f1713, 0f00000000;
	mul.rn.f32 	%f6520, %f85, %f1713;
	mov.b32 	%r10381, 0;
$L__BB9_153:
	setp.ltu.f32 	%p152, %f87, 0f47CE4780;
	mul.rn.f32 	%f1714, %f6520, %f6520;
	and.b32  	%r4403, %r10381, 1;
	setp.eq.b32 	%p153, %r4403, 1;
	selp.f32 	%f1715, 0f3F800000, %f6520, %p153;
	fma.rn.f32 	%f1716, %f1714, %f1715, 0f00000000;
	fma.rn.f32 	%f1717, %f1714, 0f37CBAC00, 0fBAB607ED;
	selp.f32 	%f1718, %f1717, 0fB94D4153, %p153;
	selp.f32 	%f1719, 0f3D2AAABB, 0f3C0885E4, %p153;
	fma.rn.f32 	%f1720, %f1718, %f1714, %f1719;
	selp.f32 	%f1721, 0fBEFFFFFF, 0fBE2AAAA8, %p153;
	fma.rn.f32 	%f1722, %f1720, %f1714, %f1721;
	fma.rn.f32 	%f1723, %f1722, %f1716, %f1715;
	and.b32  	%r4404, %r10381, 2;
	setp.eq.s32 	%p154, %r4404, 0;
	mov.f32 	%f1724, 0f00000000;
	sub.f32 	%f1725, %f1724, %f1723;
	selp.f32 	%f91, %f1723, %f1725, %p154;
	mov.u32 	%r10385, %r10389;
	mov.f32 	%f6521, %f6522;
	@%p152 bra 	$L__BB9_161;
	setp.eq.f32 	%p155, %f87, 0f7F800000;
	@%p155 bra 	$L__BB9_160;
	mov.b32 	%r256, %f85;
	shl.b32 	%r4406, %r256, 8;
	or.b32  	%r257, %r4406, -2147483648;
	mov.b64 	%rd4574, 0;
	mov.b32 	%r10382, 0;
	mov.u64 	%rd4572, __cudart_i2opi_f;
	mov.u64 	%rd4573, %rd2;
$L__BB9_156:
	.pragma "nounroll";
	ld.global.nc.u32 	%r4407, [%rd4572];
	mad.wide.u32 	%rd2266, %r4407, %r257, %rd4574;
	shr.u64 	%rd4574, %rd2266, 32;
	st.local.u32 	[%rd4573], %rd2266;
	add.s32 	%r10382, %r10382, 1;
	add.s64 	%rd4573, %rd4573, 4;
	add.s64 	%rd4572, %rd4572, 4;
	setp.ne.s32 	%p156, %r10382, 6;
	@%p156 bra 	$L__BB9_156;
	shr.u32 	%r4408, %r256, 23;
	st.local.u32 	[%rd2+24], %rd4574;
	and.b32  	%r260, %r4408, 31;
	and.b32  	%r4409, %r4408, 224;
	add.s32 	%r4410, %r4409, -128;
	shr.u32 	%r4411, %r4410, 5;
	mul.wide.u32 	%rd2267, %r4411, 4;
	sub.s64 	%rd143, %rd2, %rd2267;
	ld.local.u32 	%r10383, [%rd143+24];
	ld.local.u32 	%r10384, [%rd143+20];
	setp.eq.s32 	%p157, %r260, 0;
	@%p157 bra 	$L__BB9_159;
	shf.l.wrap.b32 	%r10383, %r10384, %r10383, %r260;
	ld.local.u32 	%r4412, [%rd143+16];
	shf.l.wrap.b32 	%r10384, %r4412, %r10384, %r260;
$L__BB9_159:
	shr.u32 	%r4413, %r10383, 30;
	shf.l.wrap.b32 	%r4414, %r10384, %r10383, 2;
	shl.b32 	%r4415, %r10384, 2;
	shr.u32 	%r4416, %r4414, 31;
	add.s32 	%r4417, %r4416, %r4413;
	neg.s32 	%r4418, %r4417;
	setp.lt.s32 	%p158, %r256, 0;
	selp.b32 	%r10385, %r4418, %r4417, %p158;
	xor.b32  	%r4419, %r4414, %r256;
	shr.s32 	%r4420, %r4414, 31;
	xor.b32  	%r4421, %r4420, %r4414;
	xor.b32  	%r4422, %r4420, %r4415;
	cvt.u64.u32 	%rd2268, %r4421;
	shl.b64 	%rd2269, %rd2268, 32;
	cvt.u64.u32 	%rd2270, %r4422;
	or.b64  	%rd2271, %rd2269, %rd2270;
	cvt.rn.f64.s64 	%fd39, %rd2271;
	mul.f64 	%fd40, %fd39, 0d3BF921FB54442D19;
	cvt.rn.f32.f64 	%f1726, %fd40;
	neg.f32 	%f1727, %f1726;
	setp.lt.s32 	%p159, %r4419, 0;
	selp.f32 	%f6521, %f1727, %f1726, %p159;
	bra.uni 	$L__BB9_161;
$L__BB9_160:
	mov.f32 	%f1728, 0f00000000;
	mul.rn.f32 	%f6521, %f85, %f1728;
	mov.b32 	%r10385, 0;
$L__BB9_161:
	setp.ltu.f32 	%p160, %f87, 0f47CE4780;
	add.s32 	%r4424, %r10385, 1;
	mul.rn.f32 	%f1729, %f6521, %f6521;
	and.b32  	%r4425, %r10385, 1;
	setp.eq.b32 	%p161, %r4425, 1;
	selp.f32 	%f1730, %f6521, 0f3F800000, %p161;
	fma.rn.f32 	%f1731, %f1729, %f1730, 0f00000000;
	fma.rn.f32 	%f1732, %f1729, 0f37CBAC00, 0fBAB607ED;
	selp.f32 	%f1733, 0fB94D4153, %f1732, %p161;
	selp.f32 	%f1734, 0f3C0885E4, 0f3D2AAABB, %p161;
	fma.rn.f32 	%f1735, %f1733, %f1729, %f1734;
	selp.f32 	%f1736, 0fBE2AAAA8, 0fBEFFFFFF, %p161;
	fma.rn.f32 	%f1737, %f1735, %f1729, %f1736;
	fma.rn.f32 	%f1738, %f1737, %f1731, %f1730;
	and.b32  	%r4426, %r4424, 2;
	setp.eq.s32 	%p162, %r4426, 0;
	mov.f32 	%f1739, 0f00000000;
	sub.f32 	%f1740, %f1739, %f1738;
	selp.f32 	%f1741, %f1738, %f1740, %p162;
	mul.f32 	%f95, %f91, %f1741;
	@%p160 bra 	$L__BB9_169;
	setp.eq.f32 	%p163, %f87, 0f7F800000;
	@%p163 bra 	$L__BB9_168;
	mov.b32 	%r269, %f85;
	shl.b32 	%r4428, %r269, 8;
	or.b32  	%r270, %r4428, -2147483648;
	mov.b64 	%rd4577, 0;
	mov.b32 	%r10386, 0;
	mov.u64 	%rd4575, __cudart_i2opi_f;
	mov.u64 	%rd4576, %rd1;
$L__BB9_164:
	.pragma "nounroll";
	ld.global.nc.u32 	%r4429, [%rd4575];
	mad.wide.u32 	%rd2274, %r4429, %r270, %rd4577;
	shr.u64 	%rd4577, %rd2274, 32;
	st.local.u32 	[%rd4576], %rd2274;
	add.s32 	%r10386, %r10386, 1;
	add.s64 	%rd4576, %rd4576, 4;
	add.s64 	%rd4575, %rd4575, 4;
	setp.ne.s32 	%p164, %r10386, 6;
	@%p164 bra 	$L__BB9_164;
	shr.u32 	%r4430, %r269, 23;
	st.local.u32 	[%rd1+24], %rd4577;
	and.b32  	%r273, %r4430, 31;
	and.b32  	%r4431, %r4430, 224;
	add.s32 	%r4432, %r4431, -128;
	shr.u32 	%r4433, %r4432, 5;
	mul.wide.u32 	%rd2275, %r4433, 4;
	sub.s64 	%rd150, %rd1, %rd2275;
	ld.local.u32 	%r10387, [%rd150+24];
	ld.local.u32 	%r10388, [%rd150+20];
	setp.eq.s32 	%p165, %r273, 0;
	@%p165 bra 	$L__BB9_167;
	shf.l.wrap.b32 	%r10387, %r10388, %r10387, %r273;
	ld.local.u32 	%r4434, [%rd150+16];
	shf.l.wrap.b32 	%r10388, %r4434, %r10388, %r273;
$L__BB9_167:
	shr.u32 	%r4435, %r10387, 30;
	shf.l.wrap.b32 	%r4436, %r10388, %r10387, 2;
	shl.b32 	%r4437, %r10388, 2;
	shr.u32 	%r4438, %r4436, 31;
	add.s32 	%r4439, %r4438, %r4435;
	neg.s32 	%r4440, %r4439;
	setp.lt.s32 	%p166, %r269, 0;
	selp.b32 	%r10389, %r4440, %r4439, %p166;
	xor.b32  	%r4441, %r4436, %r269;
	shr.s32 	%r4442, %r4436, 31;
	xor.b32  	%r4443, %r4442, %r4436;
	xor.b32  	%r4444, %r4442, %r4437;
	cvt.u64.u32 	%rd2276, %r4443;
	shl.b64 	%rd2277, %rd2276, 32;
	cvt.u64.u32 	%rd2278, %r4444;
	or.b64  	%rd2279, %rd2277, %rd2278;
	cvt.rn.f64.s64 	%fd41, %rd2279;
	mul.f64 	%fd42, %fd41, 0d3BF921FB54442D19;
	cvt.rn.f32.f64 	%f1742, %fd42;
	neg.f32 	%f1743, %f1742;
	setp.lt.s32 	%p167, %r4441, 0;
	selp.f32 	%f6522, %f1743, %f1742, %p167;
	bra.uni 	$L__BB9_169;
$L__BB9_168:
	mov.f32 	%f1744, 0f00000000;
	mul.rn.f32 	%f6522, %f85, %f1744;
	mov.b32 	%r10389, 0;
$L__BB9_169:
	mul.f32 	%f1745, %f6522, %f6522;
	fma.rn.f32 	%f1746, %f1745, 0f3C190000, 0f3B560000;
	fma.rn.f32 	%f1747, %f1746, %f1745, 0f3CC70000;
	fma.rn.f32 	%f1748, %f1747, %f1745, 0f3D5B0000;
	fma.rn.f32 	%f1749, %f1748, %f1745, 0f3E089438;
	fma.rn.f32 	%f1750, %f1749, %f1745, 0f3EAAAA88;
	mul.rn.f32 	%f1751, %f1745, %f6522;
	fma.rn.f32 	%f1752, %f1750, %f1751, %f6522;
	abs.f32 	%f1753, %f6522;
	setp.eq.f32 	%p168, %f1753, 0f3A00B43C;
	selp.f32 	%f1754, %f6522, %f1752, %p168;
	and.b32  	%r4446, %r10389, 1;
	setp.eq.b32 	%p169, %r4446, 1;
	neg.f32 	%f1755, %f1754;
	rcp.approx.ftz.f32 	%f1756, %f1755;
	selp.f32 	%f1757, %f1756, %f1754, %p169;
	add.f32 	%f99, %f95, %f1757;
	mul.f32 	%f1758, %f99, 0f3F22F983;
	cvt.rni.s32.f32 	%r10401, %f1758;
	cvt.rn.f32.s32 	%f1759, %r10401;
	fma.rn.f32 	%f1760, %f1759, 0fBFC90FDA, %f99;
	fma.rn.f32 	%f1761, %f1759, 0fB3A22168, %f1760;
	fma.rn.f32 	%f6525, %f1759, 0fA7C234C5, %f1761;
	abs.f32 	%f101, %f99;
	setp.ltu.f32 	%p170, %f101, 0f47CE4780;
	mov.u32 	%r10393, %r10401;
	mov.f32 	%f6523, %f6525;
	@%p170 bra 	$L__BB9_177;
	setp.eq.f32 	%p171, %f101, 0f7F800000;
	@%p171 bra 	$L__BB9_176;
	mov.b32 	%r283, %f99;
	shl.b32 	%r4448, %r283, 8;
	or.b32  	%r284, %r4448, -2147483648;
	mov.b64 	%rd4580, 0;
	mov.b32 	%r10390, 0;
	mov.u64 	%rd4578, __cudart_i2opi_f;
	mov.u64 	%rd4579, %rd3;
$L__BB9_172:
	.pragma "nounroll";
	ld.global.nc.u32 	%r4449, [%rd4578];
	mad.wide.u32 	%rd2282, %r4449, %r284, %rd4580;
	shr.u64 	%rd4580, %rd2282, 32;
	st.local.u32 	[%rd4579], %rd2282;
	add.s32 	%r10390, %r10390, 1;
	add.s64 	%rd4579, %rd4579, 4;
	add.s64 	%rd4578, %rd4578, 4;
	setp.ne.s32 	%p172, %r10390, 6;
	@%p172 bra 	$L__BB9_172;
	shr.u32 	%r4450, %r283, 23;
	st.local.u32 	[%rd3+24], %rd4580;
	and.b32  	%r287, %r4450, 31;
	and.b32  	%r4451, %r4450, 224;
	add.s32 	%r4452, %r4451, -128;
	shr.u32 	%r4453, %r4452, 5;
	mul.wide.u32 	%rd2283, %r4453, 4;
	sub.s64 	%rd157, %rd3, %rd2283;
	ld.local.u32 	%r10391, [%rd157+24];
	ld.local.u32 	%r10392, [%rd157+20];
	setp.eq.s32 	%p173, %r287, 0;
	@%p173 bra 	$L__BB9_175;
	shf.l.wrap.b32 	%r10391, %r10392, %r10391, %r287;
	ld.local.u32 	%r4454, [%rd157+16];
	shf.l.wrap.b32 	%r10392, %r4454, %r10392, %r287;
$L__BB9_175:
	shr.u32 	%r4455, %r10391, 30;
	shf.l.wrap.b32 	%r4456, %r10392, %r10391, 2;
	shl.b32 	%r4457, %r10392, 2;
	shr.u32 	%r4458, %r4456, 31;
	add.s32 	%r4459, %r4458, %r4455;
	neg.s32 	%r4460, %r4459;
	setp.lt.s32 	%p174, %r283, 0;
	selp.b32 	%r10393, %r4460, %r4459, %p174;
	xor.b32  	%r4461, %r4456, %r283;
	shr.s32 	%r4462, %r4456, 31;
	xor.b32  	%r4463, %r4462, %r4456;
	xor.b32  	%r4464, %r4462, %r4457;
	cvt.u64.u32 	%rd2284, %r4463;
	shl.b64 	%rd2285, %rd2284, 32;
	cvt.u64.u32 	%rd2286, %r4464;
	or.b64  	%rd2287, %rd2285, %rd2286;
	cvt.rn.f64.s64 	%fd43, %rd2287;
	mul.f64 	%fd44, %fd43, 0d3BF921FB54442D19;
	cvt.rn.f32.f64 	%f1762, %fd44;
	neg.f32 	%f1763, %f1762;
	setp.lt.s32 	%p175, %r4461, 0;
	selp.f32 	%f6523, %f1763, %f1762, %p175;
	bra.uni 	$L__BB9_177;
$L__BB9_176:
	mov.f32 	%f1764, 0f00000000;
	mul.rn.f32 	%f6523, %f99, %f1764;
	mov.b32 	%r10393, 0;
$L__BB9_177:
	setp.ltu.f32 	%p176, %f101, 0f47CE4780;
	mul.rn.f32 	%f1765, %f6523, %f6523;
	and.b32  	%r4466, %r10393, 1;
	setp.eq.b32 	%p177, %r4466, 1;
	selp.f32 	%f1766, 0f3F800000, %f6523, %p177;
	fma.rn.f32 	%f1767, %f1765, %f1766, 0f00000000;
	fma.rn.f32 	%f1768, %f1765, 0f37CBAC00, 0fBAB607ED;
	selp.f32 	%f1769, %f1768, 0fB94D4153, %p177;
	selp.f32 	%f1770, 0f3D2AAABB, 0f3C0885E4, %p177;
	fma.rn.f32 	%f1771, %f1769, %f1765, %f1770;
	selp.f32 	%f1772, 0fBEFFFFFF, 0fBE2AAAA8, %p177;
	fma.rn.f32 	%f1773, %f1771, %f1765, %f1772;
	fma.rn.f32 	%f1774, %f1773, %f1767, %f1766;
	and.b32  	%r4467, %r10393, 2;
	setp.eq.s32 	%p178, %r4467, 0;
	mov.f32 	%f1775, 0f00000000;
	sub.f32 	%f1776, %f1775, %f1774;
	selp.f32 	%f105, %f1774, %f1776, %p178;
	mov.u32 	%r10397, %r10401;
	mov.f32 	%f6524, %f6525;
	@%p176 bra 	$L__BB9_185;
	setp.eq.f32 	%p179, %f101, 0f7F800000;
	@%p179 bra 	$L__BB9_184;
	mov.b32 	%r296, %f99;
	shl.b32 	%r4469, %r296, 8;
	or.b32  	%r297, %r4469, -2147483648;
	mov.b64 	%rd4583, 0;
	mov.b32 	%r10394, 0;
	mov.u64 	%rd4581, __cudart_i2opi_f;
	mov.u64 	%rd4582, %rd2;
$L__BB9_180:
	.pragma "nounroll";
	ld.global.nc.u32 	%r4470, [%rd4581];
	mad.wide.u32 	%rd2290, %r4470, %r297, %rd4583;
	shr.u64 	%rd4583, %rd2290, 32;
	st.local.u32 	[%rd4582], %rd2290;
	add.s32 	%r10394, %r10394, 1;
	add.s64 	%rd4582, %rd4582, 4;
	add.s64 	%rd4581, %rd4581, 4;
	setp.ne.s32 	%p180, %r10394, 6;
	@%p180 bra 	$L__BB9_180;
	shr.u32 	%r4471, %r296, 23;
	st.local.u32 	[%rd2+24], %rd4583;
	and.b32  	%r300, %r4471, 31;
	and.b32  	%r4472, %r4471, 224;
	add.s32 	%r4473, %r4472, -128;
	shr.u32 	%r4474, %r4473, 5;
	mul.wide.u32 	%rd2291, %r4474, 4;
	sub.s64 	%rd164, %rd2, %rd2291;
	ld.local.u32 	%r10395, [%rd164+24];
	ld.local.u32 	%r10396, [%rd164+20];
	setp.eq.s32 	%p181, %r300, 0;
	@%p181 bra 	$L__BB9_183;
	shf.l.wrap.b32 	%r10395, %r10396, %r10395, %r300;
	ld.local.u32 	%r4475, [%rd164+16];
	shf.l.wrap.b32 	%r10396, %r4475, %r10396, %r300;
$L__BB9_183:
	shr.u32 	%r4476, %r10395, 30;
	shf.l.wrap.b32 	%r4477, %r10396, %r10395, 2;
	shl.b32 	%r4478, %r10396, 2;
	shr.u32 	%r4479, %r4477, 31;
	add.s32 	%r4480, %r4479, %r4476;
	neg.s32 	%r4481, %r4480;
	setp.lt.s32 	%p182, %r296, 0;
	selp.b32 	%r10397, %r4481, %r4480, %p182;
	xor.b32  	%r4482, %r4477, %r296;
	shr.s32 	%r4483, %r4477, 31;
	xor.b32  	%r4484, %r4483, %r4477;
	xor.b32  	%r4485, %r4483, %r4478;
	cvt.u64.u32 	%rd2292, %r4484;
	shl.b64 	%rd2293, %rd2292, 32;
	cvt.u64.u32 	%rd2294, %r4485;
	or.b64  	%rd2295, %rd2293, %rd2294;
	cvt.rn.f64.s64 	%fd45, %rd2295;
	mul.f64 	%fd46, %fd45, 0d3BF921FB54442D19;
	cvt.rn.f32.f64 	%f1777, %fd46;
	neg.f32 	%f1778, %f1777;
	setp.lt.s32 	%p183, %r4482, 0;
	selp.f32 	%f6524, %f1778, %f1777, %p183;
	bra.uni 	$L__BB9_185;
$L__BB9_184:
	mov.f32 	%f1779, 0f00000000;
	mul.rn.f32 	%f6524, %f99, %f1779;
	mov.b32 	%r10397, 0;
$L__BB9_185:
	setp.ltu.f32 	%p184, %f101, 0f47CE4780;
	add.s32 	%r4487, %r10397, 1;
	mul.rn.f32 	%f1780, %f6524, %f6524;
	and.b32  	%r4488, %r10397, 1;
	setp.eq.b32 	%p185, %r4488, 1;
	selp.f32 	%f1781, %f6524, 0f3F800000, %p185;
	fma.rn.f32 	%f1782, %f1780, %f1781, 0f00000000;
	fma.rn.f32 	%f1783, %f1780, 0f37CBAC00, 0fBAB607ED;
	selp.f32 	%f1784, 0fB94D4153, %f1783, %p185;
	selp.f32 	%f1785, 0f3C0885E4, 0f3D2AAABB, %p185;
	fma.rn.f32 	%f1786, %f1784, %f1780, %f1785;
	selp.f32 	%f1787, 0fBE2AAAA8, 0fBEFFFFFF, %p185;
	fma.rn.f32 	%f1788, %f1786, %f1780, %f1787;
	fma.rn.f32 	%f1789, %f1788, %f1782, %f1781;
	and.b32  	%r4489, %r4487, 2;
	setp.eq.s32 	%p186, %r4489, 0;
	mov.f32 	%f1790, 0f00000000;
	sub.f32 	%f1791, %f1790, %f1789;
	selp.f32 	%f1792, %f1789, %f1791, %p186;
	mul.f32 	%f109, %f105, %f1792;
	@%p184 bra 	$L__BB9_193;
	setp.eq.f32 	%p187, %f101, 0f7F800000;
	@%p187 bra 	$L__BB9_192;
	mov.b32 	%r309, %f99;
	shl.b32 	%r4491, %r309, 8;
	or.b32  	%r310, %r4491, -2147483648;
	mov.b64 	%rd4586, 0;
	mov.b32 	%r10398, 0;
	mov.u64 	%rd4584, __cudart_i2opi_f;
	mov.u64 	%rd4585, %rd1;
$L__BB9_188:
	.pragma "nounroll";
	ld.global.nc.u32 	%r4492, [%rd4584];
	mad.wide.u32 	%rd2298, %r4492, %r310, %rd4586;
	shr.u64 	%rd4586, %rd2298, 32;
	st.local.u32 	[%rd4585], %rd2298;
	add.s32 	%r10398, %r10398, 1;
	add.s64 	%rd4585, %rd4585, 4;
	add.s64 	%rd4584, %rd4584, 4;
	setp.ne.s32 	%p188, %r10398, 6;
	@%p188 bra 	$L__BB9_188;
	shr.u32 	%r4493, %r309, 23;
	st.local.u32 	[%rd1+24], %rd4586;
	and.b32  	%r313, %r4493, 31;
	and.b32  	%r4494, %r4493, 224;
	add.s32 	%r4495, %r4494, -128;
	shr.u32 	%r4496, %r4495, 5;
	mul.wide.u32 	%rd2299, %r4496, 4;
	sub.s64 	%rd171, %rd1, %rd2299;
	ld.local.u32 	%r10399, [%rd171+24];
	ld.local.u32 	%r10400, [%rd171+20];
	setp.eq.s32 	%p189, %r313, 0;
	@%p189 bra 	$L__BB9_191;
	shf.l.wrap.b32 	%r10399, %r10400, %r10399, %r313;
	ld.local.u32 	%r4497, [%rd171+16];
	shf.l.wrap.b32 	%r10400, %r4497, %r10400, %r313;
$L__BB9_191:
	shr.u32 	%r4498, %r10399, 30;
	shf.l.wrap.b32 	%r4499, %r10400, %r10399, 2;
	shl.b32 	%r4500, %r10400, 2;
	shr.u32 	%r4501, %r4499, 31;
	add.s32 	%r4502, %r4501, %r4498;
	neg.s32 	%r4503, %r4502;
	setp.lt.s32 	%p190, %r309, 0;
	selp.b32 	%r10401, %r4503, %r4502, %p190;
	xor.b32  	%r4504, %r4499, %r309;
	shr.s32 	%r4505, %r4499, 31;
	xor.b32  	%r4506, %r4505, %r4499;
	xor.b32  	%r4507, %r4505, %r4500;
	cvt.u64.u32 	%rd2300, %r4506;
	shl.b64 	%rd2301, %rd2300, 32;
	cvt.u64.u32 	%rd2302, %r4507;
	or.b64  	%rd2303, %rd2301, %rd2302;
	cvt.rn.f64.s64 	%fd47, %rd2303;
	mul.f64 	%fd48, %fd47, 0d3BF921FB54442D19;
	cvt.rn.f32.f64 	%f1793, %fd48;
	neg.f32 	%f1794, %f1793;
	setp.lt.s32 	%p191, %r4504, 0;
	selp.f32 	%f6525, %f1794, %f1793, %p191;
	bra.uni 	$L__BB9_193;
$L__BB9_192:
	mov.f32 	%f1795, 0f00000000;
	mul.rn.f32 	%f6525, %f99, %f1795;
	mov.b32 	%r10401, 0;
$L__BB9_193:
	mul.f32 	%f1796, %f6525, %f6525;
	fma.rn.f32 	%f1797, %f1796, 0f3C190000, 0f3B560000;
	fma.rn.f32 	%f1798, %f1797, %f1796, 0f3CC70000;
	fma.rn.f32 	%f1799, %f1798, %f1796, 0f3D5B0000;
	fma.rn.f32 	%f1800, %f1799, %f1796, 0f3E089438;
	fma.rn.f32 	%f1801, %f1800, %f1796, 0f3EAAAA88;
	mul.rn.f32 	%f1802, %f1796, %f6525;
	fma.rn.f32 	%f1803, %f1801, %f1802, %f6525;
	abs.f32 	%f1804, %f6525;
	setp.eq.f32 	%p192, %f1804, 0f3A00B43C;
	selp.f32 	%f1805, %f6525, %f1803, %p192;
	and.b32  	%r4509, %r10401, 1;
	setp.eq.b32 	%p193, %r4509, 1;
	neg.f32 	%f1806, %f1805;
	rcp.approx.ftz.f32 	%f1807, %f1806;
	selp.f32 	%f1808, %f1807, %f1805, %p193;
	add.f32 	%f113, %f109, %f1808;
	mul.f32 	%f1809, %f113, 0f3F22F983;
	cvt.rni.s32.f32 	%r10413, %f1809;
	cvt.rn.f32.s32 	%f1810, %r10413;
	fma.rn.f32 	%f1811, %f1810, 0fBFC90FDA, %f113;
	fma.rn.f32 	%f1812, %f1810, 0fB3A22168, %f1811;
	fma.rn.f32 	%f6528, %f1810, 0fA7C234C5, %f1812;
	abs.f32 	%f115, %f113;
	setp.ltu.f32 	%p194, %f115, 0f47CE4780;
	mov.u32 	%r10405, %r10413;
	mov.f32 	%f6526, %f6528;
	@%p194 bra 	$L__BB9_201;
	setp.eq.f32 	%p195, %f115, 0f7F800000;
	@%p195 bra 	$L__BB9_200;
	mov.b32 	%r323, %f113;
	shl.b32 	%r4511, %r323, 8;
	or.b32  	%r324, %r4511, -2147483648;
	mov.b64 	%rd4589, 0;
	mov.b32 	%r10402, 0;
	mov.u64 	%rd4587, __cudart_i2opi_f;
	mov.u64 	%rd4588, %rd3;
$L__BB9_196:
	.pragma "nounroll";
	ld.global.nc.u32 	%r4512, [%rd4587];
	mad.wide.u32 	%rd2306, %r4512, %r324, %rd4589;
	shr.u64 	%rd4589, %rd2306, 32;
	st.local.u32 	[%rd4588], %rd2306;
	add.s32 	%r10402, %r10402, 1;
	add.s64 	%rd4588, %rd4588, 4;
	add.s64 	%rd4587, %rd4587, 4;
	setp.ne.s32 	%p196, %r10402, 6;
	@%p196 bra 	$L__BB9_196;
	shr.u32 	%r4513, %r323, 23;
	st.local.u32 	[%rd3+24], %rd4589;
	and.b32  	%r327, %r4513, 31;
	and.b32  	%r4514, %r4513, 224;
	add.s32 	%r4515, %r4514, -128;
	shr.u32 	%r4516, %r4515, 5;
	mul.wide.u32 	%rd2307, %r4516, 4;
	sub.s64 	%rd178, %rd3, %rd2307;
	ld.local.u32 	%r10403, [%rd178+24];
	ld.local.u32 	%r10404, [%rd178+20];
	setp.eq.s32 	%p197, %r327, 0;
	@%p197 bra 	$L__BB9_199;
	shf.l.wrap.b32 	%r10403, %r10404, %r10403, %r327;
	ld.local.u32 	%r4517, [%rd178+16];
	shf.l.wrap.b32 	%r10404, %r4517, %r10404, %r327;
$L__BB9_199:
	shr.u32 	%r4518, %r10403, 30;
	shf.l.wrap.b32 	%r4519, %r10404, %r10403, 2;
	shl.b32 	%r4520, %r10404, 2;
	shr.u32 	%r4521, %r4519, 31;
	add.s32 	%r4522, %r4521, %r4518;
	neg.s32 	%r4523, %r4522;
	setp.lt.s32 	%p198, %r323, 0;
	selp.b32 	%r10405, %r4523, %r4522, %p198;
	xor.b32  	%r4524, %r4519, %r323;
	shr.s32 	%r4525, %r4519, 31;
	xor.b32  	%r4526, %r4525, %r4519;
	xor.b32  	%r4527, %r4525, %r4520;
	cvt.u64.u32 	%rd2308, %r4526;
	shl.b64 	%rd2309, %rd2308, 32;
	cvt.u64.u32 	%rd2310, %r4527;
	or.b64  	%rd2311, %rd2309, %rd2310;
	cvt.rn.f64.s64 	%fd49, %rd2311;
	mul.f64 	%fd50, %fd49, 0d3BF921FB54442D19;
	cvt.rn.f32.f64 	%f1813, %fd50;
	neg.f32 	%f1814, %f1813;
	setp.lt.s32 	%p199, %r4524, 0;
	selp.f32 	%f6526, %f1814, %f1813, %p199;
	bra.uni 	$L__BB9_201;
$L__BB9_200:
	mov.f32 	%f1815, 0f00000000;
	mul.rn.f32 	%f6526, %f113, %f1815;
	mov.b32 	%r10405, 0;
$L__BB9_201:
	setp.ltu.f32 	%p200, %f115, 0f47CE4780;
	mul.rn.f32 	%f1816, %f6526, %f6526;
	and.b32  	%r4529, %r10405, 1;
	setp.eq.b32 	%p201, %r4529, 1;
	selp.f32 	%f1817, 0f3F800000, %f6526, %p201;
	fma.rn.f32 	%f1818, %f1816, %f1817, 0f00000000;
	fma.rn.f32 	%f1819, %f1816, 0f37CBAC00, 0fBAB607ED;
	selp.f32 	%f1820, %f1819, 0fB94D4153, %p201;
	selp.f32 	%f1821, 0f3D2AAABB, 0f3C0885E4, %p201;
	fma.rn.f32 	%f1822, %f1820, %f1816, %f1821;
	selp.f32 	%f1823, 0fBEFFFFFF, 0fBE2AAAA8, %p201;
	fma.rn.f32 	%f1824, %f1822, %f1816, %f1823;
	fma.rn.f32 	%f1825, %f1824, %f1818, %f1817;
	and.b32  	%r4530, %r10405, 2;
	setp.eq.s32 	%p202, %r4530, 0;
	mov.f32 	%f1826, 0f00000000;
	sub.f32 	%f1827, %f1826, %f1825;
	selp.f32 	%f119, %f1825, %f1827, %p202;
	mov.u32 	%r10409, %r10413;
	mov.f32 	%f6527, %f6528;
	@%p200 bra 	$L__BB9_209;
	setp.eq.f32 	%p203, %f115, 0f7F800000;
	@%p203 bra 	$L__BB9_208;
	mov.b32 	%r336, %f113;
	shl.b32 	%r4532, %r336, 8;
	or.b32  	%r337, %r4532, -2147483648;
	mov.b64 	%rd4592, 0;
	mov.b32 	%r10406, 0;
	mov.u64 	%rd4590, __cudart_i2opi_f;
	mov.u64 	%rd4591, %rd2;
$L__BB9_204:
	.pragma "nounroll";
	ld.global.nc.u32 	%r4533, [%rd4590];
	mad.wide.u32 	%rd2314, %r4533, %r337, %rd4592;
	shr.u64 	%rd4592, %rd2314, 32;
	st.local.u32 	[%rd4591], %rd2314;
	add.s32 	%r10406, %r10406, 1;
	add.s64 	%rd4591, %rd4591, 4;
	add.s64 	%rd4590, %rd4590, 4;
	setp.ne.s32 	%p204, %r10406, 6;
	@%p204 bra 	$L__BB9_204;
	shr.u32 	%r4534, %r336, 23;
	st.local.u32 	[%rd2+24], %rd4592;
	and.b32  	%r340, %r4534, 31;
	and.b32  	%r4535, %r4534, 224;
	add.s32 	%r4536, %r4535, -128;
	shr.u32 	%r4537, %r4536, 5;
	mul.wide.u32 	%rd2315, %r4537, 4;
	sub.s64 	%rd185, %rd2, %rd2315;
	ld.local.u32 	%r10407, [%rd185+24];
	ld.local.u32 	%r10408, [%rd185+20];
	setp.eq.s32 	%p205, %r340, 0;
	@%p205 bra 	$L__BB9_207;
	shf.l.wrap.b32 	%r10407, %r10408, %r10407, %r340;
	ld.local.u32 	%r4538, [%rd185+16];
	shf.l.wrap.b32 	%r10408, %r4538, %r10408, %r340;
$L__BB9_207:
	shr.u32 	%r4539, %r10407, 30;
	shf.l.wrap.b32 	%r4540, %r10408, %r10407, 2;
	shl.b32 	%r4541, %r10408, 2;
	shr.u32 	%r4542, %r4540, 31;
	add.s32 	%r4543, %r4542, %r4539;
	neg.s32 	%r4544, %r4543;
	setp.lt.s32 	%p206, %r336, 0;
	selp.b32 	%r10409, %r4544, %r4543, %p206;
	xor.b32  	%r4545, %r4540, %r336;
	shr.s32 	%r4546, %r4540, 31;
	xor.b32  	%r4547, %r4546, %r4540;
	xor.b32  	%r4548, %r4546, %r4541;
	cvt.u64.u32 	%rd2316, %r4547;
	shl.b64 	%rd2317, %rd2316, 32;
	cvt.u64.u32 	%rd2318, %r4548;
	or.b64  	%rd2319, %rd2317, %rd2318;
	cvt.rn.f64.s64 	%fd51, %rd2319;
	mul.f64 	%fd52, %fd51, 0d3BF921FB54442D19;
	cvt.rn.f32.f64 	%f1828, %fd52;
	neg.f32 	%f1829, %f1828;
	setp.lt.s32 	%p207, %r4545, 0;
	selp.f32 	%f6527, %f1829, %f1828, %p207;
	bra.uni 	$L__BB9_209;
$L__BB9_208:
	mov.f32 	%f1830, 0f00000000;
	mul.rn.f32 	%f6527, %f113, %f1830;
	mov.b32 	%r10409, 0;
$L__BB9_209:
	setp.ltu.f32 	%p208, %f115, 0f47CE4780;
	add.s32 	%r4550, %r10409, 1;
	mul.rn.f32 	%f1831, %f6527, %f6527;
	and.b32  	%r4551, %r10409, 1;
	setp.eq.b32 	%p209, %r4551, 1;
	selp.f32 	%f1832, %f6527, 0f3F800000, %p209;
	fma.rn.f32 	%f1833, %f1831, %f1832, 0f00000000;
	fma.rn.f32 	%f1834, %f1831, 0f37CBAC00, 0fBAB607ED;
	selp.f32 	%f1835, 0fB94D4153, %f1834, %p209;
	selp.f32 	%f1836, 0f3C0885E4, 0f3D2AAABB, %p209;
	fma.rn.f32 	%f1837, %f1835, %f1831, %f1836;
	selp.f32 	%f1838, 0fBE2AAAA8, 0fBEFFFFFF, %p209;
	fma.rn.f32 	%f1839, %f1837, %f1831, %f1838;
	fma.rn.f32 	%f1840, %f1839, %f1833, %f1832;
	and.b32  	%r4552, %r4550, 2;
	setp.eq.s32 	%p210, %r4552, 0;
	mov.f32 	%f1841, 0f00000000;
	sub.f32 	%f1842, %f1841, %f1840;
	selp.f32 	%f1843, %f1840, %f1842, %p210;
	mul.f32 	%f123, %f119, %f1843;
	@%p208 bra 	$L__BB9_217;
	setp.eq.f32 	%p211, %f115, 0f7F800000;
	@%p211 bra 	$L__BB9_216;
	mov.b32 	%r349, %f113;
	shl.b32 	%r4554, %r349, 8;
	or.b32  	%r350, %r4554, -2147483648;
	mov.b64 	%rd4595, 0;
	mov.b32 	%r10410, 0;
	mov.u64 	%rd4593, __cudart_i2opi_f;
	mov.u64 	%rd4594, %rd1;
$L__BB9_212:
	.pragma "nounroll";
	ld.global.nc.u32 	%r4555, [%rd4593];
	mad.wide.u32 	%rd2322, %r4555, %r350, %rd4595;
	shr.u64 	%rd4595, %rd2322, 32;
	st.local.u32 	[%rd4594], %rd2322;
	add.s32 	%r10410, %r10410, 1;
	add.s64 	%rd4594, %rd4594, 4;
	add.s64 	%rd4593, %rd4593, 4;
	setp.ne.s32 	%p212, %r10410, 6;
	@%p212 bra 	$L__BB9_212;
	shr.u32 	%r4556, %r349, 23;
	st.local.u32 	[%rd1+24], %rd4595;
	and.b32  	%r353, %r4556, 31;
	and.b32  	%r4557, %r4556, 224;
	add.s32 	%r4558, %r4557, -128;
	shr.u32 	%r4559, %r4558, 5;
	mul.wide.u32 	%rd2323, %r4559, 4;
	sub.s64 	%rd192, %rd1, %rd2323;
	ld.local.u32 	%r10411, [%rd192+24];
	ld.local.u32 	%r10412, [%rd192+20];
	setp.eq.s32 	%p213, %r353, 0;
	@%p213 bra 	$L__BB9_215;
	shf.l.wrap.b32 	%r10411, %r10412, %r10411, %r353;
	ld.local.u32 	%r4560, [%rd192+16];
	shf.l.wrap.b32 	%r10412, %r4560, %r10412, %r353;
$L__BB9_215:
	shr.u32 	%r4561, %r10411, 30;
	shf.l.wrap.b32 	%r4562, %r10412, %r10411, 2;
	shl.b32 	%r4563, %r10412, 2;
	shr.u32 	%r4564, %r4562, 31;
	add.s32 	%r4565, %r4564, %r4561;
	neg.s32 	%r4566, %r4565;
	setp.lt.s32 	%p214, %r349, 0;
	selp.b32 	%r10413, %r4566, %r4565, %p214;
	xor.b32  	%r4567, %r4562, %r349;
	shr.s32 	%r4568, %r4562, 31;
	xor.b32  	%r4569, %r4568, %r4562;
	xor.b32  	%r4570, %r4568, %r4563;
	cvt.u64.u32 	%rd2324, %r4569;
	shl.b64 	%rd2325, %rd2324, 32;
	cvt.u64.u32 	%rd2326, %r4570;
	or.b64  	%rd2327, %rd2325, %rd2326;
	cvt.rn.f64.s64 	%fd53, %rd2327;
	mul.f64 	%fd54, %fd53, 0d3BF921FB54442D19;
	cvt.rn.f32.f64 	%f1844, %fd54;
	neg.f32 	%f1845, %f1844;
	setp.lt.s32 	%p215, %r4567, 0;
	selp.f32 	%f6528, %f1845, %f1844, %p215;
	bra.uni 	$L__BB9_217;
$L__BB9_216:
	mov.f32 	%f1846, 0f00000000;
	mul.rn.f32 	%f6528, %f113, %f1846;
	mov.b32 	%r10413, 0;
$L__BB9_217:
	mul.f32 	%f1847, %f6528, %f6528;
	fma.rn.f32 	%f1848, %f1847, 0f3C190000, 0f3B560000;
	fma.rn.f32 	%f1849, %f1848, %f1847, 0f3CC70000;
	fma.rn.f32 	%f1850, %f1849, %f1847, 0f3D5B0000;
	fma.rn.f32 	%f1851, %f1850, %f1847, 0f3E089438;
	fma.rn.f32 	%f1852, %f1851, %f1847, 0f3EAAAA88;
	mul.rn.f32 	%f1853, %f1847, %f6528;
	fma.rn.f32 	%f1854, %f1852, %f1853, %f6528;
	abs.f32 	%f1855, %f6528;
	setp.eq.f32 	%p216, %f1855, 0f3A00B43C;
	selp.f32 	%f1856, %f6528, %f1854, %p216;
	and.b32  	%r4572, %r10413, 1;
	setp.eq.b32 	%p217, %r4572, 1;
	neg.f32 	%f1857, %f1856;
	rcp.approx.ftz.f32 	%f1858, %f1857;
	selp.f32 	%f1859, %f1858, %f1856, %p217;
	add.f32 	%f127, %f123, %f1859;
	mul.f32 	%f1860, %f127, 0f3F22F983;
	cvt.rni.s32.f32 	%r10425, %f1860;
	cvt.rn.f32.s32 	%f1861, %r10425;
	fma.rn.f32 	%f1862, %f1861, 0fBFC90FDA, %f127;
	fma.rn.f32 	%f1863, %f1861, 0fB3A22168, %f1862;
	fma.rn.f32 	%f6531, %f1861, 0fA7C234C5, %f1863;
	abs.f32 	%f129, %f127;
	setp.ltu.f32 	%p218, %f129, 0f47CE4780;
	mov.u32 	%r10417, %r10425;
	mov.f32 	%f6529, %f6531;
	@%p218 bra 	$L__BB9_225;
	setp.eq.f32 	%p219, %f129, 0f7F800000;
	@%p219 bra 	$L__BB9_224;
	mov.b32 	%r363, %f127;
	shl.b32 	%r4574, %r363, 8;
	or.b32  	%r364, %r4574, -2147483648;
	mov.b64 	%rd4598, 0;
	mov.b32 	%r10414, 0;
	mov.u64 	%rd4596, __cudart_i2opi_f;
	mov.u64 	%rd4597, %rd3;
$L__BB9_220:
	.pragma "nounroll";
	ld.global.nc.u32 	%r4575, [%rd4596];
	mad.wide.u32 	%rd2330, %r4575, %r364, %rd4598;
	shr.u64 	%rd4598, %rd2330, 32;
	st.local.u32 	[%rd4597], %rd2330;
	add.s32 	%r10414, %r10414, 1;
	add.s64 	%rd4597, %rd4597, 4;
	add.s64 	%rd4596, %rd4596, 4;
	setp.ne.s32 	%p220, %r10414, 6;
	@%p220 bra 	$L__BB9_220;
	shr.u32 	%r4576, %r363, 23;
	st.local.u32 	[%rd3+24], %rd4598;
	and.b32  	%r367, %r4576, 31;
	and.b32  	%r4577, %r4576, 224;
	add.s32 	%r4578, %r4577, -128;
	shr.u32 	%r4579, %r4578, 5;
	mul.wide.u32 	%rd2331, %r4579, 4;
	sub.s64 	%rd199, %rd3, %rd2331;
	ld.local.u32 	%r10415, [%rd199+24];
	ld.local.u32 	%r10416, [%rd199+20];
	setp.eq.s32 	%p221, %r367, 0;
	@%p221 bra 	$L__BB9_223;
	shf.l.wrap.b32 	%r10415, %r10416, %r10415, %r367;
	ld.local.u32 	%r4580, [%rd199+16];
	shf.l.wrap.b32 	%r10416, %r4580, %r10416, %r367;
$L__BB9_223:
	shr.u32 	%r4581, %r10415, 30;
	shf.l.wrap.b32 	%r4582, %r10416, %r10415, 2;
	shl.b32 	%r4583, %r10416, 2;
	shr.u32 	%r4584, %r4582, 31;
	add.s32 	%r4585, %r4584, %r4581;
	neg.s32 	%r4586, %r4585;
	setp.lt.s32 	%p222, %r363, 0;
	selp.b32 	%r10417, %r4586, %r4585, %p222;
	xor.b32  	%r4587, %r4582, %r363;
	shr.s32 	%r4588, %r4582, 31;
	xor.b32  	%r4589, %r4588, %r4582;
	xor.b32  	%r4590, %r4588, %r4583;
	cvt.u64.u32 	%rd2332, %r4589;
	shl.b64 	%rd2333, %rd2332, 32;
	cvt.u64.u32 	%rd2334, %r4590;
	or.b64  	%rd2335, %rd2333, %rd2334;
	cvt.rn.f64.s64 	%fd55, %rd2335;
	mul.f64 	%fd56, %fd55, 0d3BF921FB54442D19;
	cvt.rn.f32.f64 	%f1864, %fd56;
	neg.f32 	%f1865, %f1864;
	setp.lt.s32 	%p223, %r4587, 0;
	selp.f32 	%f6529, %f1865, %f1864, %p223;
	bra.uni 	$L__BB9_225;
$L__BB9_224:
	mov.f32 	%f1866, 0f00000000;
	mul.rn.f32 	%f6529, %f127, %f1866;
	mov.b32 	%r10417, 0;
$L__BB9_225:
	setp.ltu.f32 	%p224, %f129, 0f47CE4780;
	mul.rn.f32 	%f1867, %f6529, %f6529;
	and.b32  	%r4592, %r10417, 1;
	setp.eq.b32 	%p225, %r4592, 1;
	selp.f32 	%f1868, 0f3F800000, %f6529, %p225;
	fma.rn.f32 	%f1869, %f1867, %f1868, 0f00000000;
	fma.rn.f32 	%f1870, %f1867, 0f37CBAC00, 0fBAB607ED;
	selp.f32 	%f1871, %f1870, 0fB94D4153, %p225;
	selp.f32 	%f1872, 0f3D2AAABB, 0f3C0885E4, %p225;
	fma.rn.f32 	%f1873, %f1871, %f1867, %f1872;
	selp.f32 	%f1874, 0fBEFFFFFF, 0fBE2AAAA8, %p225;
	fma.rn.f32 	%f1875, %f1873, %f1867, %f1874;
	fma.rn.f32 	%f1876, %f1875, %f1869, %f1868;
	and.b32  	%r4593, %r10417, 2;
	setp.eq.s32 	%p226, %r4593, 0;
	mov.f32 	%f1877, 0f00000000;
	sub.f32 	%f1878, %f1877, %f1876;
	selp.f32 	%f133, %f1876, %f1878, %p226;
	mov.u32 	%r10421, %r10425;
	mov.f32 	%f6530, %f6531;
	@%p224 bra 	$L__BB9_233;
	setp.eq.f32 	%p227, %f129, 0f7F800000;
	@%p227 bra 	$L__BB9_232;
	mov.b32 	%r376, %f127;
	shl.b32 	%r4595, %r376, 8;
	or.b32  	%r377, %r4595, -2147483648;
	mov.b64 	%rd4601, 0;
	mov.b32 	%r10418, 0;
	mov.u64 	%rd4599, __cudart_i2opi_f;
	mov.u64 	%rd4600, %rd2;
$L__BB9_228:
	.pragma "nounroll";
	ld.global.nc.u32 	%r4596, [%rd4599];
	mad.wide.u32 	%rd2338, %r4596, %r377, %rd4601;
	shr.u64 	%rd4601, %rd2338, 32;
	st.local.u32 	[%rd4600], %rd2338;
	add.s32 	%r10418, %r10418, 1;
	add.s64 	%rd4600, %rd4600, 4;
	add.s64 	%rd4599, %rd4599, 4;
	setp.ne.s32 	%p228, %r10418, 6;
	@%p228 bra 	$L__BB9_228;
	shr.u32 	%r4597, %r376, 23;
	st.local.u32 	[%rd2+24], %rd4601;
	and.b32  	%r380, %r4597, 31;
	and.b32  	%r4598, %r4597, 224;
	add.s32 	%r4599, %r4598, -128;
	shr.u32 	%r4600, %r4599, 5;
	mul.wide.u32 	%rd2339, %r4600, 4;
	sub.s64 	%rd206, %rd2, %rd2339;
	ld.local.u32 	%r10419, [%rd206+24];
	ld.local.u32 	%r10420, [%rd206+20];
	setp.eq.s32 	%p229, %r380, 0;
	@%p229 bra 	$L__BB9_231;
	shf.l.wrap.b32 	%r10419, %r10420, %r10419, %r380;
	ld.local.u32 	%r4601, [%rd206+16];
	shf.l.wrap.b32 	%r10420, %r4601, %r10420, %r380;
$L__BB9_231:
	shr.u32 	%r4602, %r10419, 30;
	shf.l.wrap.b32 	%r4603, %r10420, %r10419, 2;
	shl.b32 	%r4604, %r10420, 2;
	shr.u32 	%r4605, %r4603, 31;
	add.s32 	%r4606, %r4605, %r4602;
	neg.s32 	%r4607, %r4606;
	setp.lt.s32 	%p230, %r376, 0;
	selp.b32 	%r10421, %r4607, %r4606, %p230;
	xor.b32  	%r4608, %r4603, %r376;
	shr.s32 	%r4609, %r4603, 31;
	xor.b32  	%r4610, %r4609, %r4603;
	xor.b32  	%r4611, %r4609, %r4604;
	cvt.u64.u32 	%rd2340, %r4610;
	shl.b64 	%rd2341, %rd2340, 32;
	cvt.u64.u32 	%rd2342, %r4611;
	or.b64  	%rd2343, %rd2341, %rd2342;
	cvt.rn.f64.s64 	%fd57, %rd2343;
	mul.f64 	%fd58, %fd57, 0d3BF921FB54442D19;
	cvt.rn.f32.f64 	%f1879, %fd58;
	neg.f32 	%f1880, %f1879;
	setp.lt.s32 	%p231, %r4608, 0;
	selp.f32 	%f6530, %f1880, %f1879, %p231;
	bra.uni 	$L__BB9_233;
$L__BB9_232:
	mov.f32 	%f1881, 0f00000000;
	mul.rn.f32 	%f6530, %f127, %f1881;
	mov.b32 	%r10421, 0;
$L__BB9_233:
	setp.ltu.f32 	%p232, %f129, 0f47CE4780;
	add.s32 	%r4613, %r10421, 1;
	mul.rn.f32 	%f1882, %f6530, %f6530;
	and.b32  	%r4614, %r10421, 1;
	setp.eq.b32 	%p233, %r4614, 1;
	selp.f32 	%f1883, %f6530, 0f3F800000, %p233;
	fma.rn.f32 	%f1884, %f1882, %f1883, 0f00000000;
	fma.rn.f32 	%f1885, %f1882, 0f37CBAC00, 0fBAB607ED;
	selp.f32 	%f1886, 0fB94D4153, %f1885, %p233;
	selp.f32 	%f1887, 0f3C0885E4, 0f3D2AAABB, %p233;
	fma.rn.f32 	%f1888, %f1886, %f1882, %f1887;
	selp.f32 	%f1889, 0fBE2AAAA8, 0fBEFFFFFF, %p233;
	fma.rn.f32 	%f1890, %f1888, %f1882, %f1889;
	fma.rn.f32 	%f1891, %f1890, %f1884, %f1883;
	and.b32  	%r4615, %r4613, 2;
	setp.eq.s32 	%p234, %r4615, 0;
	mov.f32 	%f1892, 0f00000000;
	sub.f32 	%f1893, %f1892, %f1891;
	selp.f32 	%f1894, %f1891, %f1893, %p234;
	mul.f32 	%f137, %f133, %f1894;
	@%p232 bra 	$L__BB9_241;
	setp.eq.f32 	%p235, %f129, 0f7F800000;
	@%p235 bra 	$L__BB9_240;
	mov.b32 	%r389, %f127;
	shl.b32 	%r4617, %r389, 8;
	or.b32  	%r390, %r4617, -2147483648;
	mov.b64 	%rd4604, 0;
	mov.b32 	%r10422, 0;
	mov.u64 	%rd4602, __cudart_i2opi_f;
	mov.u64 	%rd4603, %rd1;
$L__BB9_236:
	.pragma "nounroll";
	ld.global.nc.u32 	%r4618, [%rd4602];
	mad.wide.u32 	%rd2346, %r4618, %r390, %rd4604;
	shr.u64 	%rd4604, %rd2346, 32;
	st.local.u32 	[%rd4603], %rd2346;
	add.s32 	%r10422, %r10422, 1;
	add.s64 	%rd4603, %rd4603, 4;
	add.s64 	%rd4602, %rd4602, 4;
	setp.ne.s32 	%p236, %r10422, 6;
	@%p236 bra 	$L__BB9_236;
	shr.u32 	%r4619, %r389, 23;
	st.local.u32 	[%rd1+24], %rd4604;
	and.b32  	%r393, %r4619, 31;
	and.b32  	%r4620, %r4619, 224;
	add.s32 	%r4621, %r4620, -128;
	shr.u32 	%r4622, %r4621, 5;
	mul.wide.u32 	%rd2347, %r4622, 4;
	sub.s64 	%rd213, %rd1, %rd2347;
	ld.local.u32 	%r10423, [%rd213+24];
	ld.local.u32 	%r10424, [%rd213+20];
	setp.eq.s32 	%p237, %r393, 0;
	@%p237 bra 	$L__BB9_239;
	shf.l.wrap.b32 	%r10423, %r10424, %r10423, %r393;
	ld.local.u32 	%r4623, [%rd213+16];
	shf.l.wrap.b32 	%r10424, %r4623, %r10424, %r393;
$L__BB9_239:
	shr.u32 	%r4624, %r10423, 30;
	shf.l.wrap.b32 	%r4625, %r10424, %r10423, 2;
	shl.b32 	%r4626, %r10424, 2;
	shr.u32 	%r4627, %r4625, 31;
	add.s32 	%r4628, %r4627, %r4624;
	neg.s32 	%r4629, %r4628;
	setp.lt.s32 	%p238, %r389, 0;
	selp.b32 	%r10425, %r4629, %r4628, %p238;
	xor.b32  	%r4630, %r4625, %r389;
	shr.s32 	%r4631, %r4625, 31;
	xor.b32  	%r4632, %r4631, %r4625;
	xor.b32  	%r4633, %r4631, %r4626;
	cvt.u64.u32 	%rd2348, %r4632;
	shl.b64 	%rd2349, %rd2348, 32;
	cvt.u64.u32 	%rd2350, %r4633;
	or.b64  	%rd2351, %rd2349, %rd2350;
	cvt.rn.f64.s64 	%fd59, %rd2351;
	mul.f64 	%fd60, %fd59, 0d3BF921FB54442D19;
	cvt.rn.f32.f64 	%f1895, %fd60;
	neg.f32 	%f1896, %f1895;
	setp.lt.s32 	%p239, %r4630, 0;
	selp.f32 	%f6531, %f1896, %f1895, %p239;
	bra.uni 	$L__BB9_241;
$L__BB9_240:
	mov.f32 	%f1897, 0f00000000;
	mul.rn.f32 	%f6531, %f127, %f1897;
	mov.b32 	%r10425, 0;
$L__BB9_241:
	mul.f32 	%f1898, %f6531, %f6531;
	fma.rn.f32 	%f1899, %f1898, 0f3C190000, 0f3B560000;
	fma.rn.f32 	%f1900, %f1899, %f1898, 0f3CC70000;
	fma.rn.f32 	%f1901, %f1900, %f1898, 0f3D5B0000;
	fma.rn.f32 	%f1902, %f1901, %f1898, 0f3E089438;
	fma.rn.f32 	%f1903, %f1902, %f1898, 0f3EAAAA88;
	mul.rn.f32 	%f1904, %f1898, %f6531;
	fma.rn.f32 	%f1905, %f1903, %f1904, %f6531;
	abs.f32 	%f1906, %f6531;
	setp.eq.f32 	%p240, %f1906, 0f3A00B43C;
	selp.f32 	%f1907, %f6531, %f1905, %p240;
	and.b32  	%r4635, %r10425, 1;
	setp.eq.b32 	%p241, %r4635, 1;
	neg.f32 	%f1908, %f1907;
	rcp.approx.ftz.f32 	%f1909, %f1908;
	selp.f32 	%f1910, %f1909, %f1907, %p241;
	add.f32 	%f141, %f137, %f1910;
	mul.f32 	%f1911, %f141, 0f3F22F983;
	cvt.rni.s32.f32 	%r10437, %f1911;
	cvt.rn.f32.s32 	%f1912, %r10437;
	fma.rn.f32 	%f1913, %f1912, 0fBFC90FDA, %f141;
	fma.rn.f32 	%f1914, %f1912, 0fB3A22168, %f1913;
	fma.rn.f32 	%f6534, %f1912, 0fA7C234C5, %f1914;
	abs.f32 	%f143, %f141;
	setp.ltu.f32 	%p242, %f143, 0f47CE4780;
	mov.u32 	%r10429, %r10437;
	mov.f32 	%f6532, %f6534;
	@%p242 bra 	$L__BB9_249;
	setp.eq.f32 	%p243, %f143, 0f7F800000;
	@%p243 bra 	$L__BB9_248;
	mov.b32 	%r403, %f141;
	shl.b32 	%r4637, %r403, 8;
	or.b32  	%r404, %r4637, -2147483648;
	mov.b64 	%rd4607, 0;
	mov.b32 	%r10426, 0;
	mov.u64 	%rd4605, __cudart_i2opi_f;
	mov.u64 	%rd4606, %rd3;
$L__BB9_244:
	.pragma "nounroll";
	ld.global.nc.u32 	%r4638, [%rd4605];
	mad.wide.u32 	%rd2354, %r4638, %r404, %rd4607;
	shr.u64 	%rd4607, %rd2354, 32;
	st.local.u32 	[%rd4606], %rd2354;
	add.s32 	%r10426, %r10426, 1;
	add.s64 	%rd4606, %rd4606, 4;
	add.s64 	%rd4605, %rd4605, 4;
	setp.ne.s32 	%p244, %r10426, 6;
	@%p244 bra 	$L__BB9_244;
	shr.u32 	%r4639, %r403, 23;
	st.local.u32 	[%rd3+24], %rd4607;
	and.b32  	%r407, %r4639, 31;
	and.b32  	%r4640, %r4639, 224;
	add.s32 	%r4641, %r4640, -128;
	shr.u32 	%r4642, %r4641, 5;
	mul.wide.u32 	%rd2355, %r4642, 4;
	sub.s64 	%rd220, %rd3, %rd2355;
	ld.local.u32 	%r10427, [%rd220+24];
	ld.local.u32 	%r10428, [%rd220+20];
	setp.eq.s32 	%p245, %r407, 0;
	@%p245 bra 	$L__BB9_247;
	shf.l.wrap.b32 	%r10427, %r10428, %r10427, %r407;
	ld.local.u32 	%r4643, [%rd220+16];
	shf.l.wrap.b32 	%r10428, %r4643, %r10428, %r407;
$L__BB9_247:
	shr.u32 	%r4644, %r10427, 30;
	shf.l.wrap.b32 	%r4645, %r10428, %r10427, 2;
	shl.b32 	%r4646, %r10428, 2;
	shr.u32 	%r4647, %r4645, 31;
	add.s32 	%r4648, %r4647, %r4644;
	neg.s32 	%r4649, %r4648;
	setp.lt.s32 	%p246, %r403, 0;
	selp.b32 	%r10429, %r4649, %r4648, %p246;
	xor.b32  	%r4650, %r4645, %r403;
	shr.s32 	%r4651, %r4645, 31;
	xor.b32  	%r4652, %r4651, %r4645;
	xor.b32  	%r4653, %r4651, %r4646;
	cvt.u64.u32 	%rd2356, %r4652;
	shl.b64 	%rd2357, %rd2356, 32;
	cvt.u64.u32 	%rd2358, %r4653;
	or.b64  	%rd2359, %rd2357, %rd2358;
	cvt.rn.f64.s64 	%fd61, %rd2359;
	mul.f64 	%fd62, %fd61, 0d3BF921FB54442D19;
	cvt.rn.f32.f64 	%f1915, %fd62;
	neg.f32 	%f1916, %f1915;
	setp.lt.s32 	%p247, %r4650, 0;
	selp.f32 	%f6532, %f1916, %f1915, %p247;
	bra.uni 	$L__BB9_249;
$L__BB9_248:
	mov.f32 	%f1917, 0f00000000;
	mul.rn.f32 	%f6532, %f141, %f1917;
	mov.b32 	%r10429, 0;
$L__BB9_249:
	setp.ltu.f32 	%p248, %f143, 0f47CE4780;
	mul.rn.f32 	%f1918, %f6532, %f6532;
	and.b32  	%r4655, %r10429, 1;
	setp.eq.b32 	%p249, %r4655, 1;
	selp.f32 	%f1919, 0f3F800000, %f6532, %p249;
	fma.rn.f32 	%f1920, %f1918, %f1919, 0f00000000;
	fma.rn.f32 	%f1921, %f1918, 0f37CBAC00, 0fBAB607ED;
	selp.f32 	%f1922, %f1921, 0fB94D4153, %p249;
	selp.f32 	%f1923, 0f3D2AAABB, 0f3C0885E4, %p249;
	fma.rn.f32 	%f1924, %f1922, %f1918, %f1923;
	selp.f32 	%f1925, 0fBEFFFFFF, 0fBE2AAAA8, %p249;
	fma.rn.f32 	%f1926, %f1924, %f1918, %f1925;
	fma.rn.f32 	%f1927, %f1926, %f1920, %f1919;
	and.b32  	%r4656, %r10429, 2;
	setp.eq.s32 	%p250, %r4656, 0;
	mov.f32 	%f1928, 0f00000000;
	sub.f32 	%f1929, %f1928, %f1927;
	selp.f32 	%f147, %f1927, %f1929, %p250;
	mov.u32 	%r10433, %r10437;
	mov.f32 	%f6533, %f6534;
	@%p248 bra 	$L__BB9_257;
	setp.eq.f32 	%p251, %f143, 0f7F800000;
	@%p251 bra 	$L__BB9_256;
	mov.b32 	%r416, %f141;
	shl.b32 	%r4658, %r416, 8;
	or.b32  	%r417, %r4658, -2147483648;
	mov.b64 	%rd4610, 0;
	mov.b32 	%r10430, 0;
	mov.u64 	%rd4608, __cudart_i2opi_f;
	mov.u64 	%rd4609, %rd2;
$L__BB9_252:
	.pragma "nounroll";
	ld.global.nc.u32 	%r4659, [%rd4608];
	mad.wide.u32 	%rd2362, %r4659, %r417, %rd4610;
	shr.u64 	%rd4610, %rd2362, 32;
	st.local.u32 	[%rd4609], %rd2362;
	add.s32 	%r10430, %r10430, 1;
	add.s64 	%rd4609, %rd4609, 4;
	add.s64 	%rd4608, %rd4608, 4;
	setp.ne.s32 	%p252, %r10430, 6;
	@%p252 bra 	$L__BB9_252;
	shr.u32 	%r4660, %r416, 23;
	st.local.u32 	[%rd2+24], %rd4610;
	and.b32  	%r420, %r4660, 31;
	and.b32  	%r4661, %r4660, 224;
	add.s32 	%r4662, %r4661, -128;
	shr.u32 	%r4663, %r4662, 5;
	mul.wide.u32 	%rd2363, %r4663, 4;
	sub.s64 	%rd227, %rd2, %rd2363;
	ld.local.u32 	%r10431, [%rd227+24];
	ld.local.u32 	%r10432, [%rd227+20];
	setp.eq.s32 	%p253, %r420, 0;
	@%p253 bra 	$L__BB9_255;
	shf.l.wrap.b32 	%r10431, %r10432, %r10431, %r420;
	ld.local.u32 	%r4664, [%rd227+16];
	shf.l.wrap.b32 	%r10432, %r4664, %r10432, %r420;
$L__BB9_255:
	shr.u32 	%r4665, %r10431, 30;
	shf.l.wrap.b32 	%r4666, %r10432, %r10431, 2;
	shl.b32 	%r4667, %r10432, 2;
	shr.u32 	%r4668, %r4666, 31;
	add.s32 	%r4669, %r4668, %r4665;
	neg.s32 	%r4670, %r4669;
	setp.lt.s32 	%p254, %r416, 0;
	selp.b32 	%r10433, %r4670, %r4669, %p254;
	xor.b32  	%r4671, %r4666, %r416;
	shr.s32 	%r4672, %r4666, 31;
	xor.b32  	%r4673, %r4672, %r4666;
	xor.b32  	%r4674, %r4672, %r4667;
	cvt.u64.u32 	%rd2364, %r4673;
	shl.b64 	%rd2365, %rd2364, 32;
	cvt.u64.u32 	%rd2366, %r4674;
	or.b64  	%rd2367, %rd2365, %rd2366;
	cvt.rn.f64.s64 	%fd63, %rd2367;
	mul.f64 	%fd64, %fd63, 0d3BF921FB54442D19;
	cvt.rn.f32.f64 	%f1930, %fd64;
	neg.f32 	%f1931, %f1930;
	setp.lt.s32 	%p255, %r4671, 0;
	selp.f32 	%f6533, %f1931, %f1930, %p255;
	bra.uni 	$L__BB9_257;
$L__BB9_256:
	mov.f32 	%f1932, 0f00000000;
	mul.rn.f32 	%f6533, %f141, %f1932;
	mov.b32 	%r10433, 0;
$L__BB9_257:
	setp.ltu.f32 	%p256, %f143, 0f47CE4780;
	add.s32 	%r4676, %r10433, 1;
	mul.rn.f32 	%f1933, %f6533, %f6533;
	and.b32  	%r4677, %r10433, 1;
	setp.eq.b32 	%p257, %r4677, 1;
	selp.f32 	%f1934, %f6533, 0f3F800000, %p257;
	fma.rn.f32 	%f1935, %f1933, %f1934, 0f00000000;
	fma.rn.f32 	%f1936, %f1933, 0f37CBAC00, 0fBAB607ED;
	selp.f32 	%f1937, 0fB94D4153, %f1936, %p257;
	selp.f32 	%f1938, 0f3C0885E4, 0f3D2AAABB, %p257;
	fma.rn.f32 	%f1939, %f1937, %f1933, %f1938;
	selp.f32 	%f1940, 0fBE2AAAA8, 0fBEFFFFFF, %p257;
	fma.rn.f32 	%f1941, %f1939, %f1933, %f1940;
	fma.rn.f32 	%f1942, %f1941, %f1935, %f1934;
	and.b32  	%r4678, %r4676, 2;
	setp.eq.s32 	%p258, %r4678, 0;
	mov.f32 	%f1943, 0f00000000;
	sub.f32 	%f1944, %f1943, %f1942;
	selp.f32 	%f1945, %f1942, %f1944, %p258;
	mul.f32 	%f151, %f147, %f1945;
	@%p256 bra 	$L__BB9_265;
	setp.eq.f32 	%p259, %f143, 0f7F800000;
	@%p259 bra 	$L__BB9_264;
	mov.b32 	%r429, %f141;
	shl.b32 	%r4680, %r429, 8;
	or.b32  	%r430, %r4680, -2147483648;
	mov.b64 	%rd4613, 0;
	mov.b32 	%r10434, 0;
	mov.u64 	%rd4611, __cudart_i2opi_f;
	mov.u64 	%rd4612, %rd1;
$L__BB9_260:
	.pragma "nounroll";
	ld.global.nc.u32 	%r4681, [%rd4611];
	mad.wide.u32 	%rd2370, %r4681, %r430, %rd4613;
	shr.u64 	%rd4613, %rd2370, 32;
	st.local.u32 	[%rd4612], %rd2370;
	add.s32 	%r10434, %r10434, 1;
	add.s64 	%rd4612, %rd4612, 4;
	add.s64 	%rd4611, %rd4611, 4;
	setp.ne.s32 	%p260, %r10434, 6;
	@%p260 bra 	$L__BB9_260;
	shr.u32 	%r4682, %r429, 23;
	st.local.u32 	[%rd1+24], %rd4613;
	and.b32  	%r433, %r4682, 31;
	and.b32  	%r4683, %r4682, 224;
	add.s32 	%r4684, %r4683, -128;
	shr.u32 	%r4685, %r4684, 5;
	mul.wide.u32 	%rd2371, %r4685, 4;
	sub.s64 	%rd234, %rd1, %rd2371;
	ld.local.u32 	%r10435, [%rd234+24];
	ld.local.u32 	%r10436, [%rd234+20];
	setp.eq.s32 	%p261, %r433, 0;
	@%p261 bra 	$L__BB9_263;
	shf.l.wrap.b32 	%r10435, %r10436, %r10435, %r433;
	ld.local.u32 	%r4686, [%rd234+16];
	shf.l.wrap.b32 	%r10436, %r4686, %r10436, %r433;
$L__BB9_263:
	shr.u32 	%r4687, %r10435, 30;
	shf.l.wrap.b32 	%r4688, %r10436, %r10435, 2;
	shl.b32 	%r4689, %r10436, 2;
	shr.u32 	%r4690, %r4688, 31;
	add.s32 	%r4691, %r4690, %r4687;
	neg.s32 	%r4692, %r4691;
	setp.lt.s32 	%p262, %r429, 0;
	selp.b32 	%r10437, %r4692, %r4691, %p262;
	xor.b32  	%r4693, %r4688, %r429;
	shr.s32 	%r4694, %r4688, 31;
	xor.b32  	%r4695, %r4694, %r4688;
	xor.b32  	%r4696, %r4694, %r4689;
	cvt.u64.u32 	%rd2372, %r4695;
	shl.b64 	%rd2373, %rd2372, 32;
	cvt.u64.u32 	%rd2374, %r4696;
	or.b64  	%rd2375, %rd2373, %rd2374;
	cvt.rn.f64.s64 	%fd65, %rd2375;
	mul.f64 	%fd66, %fd65, 0d3BF921FB54442D19;
	cvt.rn.f32.f64 	%f1946, %fd66;
	neg.f32 	%f1947, %f1946;
	setp.lt.s32 	%p263, %r4693, 0;
	selp.f32 	%f6534, %f1947, %f1946, %p263;
	bra.uni 	$L__BB9_265;
$L__BB9_264:
	mov.f32 	%f1948, 0f00000000;
	mul.rn.f32 	%f6534, %f141, %f1948;
	mov.b32 	%r10437, 0;
$L__BB9_265:
	mul.f32 	%f1949, %f6534, %f6534;
	fma.rn.f32 	%f1950, %f1949, 0f3C190000, 0f3B560000;
	fma.rn.f32 	%f1951, %f1950, %f1949, 0f3CC70000;
	fma.rn.f32 	%f1952, %f1951, %f1949, 0f3D5B0000;
	fma.rn.f32 	%f1953, %f1952, %f1949, 0f3E089438;
	fma.rn.f32 	%f1954, %f1953, %f1949, 0f3EAAAA88;
	mul.rn.f32 	%f1955, %f1949, %f6534;
	fma.rn.f32 	%f1956, %f1954, %f1955, %f6534;
	abs.f32 	%f1957, %f6534;
	setp.eq.f32 	%p264, %f1957, 0f3A00B43C;
	selp.f32 	%f1958, %f6534, %f1956, %p264;
	and.b32  	%r4698, %r10437, 1;
	setp.eq.b32 	%p265, %r4698, 1;
	neg.f32 	%f1959, %f1958;
	rcp.approx.ftz.f32 	%f1960, %f1959;
	selp.f32 	%f1961, %f1960, %f1958, %p265;
	add.f32 	%f155, %f151, %f1961;
	mul.f32 	%f1962, %f155, 0f3F22F983;
	cvt.rni.s32.f32 	%r10449, %f1962;
	cvt.rn.f32.s32 	%f1963, %r10449;
	fma.rn.f32 	%f1964, %f1963, 0fBFC90FDA, %f155;
	fma.rn.f32 	%f1965, %f1963, 0fB3A22168, %f1964;
	fma.rn.f32 	%f6537, %f1963, 0fA7C234C5, %f1965;
	abs.f32 	%f157, %f155;
	setp.ltu.f32 	%p266, %f157, 0f47CE4780;
	mov.u32 	%r10441, %r10449;
	mov.f32 	%f6535, %f6537;
	@%p266 bra 	$L__BB9_273;
	setp.eq.f32 	%p267, %f157, 0f7F800000;
	@%p267 bra 	$L__BB9_272;
	mov.b32 	%r443, %f155;
	shl.b32 	%r4700, %r443, 8;
	or.b32  	%r444, %r4700, -2147483648;
	mov.b64 	%rd4616, 0;
	mov.b32 	%r10438, 0;
	mov.u64 	%rd4614, __cudart_i2opi_f;
	mov.u64 	%rd4615, %rd3;
$L__BB9_268:
	.pragma "nounroll";
	ld.global.nc.u32 	%r4701, [%rd4614];
	mad.wide.u32 	%rd2378, %r4701, %r444, %rd4616;
	shr.u64 	%rd4616, %rd2378, 32;
	st.local.u32 	[%rd4615], %rd2378;
	add.s32 	%r10438, %r10438, 1;
	add.s64 	%rd4615, %rd4615, 4;
	add.s64 	%rd4614, %rd4614, 4;
	setp.ne.s32 	%p268, %r10438, 6;
	@%p268 bra 	$L__BB9_268;
	shr.u32 	%r4702, %r443, 23;
	st.local.u32 	[%rd3+24], %rd4616;
	and.b32  	%r447, %r4702, 31;
	and.b32  	%r4703, %r4702, 224;
	add.s32 	%r4704, %r4703, -128;
	shr.u32 	%r4705, %r4704, 5;
	mul.wide.u32 	%rd2379, %r4705, 4;
	sub.s64 	%rd241, %rd3, %rd2379;
	ld.local.u32 	%r10439, [%rd241+24];
	ld.local.u32 	%r10440, [%rd241+20];
	setp.eq.s32 	%p269, %r447, 0;
	@%p269 bra 	$L__BB9_271;
	shf.l.wrap.b32 	%r10439, %r10440, %r10439, %r447;
	ld.local.u32 	%r4706, [%rd241+16];
	shf.l.wrap.b32 	%r10440, %r4706, %r10440, %r447;
$L__BB9_271:
	shr.u32 	%r4707, %r10439, 30;
	shf.l.wrap.b32 	%r4708, %r10440, %r10439, 2;
	shl.b32 	%r4709, %r10440, 2;
	shr.u32 	%r4710, %r4708, 31;
	add.s32 	%r4711, %r4710, %r4707;
	neg.s32 	%r4712, %r4711;
	setp.lt.s32 	%p270, %r443, 0;
	selp.b32 	%r10441, %r4712, %r4711, %p270;
	xor.b32  	%r4713, %r4708, %r443;
	shr.s32 	%r4714, %r4708, 31;
	xor.b32  	%r4715, %r4714, %r4708;
	xor.b32  	%r4716, %r4714, %r4709;
	cvt.u64.u32 	%rd2380, %r4715;
	shl.b64 	%rd2381, %rd2380, 32;
	cvt.u64.u32 	%rd2382, %r4716;
	or.b64  	%rd2383, %rd2381, %rd2382;
	cvt.rn.f64.s64 	%fd67, %rd2383;
	mul.f64 	%fd68, %fd67, 0d3BF921FB54442D19;
	cvt.rn.f32.f64 	%f1966, %fd68;
	neg.f32 	%f1967, %f1966;
	setp.lt.s32 	%p271, %r4713, 0;
	selp.f32 	%f6535, %f1967, %f1966, %p271;
	bra.uni 	$L__BB9_273;
$L__BB9_272:
	mov.f32 	%f1968, 0f00000000;
	mul.rn.f32 	%f6535, %f155, %f1968;
	mov.b32 	%r10441, 0;
$L__BB9_273:
	setp.ltu.f32 	%p272, %f157, 0f47CE4780;
	mul.rn.f32 	%f1969, %f6535, %f6535;
	and.b32  	%r4718, %r10441, 1;
	setp.eq.b32 	%p273, %r4718, 1;
	selp.f32 	%f1970, 0f3F800000, %f6535, %p273;
	fma.rn.f32 	%f1971, %f1969, %f1970, 0f00000000;
	fma.rn.f32 	%f1972, %f1969, 0f37CBAC00, 0fBAB607ED;
	selp.f32 	%f1973, %f1972, 0fB94D4153, %p273;
	selp.f32 	%f1974, 0f3D2AAABB, 0f3C0885E4, %p273;
	fma.rn.f32 	%f1975, %f1973, %f1969, %f1974;
	selp.f32 	%f1976, 0fBEFFFFFF, 0fBE2AAAA8, %p273;
	fma.rn.f32 	%f1977, %f1975, %f1969, %f1976;
	fma.rn.f32 	%f1978, %f1977, %f1971, %f1970;
	and.b32  	%r4719, %r10441, 2;
	setp.eq.s32 	%p274, %r4719, 0;
	mov.f32 	%f1979, 0f00000000;
	sub.f32 	%f1980, %f1979, %f1978;
	selp.f32 	%f161, %f1978, %f1980, %p274;
	mov.u32 	%r10445, %r10449;
	mov.f32 	%f6536, %f6537;
	@%p272 bra 	$L__BB9_281;
	setp.eq.f32 	%p275, %f157, 0f7F800000;
	@%p275 bra 	$L__BB9_280;
	mov.b32 	%r456, %f155;
	shl.b32 	%r4721, %r456, 8;
	or.b32  	%r457, %r4721, -2147483648;
	mov.b64 	%rd4619, 0;
	mov.b32 	%r10442, 0;
	mov.u64 	%rd4617, __cudart_i2opi_f;
	mov.u64 	%rd4618, %rd2;
$L__BB9_276:
	.pragma "nounroll";
	ld.global.nc.u32 	%r4722, [%rd4617];
	mad.wide.u32 	%rd2386, %r4722, %r457, %rd4619;
	shr.u64 	%rd4619, %rd2386, 32;
	st.local.u32 	[%rd4618], %rd2386;
	add.s32 	%r10442, %r10442, 1;
	add.s64 	%rd4618, %rd4618, 4;
	add.s64 	%rd4617, %rd4617, 4;
	setp.ne.s32 	%p276, %r10442, 6;
	@%p276 bra 	$L__BB9_276;
	shr.u32 	%r4723, %r456, 23;
	st.local.u32 	[%rd2+24], %rd4619;
	and.b32  	%r460, %r4723, 31;
	and.b32  	%r4724, %r4723, 224;
	add.s32 	%r4725, %r4724, -128;
	shr.u32 	%r4726, %r4725, 5;
	mul.wide.u32 	%rd2387, %r4726, 4;
	sub.s64 	%rd248, %rd2, %rd2387;
	ld.local.u32 	%r10443, [%rd248+24];
	ld.local.u32 	%r10444, [%rd248+20];
	setp.eq.s32 	%p277, %r460, 0;
	@%p277 bra 	$L__BB9_279;
	shf.l.wrap.b32 	%r10443, %r10444, %r10443, %r460;
	ld.local.u32 	%r4727, [%rd248+16];
	shf.l.wrap.b32 	%r10444, %r4727, %r10444, %r460;
$L__BB9_279:
	shr.u32 	%r4728, %r10443, 30;
	shf.l.wrap.b32 	%r4729, %r10444, %r10443, 2;
	shl.b32 	%r4730, %r10444, 2;
	shr.u32 	%r4731, %r4729, 31;
	add.s32 	%r4732, %r4731, %r4728;
	neg.s32 	%r4733, %r4732;
	setp.lt.s32 	%p278, %r456, 0;
	selp.b32 	%r10445, %r4733, %r4732, %p278;
	xor.b32  	%r4734, %r4729, %r456;
	shr.s32 	%r4735, %r4729, 31;
	xor.b32  	%r4736, %r4735, %r4729;
	xor.b32  	%r4737, %r4735, %r4730;
	cvt.u64.u32 	%rd2388, %r4736;
	shl.b64 	%rd2389, %rd2388, 32;
	cvt.u64.u32 	%rd2390, %r4737;
	or.b64  	%rd2391, %rd2389, %rd2390;
	cvt.rn.f64.s64 	%fd69, %rd2391;
	mul.f64 	%fd70, %fd69, 0d3BF921FB54442D19;
	cvt.rn.f32.f64 	%f1981, %fd70;
	neg.f32 	%f1982, %f1981;
	setp.lt.s32 	%p279, %r4734, 0;
	selp.f32 	%f6536, %f1982, %f1981, %p279;
	bra.uni 	$L__BB9_281;
$L__BB9_280:
	mov.f32 	%f1983, 0f00000000;
	mul.rn.f32 	%f6536, %f155, %f1983;
	mov.b32 	%r10445, 0;
$L__BB9_281:
	setp.ltu.f32 	%p280, %f157, 0f47CE4780;
	add.s32 	%r4739, %r10445, 1;
	mul.rn.f32 	%f1984, %f6536, %f6536;
	and.b32  	%r4740, %r10445, 1;
	setp.eq.b32 	%p281, %r4740, 1;
	selp.f32 	%f1985, %f6536, 0f3F800000, %p281;
	fma.rn.f32 	%f1986, %f1984, %f1985, 0f00000000;
	fma.rn.f32 	%f1987, %f1984, 0f37CBAC00, 0fBAB607ED;
	selp.f32 	%f1988, 0fB94D4153, %f1987, %p281;
	selp.f32 	%f1989, 0f3C0885E4, 0f3D2AAABB, %p281;
	fma.rn.f32 	%f1990, %f1988, %f1984, %f1989;
	selp.f32 	%f1991, 0fBE2AAAA8, 0fBEFFFFFF, %p281;
	fma.rn.f32 	%f1992, %f1990, %f1984, %f1991;
	fma.rn.f32 	%f1993, %f1992, %f1986, %f1985;
	and.b32  	%r4741, %r4739, 2;
	setp.eq.s32 	%p282, %r4741, 0;
	mov.f32 	%f1994, 0f00000000;
	sub.f32 	%f1995, %f1994, %f1993;
	selp.f32 	%f1996, %f1993, %f1995, %p282;
	mul.f32 	%f165, %f161, %f1996;
	@%p280 bra 	$L__BB9_289;
	setp.eq.f32 	%p283, %f157, 0f7F800000;
	@%p283 bra 	$L__BB9_288;
	mov.b32 	%r469, %f155;
	shl.b32 	%r4743, %r469, 8;
	or.b32  	%r470, %r4743, -2147483648;
	mov.b64 	%rd4622, 0;
	mov.b32 	%r10446, 0;
	mov.u64 	%rd4620, __cudart_i2opi_f;
	mov.u64 	%rd4621, %rd1;
$L__BB9_284:
	.pragma "nounroll";
	ld.global.nc.u32 	%r4744, [%rd4620];
	mad.wide.u32 	%rd2394, %r4744, %r470, %rd4622;
	shr.u64 	%rd4622, %rd2394, 32;
	st.local.u32 	[%rd4621], %rd2394;
	add.s32 	%r10446, %r10446, 1;
	add.s64 	%rd4621, %rd4621, 4;
	add.s64 	%rd4620, %rd4620, 4;
	setp.ne.s32 	%p284, %r10446, 6;
	@%p284 bra 	$L__BB9_284;
	shr.u32 	%r4745, %r469, 23;
	st.local.u32 	[%rd1+24], %rd4622;
	and.b32  	%r473, %r4745, 31;
	and.b32  	%r4746, %r4745, 224;
	add.s32 	%r4747, %r4746, -128;
	shr.u32 	%r4748, %r4747, 5;
	mul.wide.u32 	%rd2395, %r4748, 4;
	sub.s64 	%rd255, %rd1, %rd2395;
	ld.local.u32 	%r10447, [%rd255+24];
	ld.local.u32 	%r10448, [%rd255+20];
	setp.eq.s32 	%p285, %r473, 0;
	@%p285 bra 	$L__BB9_287;
	shf.l.wrap.b32 	%r10447, %r10448, %r10447, %r473;
	ld.local.u32 	%r4749, [%rd255+16];
	shf.l.wrap.b32 	%r10448, %r4749, %r10448, %r473;
$L__BB9_287:
	shr.u32 	%r4750, %r10447, 30;
	shf.l.wrap.b32 	%r4751, %r10448, %r10447, 2;
	shl.b32 	%r4752, %r10448, 2;
	shr.u32 	%r4753, %r4751, 31;
	add.s32 	%r4754, %r4753, %r4750;
	neg.s32 	%r4755, %r4754;
	setp.lt.s32 	%p286, %r469, 0;
	selp.b32 	%r10449, %r4755, %r4754, %p286;
	xor.b32  	%r4756, %r4751, %r469;
	shr.s32 	%r4757, %r4751, 31;
	xor.b32  	%r4758, %r4757, %r4751;
	xor.b32  	%r4759, %r4757, %r4752;
	cvt.u64.u32 	%rd2396, %r4758;
	shl.b64 	%rd2397, %rd2396, 32;
	cvt.u64.u32 	%rd2398, %r4759;
	or.b64  	%rd2399, %rd2397, %rd2398;
	cvt.rn.f64.s64 	%fd71, %rd2399;
	mul.f64 	%fd72, %fd71, 0d3BF921FB54442D19;
	cvt.rn.f32.f64 	%f1997, %fd72;
	neg.f32 	%f1998, %f1997;
	setp.lt.s32 	%p287, %r4756, 0;
	selp.f32 	%f6537, %f1998, %f1997, %p287;
	bra.uni 	$L__BB9_289;
$L__BB9_288:
	mov.f32 	%f1999, 0f00000000;
	mul.rn.f32 	%f6537, %f155, %f1999;
	mov.b32 	%r10449, 0;
$L__BB9_289:
	mul.f32 	%f2000, %f6537, %f6537;
	fma.rn.f32 	%f2001, %f2000, 0f3C190000, 0f3B560000;
	fma.rn.f32 	%f2002, %f2001, %f2000, 0f3CC70000;
	fma.rn.f32 	%f2003, %f2002, %f2000, 0f3D5B0000;
	fma.rn.f32 	%f2004, %f2003, %f2000, 0f3E089438;
	fma.rn.f32 	%f2005, %f2004, %f2000, 0f3EAAAA88;
	mul.rn.f32 	%f2006, %f2000, %f6537;
	fma.rn.f32 	%f2007, %f2005, %f2006, %f6537;
	abs.f32 	%f2008, %f6537;
	setp.eq.f32 	%p288, %f2008, 0f3A00B43C;
	selp.f32 	%f2009, %f6537, %f2007, %p288;
	and.b32  	%r4761, %r10449, 1;
	setp.eq.b32 	%p289, %r4761, 1;
	neg.f32 	%f2010, %f2009;
	rcp.approx.ftz.f32 	%f2011, %f2010;
	selp.f32 	%f2012, %f2011, %f2009, %p289;
	add.f32 	%f169, %f165, %f2012;
	mul.f32 	%f2013, %f169, 0f3F22F983;
	cvt.rni.s32.f32 	%r10461, %f2013;
	cvt.rn.f32.s32 	%f2014, %r10461;
	fma.rn.f32 	%f2015, %f2014, 0fBFC90FDA, %f169;
	fma.rn.f32 	%f2016, %f2014, 0fB3A22168, %f2015;
	fma.rn.f32 	%f6540, %f2014, 0fA7C234C5, %f2016;
	abs.f32 	%f171, %f169;
	setp.ltu.f32 	%p290, %f171, 0f47CE4780;
	mov.u32 	%r10453, %r10461;
	mov.f32 	%f6538, %f6540;
	@%p290 bra 	$L__BB9_297;
	setp.eq.f32 	%p291, %f171, 0f7F800000;
	@%p291 bra 	$L__BB9_296;
	mov.b32 	%r483, %f169;
	shl.b32 	%r4763, %r483, 8;
	or.b32  	%r484, %r4763, -2147483648;
	mov.b64 	%rd4625, 0;
	mov.b32 	%r10450, 0;
	mov.u64 	%rd4623, __cudart_i2opi_f;
	mov.u64 	%rd4624, %rd3;
$L__BB9_292:
	.pragma "nounroll";
	ld.global.nc.u32 	%r4764, [%rd4623];
	mad.wide.u32 	%rd2402, %r4764, %r484, %rd4625;
	shr.u64 	%rd4625, %rd2402, 32;
	st.local.u32 	[%rd4624], %rd2402;
	add.s32 	%r10450, %r10450, 1;
	add.s64 	%rd4624, %rd4624, 4;
	add.s64 	%rd4623, %rd4623, 4;
	setp.ne.s32 	%p292, %r10450, 6;
	@%p292 bra 	$L__BB9_292;
	shr.u32 	%r4765, %r483, 23;
	st.local.u32 	[%rd3+24], %rd4625;
	and.b32  	%r487, %r4765, 31;
	and.b32  	%r4766, %r4765, 224;
	add.s32 	%r4767, %r4766, -128;
	shr.u32 	%r4768, %r4767, 5;
	mul.wide.u32 	%rd2403, %r4768, 4;
	sub.s64 	%rd262, %rd3, %rd2403;
	ld.local.u32 	%r10451, [%rd262+24];
	ld.local.u32 	%r10452, [%rd262+20];
	setp.eq.s32 	%p293, %r487, 0;
	@%p293 bra 	$L__BB9_295;
	shf.l.wrap.b32 	%r10451, %r10452, %r10451, %r487;
	ld.local.u32 	%r4769, [%rd262+16];
	shf.l.wrap.b32 	%r10452, %r4769, %r10452, %r487;
$L__BB9_295:
	shr.u32 	%r4770, %r10451, 30;
	shf.l.wrap.b32 	%r4771, %r10452, %r10451, 2;
	shl.b32 	%r4772, %r10452, 2;
	shr.u32 	%r4773, %r4771, 31;
	add.s32 	%r4774, %r4773, %r4770;
	neg.s32 	%r4775, %r4774;
	setp.lt.s32 	%p294, %r483, 0;
	selp.b32 	%r10453, %r4775, %r4774, %p294;
	xor.b32  	%r4776, %r4771, %r483;
	shr.s32 	%r4777, %r4771, 31;
	xor.b32  	%r4778, %r4777, %r4771;
	xor.b32  	%r4779, %r4777, %r4772;
	cvt.u64.u32 	%rd2404, %r4778;
	shl.b64 	%rd2405, %rd2404, 32;
	cvt.u64.u32 	%rd2406, %r4779;
	or.b64  	%rd2407, %rd2405, %rd2406;
	cvt.rn.f64.s64 	%fd73, %rd2407;
	mul.f64 	%fd74, %fd73, 0d3BF921FB54442D19;
	cvt.rn.f32.f64 	%f2017, %fd74;
	neg.f32 	%f2018, %f2017;
	setp.lt.s32 	%p295, %r4776, 0;
	selp.f32 	%f6538, %f2018, %f2017, %p295;
	bra.uni 	$L__BB9_297;
$L__BB9_296:
	mov.f32 	%f2019, 0f00000000;
	mul.rn.f32 	%f6538, %f169, %f2019;
	mov.b32 	%r10453, 0;
$L__BB9_297:
	setp.ltu.f32 	%p296, %f171, 0f47CE4780;
	mul.rn.f32 	%f2020, %f6538, %f6538;
	and.b32  	%r4781, %r10453, 1;
	setp.eq.b32 	%p297, %r4781, 1;
	selp.f32 	%f2021, 0f3F800000, %f6538, %p297;
	fma.rn.f32 	%f2022, %f2020, %f2021, 0f00000000;
	fma.rn.f32 	%f2023, %f2020, 0f37CBAC00, 0fBAB607ED;
	selp.f32 	%f2024, %f2023, 0fB94D4153, %p297;
	selp.f32 	%f2025, 0f3D2AAABB, 0f3C0885E4, %p297;
	fma.rn.f32 	%f2026, %f2024, %f2020, %f2025;
	selp.f32 	%f2027, 0fBEFFFFFF, 0fBE2AAAA8, %p297;
	fma.rn.f32 	%f2028, %f2026, %f2020, %f2027;
	fma.rn.f32 	%f2029, %f2028, %f2022, %f2021;
	and.b32  	%r4782, %r10453, 2;
	setp.eq.s32 	%p298, %r4782, 0;
	mov.f32 	%f2030, 0f00000000;
	sub.f32 	%f2031, %f2030, %f2029;
	selp.f32 	%f175, %f2029, %f2031, %p298;
	mov.u32 	%r10457, %r10461;
	mov.f32 	%f6539, %f6540;
	@%p296 bra 	$L__BB9_305;
	setp.eq.f32 	%p299, %f171, 0f7F800000;
	@%p299 bra 	$L__BB9_304;
	mov.b32 	%r496, %f169;
	shl.b32 	%r4784, %r496, 8;
	or.b32  	%r497, %r4784, -2147483648;
	mov.b64 	%rd4628, 0;
	mov.b32 	%r10454, 0;
	mov.u64 	%rd4626, __cudart_i2opi_f;
	mov.u64 	%rd4627, %rd2;
$L__BB9_300:
	.pragma "nounroll";
	ld.global.nc.u32 	%r4785, [%rd4626];
	mad.wide.u32 	%rd2410, %r4785, %r497, %rd4628;
	shr.u64 	%rd4628, %rd2410, 32;
	st.local.u32 	[%rd4627], %rd2410;
	add.s32 	%r10454, %r10454, 1;
	add.s64 	%rd4627, %rd4627, 4;
	add.s64 	%rd4626, %rd4626, 4;
	setp.ne.s32 	%p300, %r10454, 6;
	@%p300 bra 	$L__BB9_300;
	shr.u32 	%r4786, %r496, 23;
	st.local.u32 	[%rd2+24], %rd4628;
	and.b32  	%r500, %r4786, 31;
	and.b32  	%r4787, %r4786, 224;
	add.s32 	%r4788, %r4787, -128;
	shr.u32 	%r4789, %r4788, 5;
	mul.wide.u32 	%rd2411, %r4789, 4;
	sub.s64 	%rd269, %rd2, %rd2411;
	ld.local.u32 	%r10455, [%rd269+24];
	ld.local.u32 	%r10456, [%rd269+20];
	setp.eq.s32 	%p301, %r500, 0;
	@%p301 bra 	$L__BB9_303;
	shf.l.wrap.b32 	%r10455, %r10456, %r10455, %r500;
	ld.local.u32 	%r4790, [%rd269+16];
	shf.l.wrap.b32 	%r10456, %r4790, %r10456, %r500;
$L__BB9_303:
	shr.u32 	%r4791, %r10455, 30;
	shf.l.wrap.b32 	%r4792, %r10456, %r10455, 2;
	shl.b32 	%r4793, %r10456, 2;
	shr.u32 	%r4794, %r4792, 31;
	add.s32 	%r4795, %r4794, %r4791;
	neg.s32 	%r4796, %r4795;
	setp.lt.s32 	%p302, %r496, 0;
	selp.b32 	%r10457, %r4796, %r4795, %p302;
	xor.b32  	%r4797, %r4792, %r496;
	shr.s32 	%r4798, %r4792, 31;
	xor.b32  	%r4799, %r4798, %r4792;
	xor.b32  	%r4800, %r4798, %r4793;
	cvt.u64.u32 	%rd2412, %r4799;
	shl.b64 	%rd2413, %rd2412, 32;
	cvt.u64.u32 	%rd2414, %r4800;
	or.b64  	%rd2415, %rd2413, %rd2414;
	cvt.rn.f64.s64 	%fd75, %rd2415;
	mul.f64 	%fd76, %fd75, 0d3BF921FB54442D19;
	cvt.rn.f32.f64 	%f2032, %fd76;
	neg.f32 	%f2033, %f2032;
	setp.lt.s32 	%p303, %r4797, 0;
	selp.f32 	%f6539, %f2033, %f2032, %p303;
	bra.uni 	$L__BB9_305;
$L__BB9_304:
	mov.f32 	%f2034, 0f00000000;
	mul.rn.f32 	%f6539, %f169, %f2034;
	mov.b32 	%r10457, 0;
$L__BB9_305:
	setp.ltu.f32 	%p304, %f171, 0f47CE4780;
	add.s32 	%r4802, %r10457, 1;
	mul.rn.f32 	%f2035, %f6539, %f6539;
	and.b32  	%r4803, %r10457, 1;
	setp.eq.b32 	%p305, %r4803, 1;
	selp.f32 	%f2036, %f6539, 0f3F800000, %p305;
	fma.rn.f32 	%f2037, %f2035, %f2036, 0f00000000;
	fma.rn.f32 	%f2038, %f2035, 0f37CBAC00, 0fBAB607ED;
	selp.f32 	%f2039, 0fB94D4153, %f2038, %p305;
	selp.f32 	%f2040, 0f3C0885E4, 0f3D2AAABB, %p305;
	fma.rn.f32 	%f2041, %f2039, %f2035, %f2040;
	selp.f32 	%f2042, 0fBE2AAAA8, 0fBEFFFFFF, %p305;
	fma.rn.f32 	%f2043, %f2041, %f2035, %f2042;
	fma.rn.f32 	%f2044, %f2043, %f2037, %f2036;
	and.b32  	%r4804, %r4802, 2;
	setp.eq.s32 	%p306, %r4804, 0;
	mov.f32 	%f2045, 0f00000000;
	sub.f32 	%f2046, %f2045, %f2044;
	selp.f32 	%f2047, %f2044, %f2046, %p306;
	mul.f32 	%f179, %f175, %f2047;
	@%p304 bra 	$L__BB9_313;
	setp.eq.f32 	%p307, %f171, 0f7F800000;
	@%p307 bra 	$L__BB9_312;
	mov.b32 	%r509, %f169;
	shl.b32 	%r4806, %r509, 8;
	or.b32  	%r510, %r4806, -2147483648;
	mov.b64 	%rd4631, 0;
	mov.b32 	%r10458, 0;
	mov.u64 	%rd4629, __cudart_i2opi_f;
	mov.u64 	%rd4630, %rd1;
$L__BB9_308:
	.pragma "nounroll";
	ld.global.nc.u32 	%r4807, [%rd4629];
	mad.wide.u32 	%rd2418, %r4807, %r510, %rd4631;
	shr.u64 	%rd4631, %rd2418, 32;
	st.local.u32 	[%rd4630], %rd2418;
	add.s32 	%r10458, %r10458, 1;
	add.s64 	%rd4630, %rd4630, 4;
	add.s64 	%rd4629, %rd4629, 4;
	setp.ne.s32 	%p308, %r10458, 6;
	@%p308 bra 	$L__BB9_308;
	shr.u32 	%r4808, %r509, 23;
	st.local.u32 	[%rd1+24], %rd4631;
	and.b32  	%r513, %r4808, 31;
	and.b32  	%r4809, %r4808, 224;
	add.s32 	%r4810, %r4809, -128;
	shr.u32 	%r4811, %r4810, 5;
	mul.wide.u32 	%rd2419, %r4811, 4;
	sub.s64 	%rd276, %rd1, %rd2419;
	ld.local.u32 	%r10459, [%rd276+24];
	ld.local.u32 	%r10460, [%rd276+20];
	setp.eq.s32 	%p309, %r513, 0;
	@%p309 bra 	$L__BB9_311;
	shf.l.wrap.b32 	%r10459, %r10460, %r10459, %r513;
	ld.local.u32 	%r4812, [%rd276+16];
	shf.l.wrap.b32 	%r10460, %r4812, %r10460, %r513;
$L__BB9_311:
	shr.u32 	%r4813, %r10459, 30;
	shf.l.wrap.b32 	%r4814, %r10460, %r10459, 2;
	shl.b32 	%r4815, %r10460, 2;
	shr.u32 	%r4816, %r4814, 31;
	add.s32 	%r4817, %r4816, %r4813;
	neg.s32 	%r4818, %r4817;
	setp.lt.s32 	%p310, %r509, 0;
	selp.b32 	%r10461, %r4818, %r4817, %p310;
	xor.b32  	%r4819, %r4814, %r509;
	shr.s32 	%r4820, %r4814, 31;
	xor.b32  	%r4821, %r4820, %r4814;
	xor.b32  	%r4822, %r4820, %r4815;
	cvt.u64.u32 	%rd2420, %r4821;
	shl.b64 	%rd2421, %rd2420, 32;
	cvt.u64.u32 	%rd2422, %r4822;
	or.b64  	%rd2423, %rd2421, %rd2422;
	cvt.rn.f64.s64 	%fd77, %rd2423;
	mul.f64 	%fd78, %fd77, 0d3BF921FB54442D19;
	cvt.rn.f32.f64 	%f2048, %fd78;
	neg.f32 	%f2049, %f2048;
	setp.lt.s32 	%p311, %r4819, 0;
	selp.f32 	%f6540, %f2049, %f2048, %p311;
	bra.uni 	$L__BB9_313;
$L__BB9_312:
	mov.f32 	%f2050, 0f00000000;
	mul.rn.f32 	%f6540, %f169, %f2050;
	mov.b32 	%r10461, 0;
$L__BB9_313:
	mul.f32 	%f2051, %f6540, %f6540;
	fma.rn.f32 	%f2052, %f2051, 0f3C190000, 0f3B560000;
	fma.rn.f32 	%f2053, %f2052, %f2051, 0f3CC70000;
	fma.rn.f32 	%f2054, %f2053, %f2051, 0f3D5B0000;
	fma.rn.f32 	%f2055, %f2054, %f2051, 0f3E089438;
	fma.rn.f32 	%f2056, %f2055, %f2051, 0f3EAAAA88;
	mul.rn.f32 	%f2057, %f2051, %f6540;
	fma.rn.f32 	%f2058, %f2056, %f2057, %f6540;
	abs.f32 	%f2059, %f6540;
	setp.eq.f32 	%p312, %f2059, 0f3A00B43C;
	selp.f32 	%f2060, %f6540, %f2058, %p312;
	and.b32  	%r4824, %r10461, 1;
	setp.eq.b32 	%p313, %r4824, 1;
	neg.f32 	%f2061, %f2060;
	rcp.approx.ftz.f32 	%f2062, %f2061;
	selp.f32 	%f2063, %f2062, %f2060, %p313;
	add.f32 	%f183, %f179, %f2063;
	mul.f32 	%f2064, %f183, 0f3F22F983;
	cvt.rni.s32.f32 	%r10473, %f2064;
	cvt.rn.f32.s32 	%f2065, %r10473;
	fma.rn.f32 	%f2066, %f2065, 0fBFC90FDA, %f183;
	fma.rn.f32 	%f2067, %f2065, 0fB3A22168, %f2066;
	fma.rn.f32 	%f6543, %f2065, 0fA7C234C5, %f2067;
	abs.f32 	%f185, %f183;
	setp.ltu.f32 	%p314, %f185, 0f47CE4780;
	mov.u32 	%r10465, %r10473;
	mov.f32 	%f6541, %f6543;
	@%p314 bra 	$L__BB9_321;
	setp.eq.f32 	%p315, %f185, 0f7F800000;
	@%p315 bra 	$L__BB9_320;
	mov.b32 	%r523, %f183;
	shl.b32 	%r4826, %r523, 8;
	or.b32  	%r524, %r4826, -2147483648;
	mov.b64 	%rd4634, 0;
	mov.b32 	%r10462, 0;
	mov.u64 	%rd4632, __cudart_i2opi_f;
	mov.u64 	%rd4633, %rd3;
$L__BB9_316:
	.pragma "nounroll";
	ld.global.nc.u32 	%r4827, [%rd4632];
	mad.wide.u32 	%rd2426, %r4827, %r524, %rd4634;
	shr.u64 	%rd4634, %rd2426, 32;
	st.local.u32 	[%rd4633], %rd2426;
	add.s32 	%r10462, %r10462, 1;
	add.s64 	%rd4633, %rd4633, 4;
	add.s64 	%rd4632, %rd4632, 4;
	setp.ne.s32 	%p316, %r10462, 6;
	@%p316 bra 	$L__BB9_316;
	shr.u32 	%r4828, %r523, 23;
	st.local.u32 	[%rd3+24], %rd4634;
	and.b32  	%r527, %r4828, 31;
	and.b32  	%r4829, %r4828, 224;
	add.s32 	%r4830, %r4829, -128;
	shr.u32 	%r4831, %r4830, 5;
	mul.wide.u32 	%rd2427, %r4831, 4;
	sub.s64 	%rd283, %rd3, %rd2427;
	ld.local.u32 	%r10463, [%rd283+24];
	ld.local.u32 	%r10464, [%rd283+20];
	setp.eq.s32 	%p317, %r527, 0;
	@%p317 bra 	$L__BB9_319;
	shf.l.wrap.b32 	%r10463, %r10464, %r10463, %r527;
	ld.local.u32 	%r4832, [%rd283+16];
	shf.l.wrap.b32 	%r10464, %r4832, %r10464, %r527;
$L__BB9_319:
	shr.u32 	%r4833, %r10463, 30;
	shf.l.wrap.b32 	%r4834, %r10464, %r10463, 2;
	shl.b32 	%r4835, %r10464, 2;
	shr.u32 	%r4836, %r4834, 31;
	add.s32 	%r4837, %r4836, %r4833;
	neg.s32 	%r4838, %r4837;
	setp.lt.s32 	%p318, %r523, 0;
	selp.b32 	%r10465, %r4838, %r4837, %p318;
	xor.b32  	%r4839, %r4834, %r523;
	shr.s32 	%r4840, %r4834, 31;
	xor.b32  	%r4841, %r4840, %r4834;
	xor.b32  	%r4842, %r4840, %r4835;
	cvt.u64.u32 	%rd2428, %r4841;
	shl.b64 	%rd2429, %rd2428, 32;
	cvt.u64.u32 	%rd2430, %r4842;
	or.b64  	%rd2431, %rd2429, %rd2430;
	cvt.rn.f64.s64 	%fd79, %rd2431;
	mul.f64 	%fd80, %fd79, 0d3BF921FB54442D19;
	cvt.rn.f32.f64 	%f2068, %fd80;
	neg.f32 	%f2069, %f2068;
	setp.lt.s32 	%p319, %r4839, 0;
	selp.f32 	%f6541, %f2069, %f2068, %p319;
	bra.uni 	$L__BB9_321;
$L__BB9_320:
	mov.f32 	%f2070, 0f00000000;
	mul.rn.f32 	%f6541, %f183, %f2070;
	mov.b32 	%r10465, 0;
$L__BB9_321:
	setp.ltu.f32 	%p320, %f185, 0f47CE4780;
	mul.rn.f32 	%f2071, %f6541, %f6541;
	and.b32  	%r4844, %r10465, 1;
	setp.eq.b32 	%p321, %r4844, 1;
	selp.f32 	%f2072, 0f3F800000, %f6541, %p321;
	fma.rn.f32 	%f2073, %f2071, %f2072, 0f00000000;
	fma.rn.f32 	%f2074, %f2071, 0f37CBAC00, 0fBAB607ED;
	selp.f32 	%f2075, %f2074, 0fB94D4153, %p321;
	selp.f32 	%f2076, 0f3D2AAABB, 0f3C0885E4, %p321;
	fma.rn.f32 	%f2077, %f2075, %f2071, %f2076;
	selp.f32 	%f2078, 0fBEFFFFFF, 0fBE2AAAA8, %p321;
	fma.rn.f32 	%f2079, %f2077, %f2071, %f2078;
	fma.rn.f32 	%f2080, %f2079, %f2073, %f2072;
	and.b32  	%r4845, %r10465, 2;
	setp.eq.s32 	%p322, %r4845, 0;
	mov.f32 	%f2081, 0f00000000;
	sub.f32 	%f2082, %f2081, %f2080;
	selp.f32 	%f189, %f2080, %f2082, %p322;
	mov.u32 	%r10469, %r10473;
	mov.f32 	%f6542, %f6543;
	@%p320 bra 	$L__BB9_329;
	setp.eq.f32 	%p323, %f185, 0f7F800000;
	@%p323 bra 	$L__BB9_328;
	mov.b32 	%r536, %f183;
	shl.b32 	%r4847, %r536, 8;
	or.b32  	%r537, %r4847, -2147483648;
	mov.b64 	%rd4637, 0;
	mov.b32 	%r10466, 0;
	mov.u64 	%rd4635, __cudart_i2opi_f;
	mov.u64 	%rd4636, %rd2;
$L__BB9_324:
	.pragma "nounroll";
	ld.global.nc.u32 	%r4848, [%rd4635];
	mad.wide.u32 	%rd2434, %r4848, %r537, %rd4637;
	shr.u64 	%rd4637, %rd2434, 32;
	st.local.u32 	[%rd4636], %rd2434;
	add.s32 	%r10466, %r10466, 1;
	add.s64 	%rd4636, %rd4636, 4;
	add.s64 	%rd4635, %rd4635, 4;
	setp.ne.s32 	%p324, %r10466, 6;
	@%p324 bra 	$L__BB9_324;
	shr.u32 	%r4849, %r536, 23;
	st.local.u32 	[%rd2+24], %rd4637;
	and.b32  	%r540, %r4849, 31;
	and.b32  	%r4850, %r4849, 224;
	add.s32 	%r4851, %r4850, -128;
	shr.u32 	%r4852, %r4851, 5;
	mul.wide.u32 	%rd2435, %r4852, 4;
	sub.s64 	%rd290, %rd2, %rd2435;
	ld.local.u32 	%r10467, [%rd290+24];
	ld.local.u32 	%r10468, [%rd290+20];
	setp.eq.s32 	%p325, %r540, 0;
	@%p325 bra 	$L__BB9_327;
	shf.l.wrap.b32 	%r10467, %r10468, %r10467, %r540;
	ld.local.u32 	%r4853, [%rd290+16];
	shf.l.wrap.b32 	%r10468, %r4853, %r10468, %r540;
$L__BB9_327:
	shr.u32 	%r4854, %r10467, 30;
	shf.l.wrap.b32 	%r4855, %r10468, %r10467, 2;
	shl.b32 	%r4856, %r10468, 2;
	shr.u32 	%r4857, %r4855, 31;
	add.s32 	%r4858, %r4857, %r4854;
	neg.s32 	%r4859, %r4858;
	setp.lt.s32 	%p326, %r536, 0;
	selp.b32 	%r10469, %r4859, %r4858, %p326;
	xor.b32  	%r4860, %r4855, %r536;
	shr.s32 	%r4861, %r4855, 31;
	xor.b32  	%r4862, %r4861, %r4855;
	xor.b32  	%r4863, %r4861, %r4856;
	cvt.u64.u32 	%rd2436, %r4862;
	shl.b64 	%rd2437, %rd2436, 32;
	cvt.u64.u32 	%rd2438, %r4863;
	or.b64  	%rd2439, %rd2437, %rd2438;
	cvt.rn.f64.s64 	%fd81, %rd2439;
	mul.f64 	%fd82, %fd81, 0d3BF921FB54442D19;
	cvt.rn.f32.f64 	%f2083, %fd82;
	neg.f32 	%f2084, %f2083;
	setp.lt.s32 	%p327, %r4860, 0;
	selp.f32 	%f6542, %f2084, %f2083, %p327;
	bra.uni 	$L__BB9_329;
$L__BB9_328:
	mov.f32 	%f2085, 0f00000000;
	mul.rn.f32 	%f6542, %f183, %f2085;
	mov.b32 	%r10469, 0;
$L__BB9_329:
	setp.ltu.f32 	%p328, %f185, 0f47CE4780;
	add.s32 	%r4865, %r10469, 1;
	mul.rn.f32 	%f2086, %f6542, %f6542;
	and.b32  	%r4866, %r10469, 1;
	setp.eq.b32 	%p329, %r4866, 1;
	selp.f32 	%f2087, %f6542, 0f3F800000, %p329;
	fma.rn.f32 	%f2088, %f2086, %f2087, 0f00000000;
	fma.rn.f32 	%f2089, %f2086, 0f37CBAC00, 0fBAB607ED;
	selp.f32 	%f2090, 0fB94D4153, %f2089, %p329;
	selp.f32 	%f2091, 0f3C0885E4, 0f3D2AAABB, %p329;
	fma.rn.f32 	%f2092, %f2090, %f2086, %f2091;
	selp.f32 	%f2093, 0fBE2AAAA8, 0fBEFFFFFF, %p329;
	fma.rn.f32 	%f2094, %f2092, %f2086, %f2093;
	fma.rn.f32 	%f2095, %f2094, %f2088, %f2087;
	and.b32  	%r4867, %r4865, 2;
	setp.eq.s32 	%p330, %r4867, 0;
	mov.f32 	%f2096, 0f00000000;
	sub.f32 	%f2097, %f2096, %f2095;
	selp.f32 	%f2098, %f2095, %f2097, %p330;
	mul.f32 	%f193, %f189, %f2098;
	@%p328 bra 	$L__BB9_337;
	setp.eq.f32 	%p331, %f185, 0f7F800000;
	@%p331 bra 	$L__BB9_336;
	mov.b32 	%r549, %f183;
	shl.b32 	%r4869, %r549, 8;
	or.b32  	%r550, %r4869, -2147483648;
	mov.b64 	%rd4640, 0;
	mov.b32 	%r10470, 0;
	mov.u64 	%rd4638, __cudart_i2opi_f;
	mov.u64 	%rd4639, %rd1;
$L__BB9_332:
	.pragma "nounroll";
	ld.global.nc.u32 	%r4870, [%rd4638];
	mad.wide.u32 	%rd2442, %r4870, %r550, %rd4640;
	shr.u64 	%rd4640, %rd2442, 32;
	st.local.u32 	[%rd4639], %rd2442;
	add.s32 	%r10470, %r10470, 1;
	add.s64 	%rd4639, %rd4639, 4;
	add.s64 	%rd4638, %rd4638, 4;
	setp.ne.s32 	%p332, %r10470, 6;
	@%p332 bra 	$L__BB9_332;
	shr.u32 	%r4871, %r549, 23;
	st.local.u32 	[%rd1+24], %rd4640;
	and.b32  	%r553, %r4871, 31;
	and.b32  	%r4872, %r4871, 224;
	add.s32 	%r4873, %r4872, -128;
	shr.u32 	%r4874, %r4873, 5;
	mul.wide.u32 	%rd2443, %r4874, 4;
	sub.s64 	%rd297, %rd1, %rd2443;
	ld.local.u32 	%r10471, [%rd297+24];
	ld.local.u32 	%r10472, [%rd297+20];
	setp.eq.s32 	%p333, %r553, 0;
	@%p333 bra 	$L__BB9_335;
	shf.l.wrap.b32 	%r10471, %r10472, %r10471, %r553;
	ld.local.u32 	%r4875, [%rd297+16];
	shf.l.wrap.b32 	%r10472, %r4875, %r10472, %r553;
$L__BB9_335:
	shr.u32 	%r4876, %r10471, 30;
	shf.l.wrap.b32 	%r4877, %r10472, %r10471, 2;
	shl.b32 	%r4878, %r10472, 2;
	shr.u32 	%r4879, %r4877, 31;
	add.s32 	%r4880, %r4879, %r4876;
	neg.s32 	%r4881, %r4880;
	setp.lt.s32 	%p334, %r549, 0;
	selp.b32 	%r10473, %r4881, %r4880, %p334;
	xor.b32  	%r4882, %r4877, %r549;
	shr.s32 	%r4883, %r4877, 31;
	xor.b32  	%r4884, %r4883, %r4877;
	xor.b32  	%r4885, %r4883, %r4878;
	cvt.u64.u32 	%rd2444, %r4884;
	shl.b64 	%rd2445, %rd2444, 32;
	cvt.u64.u32 	%rd2446, %r4885;
	or.b64  	%rd2447, %rd2445, %rd2446;
	cvt.rn.f64.s64 	%fd83, %rd2447;
	mul.f64 	%fd84, %fd83, 0d3BF921FB54442D19;
	cvt.rn.f32.f64 	%f2099, %fd84;
	neg.f32 	%f2100, %f2099;
	setp.lt.s32 	%p335, %r4882, 0;
	selp.f32 	%f6543, %f2100, %f2099, %p335;
	bra.uni 	$L__BB9_337;
$L__BB9_336:
	mov.f32 	%f2101, 0f00000000;
	mul.rn.f32 	%f6543, %f183, %f2101;
	mov.b32 	%r10473, 0;
$L__BB9_337:
	mul.f32 	%f2102, %f6543, %f6543;
	fma.rn.f32 	%f2103, %f2102, 0f3C190000, 0f3B560000;
	fma.rn.f32 	%f2104, %f2103, %f2102, 0f3CC70000;
	fma.rn.f32 	%f2105, %f2104, %f2102, 0f3D5B0000;
	fma.rn.f32 	%f2106, %f2105, %f2102, 0f3E089438;
	fma.rn.f32 	%f2107, %f2106, %f2102, 0f3EAAAA88;
	mul.rn.f32 	%f2108, %f2102, %f6543;
	fma.rn.f32 	%f2109, %f2107, %f2108, %f6543;
	abs.f32 	%f2110, %f6543;
	setp.eq.f32 	%p336, %f2110, 0f3A00B43C;
	selp.f32 	%f2111, %f6543, %f2109, %p336;
	and.b32  	%r4887, %r10473, 1;
	setp.eq.b32 	%p337, %r4887, 1;
	neg.f32 	%f2112, %f2111;
	rcp.approx.ftz.f32 	%f2113, %f2112;
	selp.f32 	%f2114, %f2113, %f2111, %p337;
	add.f32 	%f197, %f193, %f2114;
	mul.f32 	%f2115, %f197, 0f3F22F983;
	cvt.rni.s32.f32 	%r10485, %f2115;
	cvt.rn.f32.s32 	%f2116, %r10485;
	fma.rn.f32 	%f2117, %f2116, 0fBFC90FDA, %f197;
	fma.rn.f32 	%f2118, %f2116, 0fB3A22168, %f2117;
	fma.rn.f32 	%f6546, %f2116, 0fA7C234C5, %f2118;
	abs.f32 	%f199, %f197;
	setp.ltu.f32 	%p338, %f199, 0f47CE4780;
	mov.u32 	%r10477, %r10485;
	mov.f32 	%f6544, %f6546;
	@%p338 bra 	$L__BB9_345;
	setp.eq.f32 	%p339, %f199, 0f7F800000;
	@%p339 bra 	$L__BB9_344;
	mov.b32 	%r563, %f197;
	shl.b32 	%r4889, %r563, 8;
	or.b32  	%r564, %r4889, -2147483648;
	mov.b64 	%rd4643, 0;
	mov.b32 	%r10474, 0;
	mov.u64 	%rd4641, __cudart_i2opi_f;
	mov.u64 	%rd4642, %rd3;
$L__BB9_340:
	.pragma "nounroll";
	ld.global.nc.u32 	%r4890, [%rd4641];
	mad.wide.u32 	%rd2450, %r4890, %r564, %rd4643;
	shr.u64 	%rd4643, %rd2450, 32;
	st.local.u32 	[%rd4642], %rd2450;
	add.s32 	%r10474, %r10474, 1;
	add.s64 	%rd4642, %rd4642, 4;
	add.s64 	%rd4641, %rd4641, 4;
	setp.ne.s32 	%p340, %r10474, 6;
	@%p340 bra 	$L__BB9_340;
	shr.u32 	%r4891, %r563, 23;
	st.local.u32 	[%rd3+24], %rd4643;
	and.b32  	%r567, %r4891, 31;
	and.b32  	%r4892, %r4891, 224;
	add.s32 	%r4893, %r4892, -128;
	shr.u32 	%r4894, %r4893, 5;
	mul.wide.u32 	%rd2451, %r4894, 4;
	sub.s64 	%rd304, %rd3, %rd2451;
	ld.local.u32 	%r10475, [%rd304+24];
	ld.local.u32 	%r10476, [%rd304+20];
	setp.eq.s32 	%p341, %r567, 0;
	@%p341 bra 	$L__BB9_343;
	shf.l.wrap.b32 	%r10475, %r10476, %r10475, %r567;
	ld.local.u32 	%r4895, [%rd304+16];
	shf.l.wrap.b32 	%r10476, %r4895, %r10476, %r567;
$L__BB9_343:
	shr.u32 	%r4896, %r10475, 30;
	shf.l.wrap.b32 	%r4897, %r10476, %r10475, 2;
	shl.b32 	%r4898, %r10476, 2;
	shr.u32 	%r4899, %r4897, 31;
	add.s32 	%r4900, %r4899, %r4896;
	neg.s32 	%r4901, %r4900;
	setp.lt.s32 	%p342, %r563, 0;
	selp.b32 	%r10477, %r4901, %r4900, %p342;
	xor.b32  	%r4902, %r4897, %r563;
	shr.s32 	%r4903, %r4897, 31;
	xor.b32  	%r4904, %r4903, %r4897;
	xor.b32  	%r4905, %r4903, %r4898;
	cvt.u64.u32 	%rd2452, %r4904;
	shl.b64 	%rd2453, %rd2452, 32;
	cvt.u64.u32 	%rd2454, %r4905;
	or.b64  	%rd2455, %rd2453, %rd2454;
	cvt.rn.f64.s64 	%fd85, %rd2455;
	mul.f64 	%fd86, %fd85, 0d3BF921FB54442D19;
	cvt.rn.f32.f64 	%f2119, %fd86;
	neg.f32 	%f2120, %f2119;
	setp.lt.s32 	%p343, %r4902, 0;
	selp.f32 	%f6544, %f2120, %f2119, %p343;
	bra.uni 	$L__BB9_345;
$L__BB9_344:
	mov.f32 	%f2121, 0f00000000;
	mul.rn.f32 	%f6544, %f197, %f2121;
	mov.b32 	%r10477, 0;
$L__BB9_345:
	setp.ltu.f32 	%p344, %f199, 0f47CE4780;
	mul.rn.f32 	%f2122, %f6544, %f6544;
	and.b32  	%r4907, %r10477, 1;
	setp.eq.b32 	%p345, %r4907, 1;
	selp.f32 	%f2123, 0f3F800000, %f6544, %p345;
	fma.rn.f32 	%f2124, %f2122, %f2123, 0f00000000;
	fma.rn.f32 	%f2125, %f2122, 0f37CBAC00, 0fBAB607ED;
	selp.f32 	%f2126, %f2125, 0fB94D4153, %p345;
	selp.f32 	%f2127, 0f3D2AAABB, 0f3C0885E4, %p345;
	fma.rn.f32 	%f2128, %f2126, %f2122, %f2127;
	selp.f32 	%f2129, 0fBEFFFFFF, 0fBE2AAAA8, %p345;
	fma.rn.f32 	%f2130, %f2128, %f2122, %f2129;
	fma.rn.f32 	%f2131, %f2130, %f2124, %f2123;
	and.b32  	%r4908, %r10477, 2;
	setp.eq.s32 	%p346, %r4908, 0;
	mov.f32 	%f2132, 0f00000000;
	sub.f32 	%f2133, %f2132, %f2131;
	selp.f32 	%f203, %f2131, %f2133, %p346;
	mov.u32 	%r10481, %r10485;
	mov.f32 	%f6545, %f6546;
	@%p344 bra 	$L__BB9_353;
	setp.eq.f32 	%p347, %f199, 0f7F800000;
	@%p347 bra 	$L__BB9_352;
	mov.b32 	%r576, %f197;
	shl.b32 	%r4910, %r576, 8;
	or.b32  	%r577, %r4910, -2147483648;
	mov.b64 	%rd4646, 0;
	mov.b32 	%r10478, 0;
	mov.u64 	%rd4644, __cudart_i2opi_f;
	mov.u64 	%rd4645, %rd2;
$L__BB9_348:
	.pragma "nounroll";
	ld.global.nc.u32 	%r4911, [%rd4644];
	mad.wide.u32 	%rd2458, %r4911, %r577, %rd4646;
	shr.u64 	%rd4646, %rd2458, 32;
	st.local.u32 	[%rd4645], %rd2458;
	add.s32 	%r10478, %r10478, 1;
	add.s64 	%rd4645, %rd4645, 4;
	add.s64 	%rd4644, %rd4644, 4;
	setp.ne.s32 	%p348, %r10478, 6;
	@%p348 bra 	$L__BB9_348;
	shr.u32 	%r4912, %r576, 23;
	st.local.u32 	[%rd2+24], %rd4646;
	and.b32  	%r580, %r4912, 31;
	and.b32  	%r4913, %r4912, 224;
	add.s32 	%r4914, %r4913, -128;
	shr.u32 	%r4915, %r4914, 5;
	mul.wide.u32 	%rd2459, %r4915, 4;
	sub.s64 	%rd311, %rd2, %rd2459;
	ld.local.u32 	%r10479, [%rd311+24];
	ld.local.u32 	%r10480, [%rd311+20];
	setp.eq.s32 	%p349, %r580, 0;
	@%p349 bra 	$L__BB9_351;
	shf.l.wrap.b32 	%r10479, %r10480, %r10479, %r580;
	ld.local.u32 	%r4916, [%rd311+16];
	shf.l.wrap.b32 	%r10480, %r4916, %r10480, %r580;
$L__BB9_351:
	shr.u32 	%r4917, %r10479, 30;
	shf.l.wrap.b32 	%r4918, %r10480, %r10479, 2;
	shl.b32 	%r4919, %r10480, 2;
	shr.u32 	%r4920, %r4918, 31;
	add.s32 	%r4921, %r4920, %r4917;
	neg.s32 	%r4922, %r4921;
	setp.lt.s32 	%p350, %r576, 0;
	selp.b32 	%r10481, %r4922, %r4921, %p350;
	xor.b32  	%r4923, %r4918, %r576;
	shr.s32 	%r4924, %r4918, 31;
	xor.b32  	%r4925, %r4924, %r4918;
	xor.b32  	%r4926, %r4924, %r4919;
	cvt.u64.u32 	%rd2460, %r4925;
	shl.b64 	%rd2461, %rd2460, 32;
	cvt.u64.u32 	%rd2462, %r4926;
	or.b64  	%rd2463, %rd2461, %rd2462;
	cvt.rn.f64.s64 	%fd87, %rd2463;
	mul.f64 	%fd88, %fd87, 0d3BF921FB54442D19;
	cvt.rn.f32.f64 	%f2134, %fd88;
	neg.f32 	%f2135, %f2134;
	setp.lt.s32 	%p351, %r4923, 0;
	selp.f32 	%f6545, %f2135, %f2134, %p351;
	bra.uni 	$L__BB9_353;
$L__BB9_352:
	mov.f32 	%f2136, 0f00000000;
	mul.rn.f32 	%f6545, %f197, %f2136;
	mov.b32 	%r10481, 0;
$L__BB9_353:
	setp.ltu.f32 	%p352, %f199, 0f47CE4780;
	add.s32 	%r4928, %r10481, 1;
	mul.rn.f32 	%f2137, %f6545, %f6545;
	and.b32  	%r4929, %r10481, 1;
	setp.eq.b32 	%p353, %r4929, 1;
	selp.f32 	%f2138, %f6545, 0f3F800000, %p353;
	fma.rn.f32 	%f2139, %f2137, %f2138, 0f00000000;
	fma.rn.f32 	%f2140, %f2137, 0f37CBAC00, 0fBAB607ED;
	selp.f32 	%f2141, 0fB94D4153, %f2140, %p353;
	selp.f32 	%f2142, 0f3C0885E4, 0f3D2AAABB, %p353;
	fma.rn.f32 	%f2143, %f2141, %f2137, %f2142;
	selp.f32 	%f2144, 0fBE2AAAA8, 0fBEFFFFFF, %p353;
	fma.rn.f32 	%f2145, %f2143, %f2137, %f2144;
	fma.rn.f32 	%f2146, %f2145, %f2139, %f2138;
	and.b32  	%r4930, %r4928, 2;
	setp.eq.s32 	%p354, %r4930, 0;
	mov.f32 	%f2147, 0f00000000;
	sub.f32 	%f2148, %f2147, %f2146;
	selp.f32 	%f2149, %f2146, %f2148, %p354;
	mul.f32 	%f207, %f203, %f2149;
	@%p352 bra 	$L__BB9_361;
	setp.eq.f32 	%p355, %f199, 0f7F800000;
	@%p355 bra 	$L__BB9_360;
	mov.b32 	%r589, %f197;
	shl.b32 	%r4932, %r589, 8;
	or.b32  	%r590, %r4932, -2147483648;
	mov.b64 	%rd4649, 0;
	mov.b32 	%r10482, 0;
	mov.u64 	%rd4647, __cudart_i2opi_f;
	mov.u64 	%rd4648, %rd1;
$L__BB9_356:
	.pragma "nounroll";
	ld.global.nc.u32 	%r4933, [%rd4647];
	mad.wide.u32 	%rd2466, %r4933, %r590, %rd4649;
	shr.u64 	%rd4649, %rd2466, 32;
	st.local.u32 	[%rd4648], %rd2466;
	add.s32 	%r10482, %r10482, 1;
	add.s64 	%rd4648, %rd4648, 4;
	add.s64 	%rd4647, %rd4647, 4;
	setp.ne.s32 	%p356, %r10482, 6;
	@%p356 bra 	$L__BB9_356;
	shr.u32 	%r4934, %r589, 23;
	st.local.u32 	[%rd1+24], %rd4649;
	and.b32  	%r593, %r4934, 31;
	and.b32  	%r4935, %r4934, 224;
	add.s32 	%r4936, %r4935, -128;
	shr.u32 	%r4937, %r4936, 5;
	mul.wide.u32 	%rd2467, %r4937, 4;
	sub.s64 	%rd318, %rd1, %rd2467;
	ld.local.u32 	%r10483, [%rd318+24];
	ld.local.u32 	%r10484, [%rd318+20];
	setp.eq.s32 	%p357, %r593, 0;
	@%p357 bra 	$L__BB9_359;
	shf.l.wrap.b32 	%r10483, %r10484, %r10483, %r593;
	ld.local.u32 	%r4938, [%rd318+16];
	shf.l.wrap.b32 	%r10484, %r4938, %r10484, %r593;
$L__BB9_359:
	shr.u32 	%r4939, %r10483, 30;
	shf.l.wrap.b32 	%r4940, %r10484, %r10483, 2;
	shl.b32 	%r4941, %r10484, 2;
	shr.u32 	%r4942, %r4940, 31;
	add.s32 	%r4943, %r4942, %r4939;
	neg.s32 	%r4944, %r4943;
	setp.lt.s32 	%p358, %r589, 0;
	selp.b32 	%r10485, %r4944, %r4943, %p358;
	xor.b32  	%r4945, %r4940, %r589;
	shr.s32 	%r4946, %r4940, 31;
	xor.b32  	%r4947, %r4946, %r4940;
	xor.b32  	%r4948, %r4946, %r4941;
	cvt.u64.u32 	%rd2468, %r4947;
	shl.b64 	%rd2469, %rd2468, 32;
	cvt.u64.u32 	%rd2470, %r4948;
	or.b64  	%rd2471, %rd2469, %rd2470;
	cvt.rn.f64.s64 	%fd89, %rd2471;
	mul.f64 	%fd90, %fd89, 0d3BF921FB54442D19;
	cvt.rn.f32.f64 	%f2150, %fd90;
	neg.f32 	%f2151, %f2150;
	setp.lt.s32 	%p359, %r4945, 0;
	selp.f32 	%f6546, %f2151, %f2150, %p359;
	bra.uni 	$L__BB9_361;
$L__BB9_360:
	mov.f32 	%f2152, 0f00000000;
	mul.rn.f32 	%f6546, %f197, %f2152;
	mov.b32 	%r10485, 0;
$L__BB9_361:
	mul.f32 	%f2153, %f6546, %f6546;
	fma.rn.f32 	%f2154, %f2153, 0f3C190000, 0f3B560000;
	fma.rn.f32 	%f2155, %f2154, %f2153, 0f3CC70000;
	fma.rn.f32 	%f2156, %f2155, %f2153, 0f3D5B0000;
	fma.rn.f32 	%f2157, %f2156, %f2153, 0f3E089438;
	fma.rn.f32 	%f2158, %f2157, %f2153, 0f3EAAAA88;
	mul.rn.f32 	%f2159, %f2153, %f6546;
	fma.rn.f32 	%f2160, %f2158, %f2159, %f6546;
	abs.f32 	%f2161, %f6546;
	setp.eq.f32 	%p360, %f2161, 0f3A00B43C;
	selp.f32 	%f2162, %f6546, %f2160, %p360;
	and.b32  	%r4950, %r10485, 1;
	setp.eq.b32 	%p361, %r4950, 1;
	neg.f32 	%f2163, %f2162;
	rcp.approx.ftz.f32 	%f2164, %f2163;
	selp.f32 	%f2165, %f2164, %f2162, %p361;
	add.f32 	%f211, %f207, %f2165;
	mul.f32 	%f2166, %f211, 0f3F22F983;
	cvt.rni.s32.f32 	%r10497, %f2166;
	cvt.rn.f32.s32 	%f2167, %r10497;
	fma.rn.f32 	%f2168, %f2167, 0fBFC90FDA, %f211;
	fma.rn.f32 	%f2169, %f2167, 0fB3A22168, %f2168;
	fma.rn.f32 	%f6549, %f2167, 0fA7C234C5, %f2169;
	abs.f32 	%f213, %f211;
	setp.ltu.f32 	%p362, %f213, 0f47CE4780;
	mov.u32 	%r10489, %r10497;
	mov.f32 	%f6547, %f6549;
	@%p362 bra 	$L__BB9_369;
	setp.eq.f32 	%p363, %f213, 0f7F800000;
	@%p363 bra 	$L__BB9_368;
	mov.b32 	%r603, %f211;
	shl.b32 	%r4952, %r603, 8;
	or.b32  	%r604, %r4952, -2147483648;
	mov.b64 	%rd4652, 0;
	mov.b32 	%r10486, 0;
	mov.u64 	%rd4650, __cudart_i2opi_f;
	mov.u64 	%rd4651, %rd3;
$L__BB9_364:
	.pragma "nounroll";
	ld.global.nc.u32 	%r4953, [%rd4650];
	mad.wide.u32 	%rd2474, %r4953, %r604, %rd4652;
	shr.u64 	%rd4652, %rd2474, 32;
	st.local.u32 	[%rd4651], %rd2474;
	add.s32 	%r10486, %r10486, 1;
	add.s64 	%rd4651, %rd4651, 4;
	add.s64 	%rd4650, %rd4650, 4;
	setp.ne.s32 	%p364, %r10486, 6;
	@%p364 bra 	$L__BB9_364;
	shr.u32 	%r4954, %r603, 23;
	st.local.u32 	[%rd3+24], %rd4652;
	and.b32  	%r607, %r4954, 31;
	and.b32  	%r4955, %r4954, 224;
	add.s32 	%r4956, %r4955, -128;
	shr.u32 	%r4957, %r4956, 5;
	mul.wide.u32 	%rd2475, %r4957, 4;
	sub.s64 	%rd325, %rd3, %rd2475;
	ld.local.u32 	%r10487, [%rd325+24];
	ld.local.u32 	%r10488, [%rd325+20];
	setp.eq.s32 	%p365, %r607, 0;
	@%p365 bra 	$L__BB9_367;
	shf.l.wrap.b32 	%r10487, %r10488, %r10487, %r607;
	ld.local.u32 	%r4958, [%rd325+16];
	shf.l.wrap.b32 	%r10488, %r4958, %r10488, %r607;
$L__BB9_367:
	shr.u32 	%r4959, %r10487, 30;
	shf.l.wrap.b32 	%r4960, %r10488, %r10487, 2;
	shl.b32 	%r4961, %r10488, 2;
	shr.u32 	%r4962, %r4960, 31;
	add.s32 	%r4963, %r4962, %r4959;
	neg.s32 	%r4964, %r4963;
	setp.lt.s32 	%p366, %r603, 0;
	selp.b32 	%r10489, %r4964, %r4963, %p366;
	xor.b32  	%r4965, %r4960, %r603;
	shr.s32 	%r4966, %r4960, 31;
	xor.b32  	%r4967, %r4966, %r4960;
	xor.b32  	%r4968, %r4966, %r4961;
	cvt.u64.u32 	%rd2476, %r4967;
	shl.b64 	%rd2477, %rd2476, 32;
	cvt.u64.u32 	%rd2478, %r4968;
	or.b64  	%rd2479, %rd2477, %rd2478;
	cvt.rn.f64.s64 	%fd91, %rd2479;
	mul.f64 	%fd92, %fd91, 0d3BF921FB54442D19;
	cvt.rn.f32.f64 	%f2170, %fd92;
	neg.f32 	%f2171, %f2170;
	setp.lt.s32 	%p367, %r4965, 0;
	selp.f32 	%f6547, %f2171, %f2170, %p367;
	bra.uni 	$L__BB9_369;
$L__BB9_368:
	mov.f32 	%f2172, 0f00000000;
	mul.rn.f32 	%f6547, %f211, %f2172;
	mov.b32 	%r10489, 0;
$L__BB9_369:
	setp.ltu.f32 	%p368, %f213, 0f47CE4780;
	mul.rn.f32 	%f2173, %f6547, %f6547;
	and.b32  	%r4970, %r10489, 1;
	setp.eq.b32 	%p369, %r4970, 1;
	selp.f32 	%f2174, 0f3F800000, %f6547, %p369;
	fma.rn.f32 	%f2175, %f2173, %f2174, 0f00000000;
	fma.rn.f32 	%f2176, %f2173, 0f37CBAC00, 0fBAB607ED;
	selp.f32 	%f2177, %f2176, 0fB94D4153, %p369;
	selp.f32 	%f2178, 0f3D2AAABB, 0f3C0885E4, %p369;
	fma.rn.f32 	%f2179, %f2177, %f2173, %f2178;
	selp.f32 	%f2180, 0fBEFFFFFF, 0fBE2AAAA8, %p369;
	fma.rn.f32 	%f2181, %f2179, %f2173, %f2180;
	fma.rn.f32 	%f2182, %f2181, %f2175, %f2174;
	and.b32  	%r4971, %r10489, 2;
	setp.eq.s32 	%p370, %r4971, 0;
	mov.f32 	%f2183, 0f00000000;
	sub.f32 	%f2184, %f2183, %f2182;
	selp.f32 	%f217, %f2182, %f2184, %p370;
	mov.u32 	%r10493, %r10497;
	mov.f32 	%f6548, %f6549;
	@%p368 bra 	$L__BB9_377;
	setp.eq.f32 	%p371, %f213, 0f7F800000;
	@%p371 bra 	$L__BB9_376;
	mov.b32 	%r616, %f211;
	shl.b32 	%r4973, %r616, 8;
	or.b32  	%r617, %r4973, -2147483648;
	mov.b64 	%rd4655, 0;
	mov.b32 	%r10490, 0;
	mov.u64 	%rd4653, __cudart_i2opi_f;
	mov.u64 	%rd4654, %rd2;
$L__BB9_372:
	.pragma "nounroll";
	ld.global.nc.u32 	%r4974, [%rd4653];
	mad.wide.u32 	%rd2482, %r4974, %r617, %rd4655;
	shr.u64 	%rd4655, %rd2482, 32;
	st.local.u32 	[%rd4654], %rd2482;
	add.s32 	%r10490, %r10490, 1;
	add.s64 	%rd4654, %rd4654, 4;
	add.s64 	%rd4653, %rd4653, 4;
	setp.ne.s32 	%p372, %r10490, 6;
	@%p372 bra 	$L__BB9_372;
	shr.u32 	%r4975, %r616, 23;
	st.local.u32 	[%rd2+24], %rd4655;
	and.b32  	%r620, %r4975, 31;
	and.b32  	%r4976, %r4975, 224;
	add.s32 	%r4977, %r4976, -128;
	shr.u32 	%r4978, %r4977, 5;
	mul.wide.u32 	%rd2483, %r4978, 4;
	sub.s64 	%rd332, %rd2, %rd2483;
	ld.local.u32 	%r10491, [%rd332+24];
	ld.local.u32 	%r10492, [%rd332+20];
	setp.eq.s32 	%p373, %r620, 0;
	@%p373 bra 	$L__BB9_375;
	shf.l.wrap.b32 	%r10491, %r10492, %r10491, %r620;
	ld.local.u32 	%r4979, [%rd332+16];
	shf.l.wrap.b32 	%r10492, %r4979, %r10492, %r620;
$L__BB9_375:
	shr.u32 	%r4980, %r10491, 30;
	shf.l.wrap.b32 	%r4981, %r10492, %r10491, 2;
	shl.b32 	%r4982, %r10492, 2;
	shr.u32 	%r4983, %r4981, 31;
	add.s32 	%r4984, %r4983, %r4980;
	neg.s32 	%r4985, %r4984;
	setp.lt.s32 	%p374, %r616, 0;
	selp.b32 	%r10493, %r4985, %r4984, %p374;
	xor.b32  	%r4986, %r4981, %r616;
	shr.s32 	%r4987, %r4981, 31;
	xor.b32  	%r4988, %r4987, %r4981;
	xor.b32  	%r4989, %r4987, %r4982;
	cvt.u64.u32 	%rd2484, %r4988;
	shl.b64 	%rd2485, %rd2484, 32;
	cvt.u64.u32 	%rd2486, %r4989;
	or.b64  	%rd2487, %rd2485, %rd2486;
	cvt.rn.f64.s64 	%fd93, %rd2487;
	mul.f64 	%fd94, %fd93, 0d3BF921FB54442D19;
	cvt.rn.f32.f64 	%f2185, %fd94;
	neg.f32 	%f2186, %f2185;
	setp.lt.s32 	%p375, %r4986, 0;
	selp.f32 	%f6548, %f2186, %f2185, %p375;
	bra.uni 	$L__BB9_377;
$L__BB9_376:
	mov.f32 	%f2187, 0f00000000;
	mul.rn.f32 	%f6548, %f211, %f2187;
	mov.b32 	%r10493, 0;
$L__BB9_377:
	setp.ltu.f32 	%p376, %f213, 0f47CE4780;
	add.s32 	%r4991, %r10493, 1;
	mul.rn.f32 	%f2188, %f6548, %f6548;
	and.b32  	%r4992, %r10493, 1;
	setp.eq.b32 	%p377, %r4992, 1;
	selp.f32 	%f2189, %f6548, 0f3F800000, %p377;
	fma.rn.f32 	%f2190, %f2188, %f2189, 0f00000000;
	fma.rn.f32 	%f2191, %f2188, 0f37CBAC00, 0fBAB607ED;
	selp.f32 	%f2192, 0fB94D4153, %f2191, %p377;
	selp.f32 	%f2193, 0f3C0885E4, 0f3D2AAABB, %p377;
	fma.rn.f32 	%f2194, %f2192, %f2188, %f2193;
	selp.f32 	%f2195, 0fBE2AAAA8, 0fBEFFFFFF, %p377;
	fma.rn.f32 	%f2196, %f2194, %f2188, %f2195;
	fma.rn.f32 	%f2197, %f2196, %f2190, %f2189;
	and.b32  	%r4993, %r4991, 2;
	setp.eq.s32 	%p378, %r4993, 0;
	mov.f32 	%f2198, 0f00000000;
	sub.f32 	%f2199, %f2198, %f2197;
	selp.f32 	%f2200, %f2197, %f2199, %p378;
	mul.f32 	%f221, %f217, %f2200;
	@%p376 bra 	$L__BB9_385;
	setp.eq.f32 	%p379, %f213, 0f7F800000;
	@%p379 bra 	$L__BB9_384;
	mov.b32 	%r629, %f211;
	shl.b32 	%r4995, %r629, 8;
	or.b32  	%r630, %r4995, -2147483648;
	mov.b64 	%rd4658, 0;
	mov.b32 	%r10494, 0;
	mov.u64 	%rd4656, __cudart_i2opi_f;
	mov.u64 	%rd4657, %rd1;
$L__BB9_380:
	.pragma "nounroll";
	ld.global.nc.u32 	%r4996, [%rd4656];
	mad.wide.u32 	%rd2490, %r4996, %r630, %rd4658;
	shr.u64 	%rd4658, %rd2490, 32;
	st.local.u32 	[%rd4657], %rd2490;
	add.s32 	%r10494, %r10494, 1;
	add.s64 	%rd4657, %rd4657, 4;
	add.s64 	%rd4656, %rd4656, 4;
	setp.ne.s32 	%p380, %r10494, 6;
	@%p380 bra 	$L__BB9_380;
	shr.u32 	%r4997, %r629, 23;
	st.local.u32 	[%rd1+24], %rd4658;
	and.b32  	%r633, %r4997, 31;
	and.b32  	%r4998, %r4997, 224;
	add.s32 	%r4999, %r4998, -128;
	shr.u32 	%r5000, %r4999, 5;
	mul.wide.u32 	%rd2491, %r5000, 4;
	sub.s64 	%rd339, %rd1, %rd2491;
	ld.local.u32 	%r10495, [%rd339+24];
	ld.local.u32 	%r10496, [%rd339+20];
	setp.eq.s32 	%p381, %r633, 0;
	@%p381 bra 	$L__BB9_383;
	shf.l.wrap.b32 	%r10495, %r10496, %r10495, %r633;
	ld.local.u32 	%r5001, [%rd339+16];
	shf.l.wrap.b32 	%r10496, %r5001, %r10496, %r633;
$L__BB9_383:
	shr.u32 	%r5002, %r10495, 30;
	shf.l.wrap.b32 	%r5003, %r10496, %r10495, 2;
	shl.b32 	%r5004, %r10496, 2;
	shr.u32 	%r5005, %r5003, 31;
	add.s32 	%r5006, %r5005, %r5002;
	neg.s32 	%r5007, %r5006;
	setp.lt.s32 	%p382, %r629, 0;
	selp.b32 	%r10497, %r5007, %r5006, %p382;
	xor.b32  	%r5008, %r5003, %r629;
	shr.s32 	%r5009, %r5003, 31;
	xor.b32  	%r5010, %r5009, %r5003;
	xor.b32  	%r5011, %r5009, %r5004;
	cvt.u64.u32 	%rd2492, %r5010;
	shl.b64 	%rd2493, %rd2492, 32;
	cvt.u64.u32 	%rd2494, %r5011;
	or.b64  	%rd2495, %rd2493, %rd2494;
	cvt.rn.f64.s64 	%fd95, %rd2495;
	mul.f64 	%fd96, %fd95, 0d3BF921FB54442D19;
	cvt.rn.f32.f64 	%f2201, %fd96;
	neg.f32 	%f2202, %f2201;
	setp.lt.s32 	%p383, %r5008, 0;
	selp.f32 	%f6549, %f2202, %f2201, %p383;
	bra.uni 	$L__BB9_385;
$L__BB9_384:
	mov.f32 	%f2203, 0f00000000;
	mul.rn.f32 	%f6549, %f211, %f2203;
	mov.b32 	%r10497, 0;
$L__BB9_385:
	mul.f32 	%f2204, %f6549, %f6549;
	fma.rn.f32 	%f2205, %f2204, 0f3C190000, 0f3B560000;
	fma.rn.f32 	%f2206, %f2205, %f2204, 0f3CC70000;
	fma.rn.f32 	%f2207, %f2206, %f2204, 0f3D5B0000;
	fma.rn.f32 	%f2208, %f2207, %f2204, 0f3E089438;
	fma.rn.f32 	%f2209, %f2208, %f2204, 0f3EAAAA88;
	mul.rn.f32 	%f2210, %f2204, %f6549;
	fma.rn.f32 	%f2211, %f2209, %f2210, %f6549;
	abs.f32 	%f2212, %f6549;
	setp.eq.f32 	%p384, %f2212, 0f3A00B43C;
	selp.f32 	%f2213, %f6549, %f2211, %p384;
	and.b32  	%r5013, %r10497, 1;
	setp.eq.b32 	%p385, %r5013, 1;
	neg.f32 	%f2214, %f2213;
	rcp.approx.ftz.f32 	%f2215, %f2214;
	selp.f32 	%f2216, %f2215, %f2213, %p385;
	add.f32 	%f225, %f221, %f2216;
	mul.f32 	%f2217, %f225, 0f3F22F983;
	cvt.rni.s32.f32 	%r10509, %f2217;
	cvt.rn.f32.s32 	%f2218, %r10509;
	fma.rn.f32 	%f2219, %f2218, 0fBFC90FDA, %f225;
	fma.rn.f32 	%f2220, %f2218, 0fB3A22168, %f2219;
	fma.rn.f32 	%f6552, %f2218, 0fA7C234C5, %f2220;
	abs.f32 	%f227, %f225;
	setp.ltu.f32 	%p386, %f227, 0f47CE4780;
	mov.u32 	%r10501, %r10509;
	mov.f32 	%f6550, %f6552;
	@%p386 bra 	$L__BB9_393;
	setp.eq.f32 	%p387, %f227, 0f7F800000;
	@%p387 bra 	$L__BB9_392;
	mov.b32 	%r643, %f225;
	shl.b32 	%r5015, %r643, 8;
	or.b32  	%r644, %r5015, -2147483648;
	mov.b64 	%rd4661, 0;
	mov.b32 	%r10498, 0;
	mov.u64 	%rd4659, __cudart_i2opi_f;
	mov.u64 	%rd4660, %rd3;
$L__BB9_388:
	.pragma "nounroll";
	ld.global.nc.u32 	%r5016, [%rd4659];
	mad.wide.u32 	%rd2498, %r5016, %r644, %rd4661;
	shr.u64 	%rd4661, %rd2498, 32;
	st.local.u32 	[%rd4660], %rd2498;
	add.s32 	%r10498, %r10498, 1;
	add.s64 	%rd4660, %rd4660, 4;
	add.s64 	%rd4659, %rd4659, 4;
	setp.ne.s32 	%p388, %r10498, 6;
	@%p388 bra 	$L__BB9_388;
	shr.u32 	%r5017, %r643, 23;
	st.local.u32 	[%rd3+24], %rd4661;
	and.b32  	%r647, %r5017, 31;
	and.b32  	%r5018, %r5017, 224;
	add.s32 	%r5019, %r5018, -128;
	shr.u32 	%r5020, %r5019, 5;
	mul.wide.u32 	%rd2499, %r5020, 4;
	sub.s64 	%rd346, %rd3, %rd2499;
	ld.local.u32 	%r10499, [%rd346+24];
	ld.local.u32 	%r10500, [%rd346+20];
	setp.eq.s32 	%p389, %r647, 0;
	@%p389 bra 	$L__BB9_391;
	shf.l.wrap.b32 	%r10499, %r10500, %r10499, %r647;
	ld.local.u32 	%r5021, [%rd346+16];
	shf.l.wrap.b32 	%r10500, %r5021, %r10500, %r647;
$L__BB9_391:
	shr.u32 	%r5022, %r10499, 30;
	shf.l.wrap.b32 	%r5023, %r10500, %r10499, 2;
	shl.b32 	%r5024, %r10500, 2;
	shr.u32 	%r5025, %r5023, 31;
	add.s32 	%r5026, %r5025, %r5022;
	neg.s32 	%r5027, %r5026;
	setp.lt.s32 	%p390, %r643, 0;
	selp.b32 	%r10501, %r5027, %r5026, %p390;
	xor.b32  	%r5028, %r5023, %r643;
	shr.s32 	%r5029, %r5023, 31;
	xor.b32  	%r5030, %r5029, %r5023;
	xor.b32  	%r5031, %r5029, %r5024;
	cvt.u64.u32 	%rd2500, %r5030;
	shl.b64 	%rd2501, %rd2500, 32;
	cvt.u64.u32 	%rd2502, %r5031;
	or.b64  	%rd2503, %rd2501, %rd2502;
	cvt.rn.f64.s64 	%fd97, %rd2503;
	mul.f64 	%fd98, %fd97, 0d3BF921FB54442D19;
	cvt.rn.f32.f64 	%f2221, %fd98;
	neg.f32 	%f2222, %f2221;
	setp.lt.s32 	%p391, %r5028, 0;
	selp.f32 	%f6550, %f2222, %f2221, %p391;
	bra.uni 	$L__BB9_393;
$L__BB9_392:
	mov.f32 	%f2223, 0f00000000;
	mul.rn.f32 	%f6550, %f225, %f2223;
	mov.b32 	%r10501, 0;
$L__BB9_393:
	setp.ltu.f32 	%p392, %f227, 0f47CE4780;
	mul.rn.f32 	%f2224, %f6550, %f6550;
	and.b32  	%r5033, %r10501, 1;
	setp.eq.b32 	%p393, %r5033, 1;
	selp.f32 	%f2225, 0f3F800000, %f6550, %p393;
	fma.rn.f32 	%f2226, %f2224, %f2225, 0f00000000;
	fma.rn.f32 	%f2227, %f2224, 0f37CBAC00, 0fBAB607ED;
	selp.f32 	%f2228, %f2227, 0fB94D4153, %p393;
	selp.f32 	%f2229, 0f3D2AAABB, 0f3C0885E4, %p393;
	fma.rn.f32 	%f2230, %f2228, %f2224, %f2229;
	selp.f32 	%f2231, 0fBEFFFFFF, 0fBE2AAAA8, %p393;
	fma.rn.f32 	%f2232, %f2230, %f2224, %f2231;
	fma.rn.f32 	%f2233, %f2232, %f2226, %f2225;
	and.b32  	%r5034, %r10501, 2;
	setp.eq.s32 	%p394, %r5034, 0;
	mov.f32 	%f2234, 0f00000000;
	sub.f32 	%f2235, %f2234, %f2233;
	selp.f32 	%f231, %f2233, %f2235, %p394;
	mov.u32 	%r10505, %r10509;
	mov.f32 	%f6551, %f6552;
	@%p392 bra 	$L__BB9_401;
	setp.eq.f32 	%p395, %f227, 0f7F800000;
	@%p395 bra 	$L__BB9_400;
	mov.b32 	%r656, %f225;
	shl.b32 	%r5036, %r656, 8;
	or.b32  	%r657, %r5036, -2147483648;
	mov.b64 	%rd4664, 0;
	mov.b32 	%r10502, 0;
	mov.u64 	%rd4662, __cudart_i2opi_f;
	mov.u64 	%rd4663, %rd2;
$L__BB9_396:
	.pragma "nounroll";
	ld.global.nc.u32 	%r5037, [%rd4662];
	mad.wide.u32 	%rd2506, %r5037, %r657, %rd4664;
	shr.u64 	%rd4664, %rd2506, 32;
	st.local.u32 	[%rd4663], %rd2506;
	add.s32 	%r10502, %r10502, 1;
	add.s64 	%rd4663, %rd4663, 4;
	add.s64 	%rd4662, %rd4662, 4;
	setp.ne.s32 	%p396, %r10502, 6;
	@%p396 bra 	$L__BB9_396;
	shr.u32 	%r5038, %r656, 23;
	st.local.u32 	[%rd2+24], %rd4664;
	and.b32  	%r660, %r5038, 31;
	and.b32  	%r5039, %r5038, 224;
	add.s32 	%r5040, %r5039, -128;
	shr.u32 	%r5041, %r5040, 5;
	mul.wide.u32 	%rd2507, %r5041, 4;
	sub.s64 	%rd353, %rd2, %rd2507;
	ld.local.u32 	%r10503, [%rd353+24];
	ld.local.u32 	%r10504, [%rd353+20];
	setp.eq.s32 	%p397, %r660, 0;
	@%p397 bra 	$L__BB9_399;
	shf.l.wrap.b32 	%r10503, %r10504, %r10503, %r660;
	ld.local.u32 	%r5042, [%rd353+16];
	shf.l.wrap.b32 	%r10504, %r5042, %r10504, %r660;
$L__BB9_399:
	shr.u32 	%r5043, %r10503, 30;
	shf.l.wrap.b32 	%r5044, %r10504, %r10503, 2;
	shl.b32 	%r5045, %r10504, 2;
	shr.u32 	%r5046, %r5044, 31;
	add.s32 	%r5047, %r5046, %r5043;
	neg.s32 	%r5048, %r5047;
	setp.lt.s32 	%p398, %r656, 0;
	selp.b32 	%r10505, %r5048, %r5047, %p398;
	xor.b32  	%r5049, %r5044, %r656;
	shr.s32 	%r5050, %r5044, 31;
	xor.b32  	%r5051, %r5050, %r5044;
	xor.b32  	%r5052, %r5050, %r5045;
	cvt.u64.u32 	%rd2508, %r5051;
	shl.b64 	%rd2509, %rd2508, 32;
	cvt.u64.u32 	%rd2510, %r5052;
	or.b64  	%rd2511, %rd2509, %rd2510;
	cvt.rn.f64.s64 	%fd99, %rd2511;
	mul.f64 	%fd100, %fd99, 0d3BF921FB54442D19;
	cvt.rn.f32.f64 	%f2236, %fd100;
	neg.f32 	%f2237, %f2236;
	setp.lt.s32 	%p399, %r5049, 0;
	selp.f32 	%f6551, %f2237, %f2236, %p399;
	bra.uni 	$L__BB9_401;
$L__BB9_400:
	mov.f32 	%f2238, 0f00000000;
	mul.rn.f32 	%f6551, %f225, %f2238;
	mov.b32 	%r10505, 0;
$L__BB9_401:
	setp.ltu.f32 	%p400, %f227, 0f47CE4780;
	add.s32 	%r5054, %r10505, 1;
	mul.rn.f32 	%f2239, %f6551, %f6551;
	and.b32  	%r5055, %r10505, 1;
	setp.eq.b32 	%p401, %r5055, 1;
	selp.f32 	%f2240, %f6551, 0f3F800000, %p401;
	fma.rn.f32 	%f2241, %f2239, %f2240, 0f00000000;
	fma.rn.f32 	%f2242, %f2239, 0f37CBAC00, 0fBAB607ED;
	selp.f32 	%f2243, 0fB94D4153, %f2242, %p401;
	selp.f32 	%f2244, 0f3C0885E4, 0f3D2AAABB, %p401;
	fma.rn.f32 	%f2245, %f2243, %f2239, %f2244;
	selp.f32 	%f2246, 0fBE2AAAA8, 0fBEFFFFFF, %p401;
	fma.rn.f32 	%f2247, %f2245, %f2239, %f2246;
	fma.rn.f32 	%f2248, %f2247, %f2241, %f2240;
	and.b32  	%r5056, %r5054, 2;
	setp.eq.s32 	%p402, %r5056, 0;
	mov.f32 	%f2249, 0f00000000;
	sub.f32 	%f2250, %f2249, %f2248;
	selp.f32 	%f2251, %f2248, %f2250, %p402;
	mul.f32 	%f235, %f231, %f2251;
	@%p400 bra 	$L__BB9_409;
	setp.eq.f32 	%p403, %f227, 0f7F800000;
	@%p403 bra 	$L__BB9_408;
	mov.b32 	%r669, %f225;
	shl.b32 	%r5058, %r669, 8;
	or.b32  	%r670, %r5058, -2147483648;
	mov.b64 	%rd4667, 0;
	mov.b32 	%r10506, 0;
	mov.u64 	%rd4665, __cudart_i2opi_f;
	mov.u64 	%rd4666, %rd1;
$L__BB9_404:
	.pragma "nounroll";
	ld.global.nc.u32 	%r5059, [%rd4665];
	mad.wide.u32 	%rd2514, %r5059, %r670, %rd4667;
	shr.u64 	%rd4667, %rd2514, 32;
	st.local.u32 	[%rd4666], %rd2514;
	add.s32 	%r10506, %r10506, 1;
	add.s64 	%rd4666, %rd4666, 4;
	add.s64 	%rd4665, %rd4665, 4;
	setp.ne.s32 	%p404, %r10506, 6;
	@%p404 bra 	$L__BB9_404;
	shr.u32 	%r5060, %r669, 23;
	st.local.u32 	[%rd1+24], %rd4667;
	and.b32  	%r673, %r5060, 31;
	and.b32  	%r5061, %r5060, 224;
	add.s32 	%r5062, %r5061, -128;
	shr.u32 	%r5063, %r5062, 5;
	mul.wide.u32 	%rd2515, %r5063, 4;
	sub.s64 	%rd360, %rd1, %rd2515;
	ld.local.u32 	%r10507, [%rd360+24];
	ld.local.u32 	%r10508, [%rd360+20];
	setp.eq.s32 	%p405, %r673, 0;
	@%p405 bra 	$L__BB9_407;
	shf.l.wrap.b32 	%r10507, %r10508, %r10507, %r673;
	ld.local.u32 	%r5064, [%rd360+16];
	shf.l.wrap.b32 	%r10508, %r5064, %r10508, %r673;
$L__BB9_407:
	shr.u32 	%r5065, %r10507, 30;
	shf.l.wrap.b32 	%r5066, %r10508, %r10507, 2;
	shl.b32 	%r5067, %r10508, 2;
	shr.u32 	%r5068, %r5066, 31;
	add.s32 	%r5069, %r5068, %r5065;
	neg.s32 	%r5070, %r5069;
	setp.lt.s32 	%p406, %r669, 0;
	selp.b32 	%r10509, %r5070, %r5069, %p406;
	xor.b32  	%r5071, %r5066, %r669;
	shr.s32 	%r5072, %r5066, 31;
	xor.b32  	%r5073, %r5072, %r5066;
	xor.b32  	%r5074, %r5072, %r5067;
	cvt.u64.u32 	%rd2516, %r5073;
	shl.b64 	%rd2517, %rd2516, 32;
	cvt.u64.u32 	%rd2518, %r5074;
	or.b64  	%rd2519, %rd2517, %rd2518;
	cvt.rn.f64.s64 	%fd101, %rd2519;
	mul.f64 	%fd102, %fd101, 0d3BF921FB54442D19;
	cvt.rn.f32.f64 	%f2252, %fd102;
	neg.f32 	%f2253, %f2252;
	setp.lt.s32 	%p407, %r5071, 0;
	selp.f32 	%f6552, %f2253, %f2252, %p407;
	bra.uni 	$L__BB9_409;
$L__BB9_408:
	mov.f32 	%f2254, 0f00000000;
	mul.rn.f32 	%f6552, %f225, %f2254;
	mov.b32 	%r10509, 0;
$L__BB9_409:
	mul.f32 	%f2255, %f6552, %f6552;
	fma.rn.f32 	%f2256, %f2255, 0f3C190000, 0f3B560000;
	fma.rn.f32 	%f2257, %f2256, %f2255, 0f3CC70000;
	fma.rn.f32 	%f2258, %f2257, %f2255, 0f3D5B0000;
	fma.rn.f32 	%f2259, %f2258, %f2255, 0f3E089438;
	fma.rn.f32 	%f2260, %f2259, %f2255, 0f3EAAAA88;
	mul.rn.f32 	%f2261, %f2255, %f6552;
	fma.rn.f32 	%f2262, %f2260, %f2261, %f6552;
	abs.f32 	%f2263, %f6552;
	setp.eq.f32 	%p408, %f2263, 0f3A00B43C;
	selp.f32 	%f2264, %f6552, %f2262, %p408;
	and.b32  	%r5076, %r10509, 1;
	setp.eq.b32 	%p409, %r5076, 1;
	neg.f32 	%f2265, %f2264;
	rcp.approx.ftz.f32 	%f2266, %f2265;
	selp.f32 	%f2267, %f2266, %f2264, %p409;
	add.f32 	%f239, %f235, %f2267;
	mul.f32 	%f2268, %f239, 0f3F22F983;
	cvt.rni.s32.f32 	%r10521, %f2268;
	cvt.rn.f32.s32 	%f2269, %r10521;
	fma.rn.f32 	%f2270, %f2269, 0fBFC90FDA, %f239;
	fma.rn.f32 	%f2271, %f2269, 0fB3A22168, %f2270;
	fma.rn.f32 	%f6555, %f2269, 0fA7C234C5, %f2271;
	abs.f32 	%f241, %f239;
	setp.ltu.f32 	%p410, %f241, 0f47CE4780;
	mov.u32 	%r10513, %r10521;
	mov.f32 	%f6553, %f6555;
	@%p410 bra 	$L__BB9_417;
	setp.eq.f32 	%p411, %f241, 0f7F800000;
	@%p411 bra 	$L__BB9_416;
	mov.b32 	%r683, %f239;
	shl.b32 	%r5078, %r683, 8;
	or.b32  	%r684, %r5078, -2147483648;
	mov.b64 	%rd4670, 0;
	mov.b32 	%r10510, 0;
	mov.u64 	%rd4668, __cudart_i2opi_f;
	mov.u64 	%rd4669, %rd3;
$L__BB9_412:
	.pragma "nounroll";
	ld.global.nc.u32 	%r5079, [%rd4668];
	mad.wide.u32 	%rd2522, %r5079, %r684, %rd4670;
	shr.u64 	%rd4670, %rd2522, 32;
	st.local.u32 	[%rd4669], %rd2522;
	add.s32 	%r10510, %r10510, 1;
	add.s64 	%rd4669, %rd4669, 4;
	add.s64 	%rd4668, %rd4668, 4;
	setp.ne.s32 	%p412, %r10510, 6;
	@%p412 bra 	$L__BB9_412;
	shr.u32 	%r5080, %r683, 23;
	st.local.u32 	[%rd3+24], %rd4670;
	and.b32  	%r687, %r5080, 31;
	and.b32  	%r5081, %r5080, 224;
	add.s32 	%r5082, %r5081, -128;
	shr.u32 	%r5083, %r5082, 5;
	mul.wide.u32 	%rd2523, %r5083, 4;
	sub.s64 	%rd367, %rd3, %rd2523;
	ld.local.u32 	%r10511, [%rd367+24];
	ld.local.u32 	%r10512, [%rd367+20];
	setp.eq.s32 	%p413, %r687, 0;
	@%p413 bra 	$L__BB9_415;
	shf.l.wrap.b32 	%r10511, %r10512, %r10511, %r687;
	ld.local.u32 	%r5084, [%rd367+16];
	shf.l.wrap.b32 	%r10512, %r5084, %r10512, %r687;
$L__BB9_415:
	shr.u32 	%r5085, %r10511, 30;
	shf.l.wrap.b32 	%r5086, %r10512, %r10511, 2;
	shl.b32 	%r5087, %r10512, 2;
	shr.u32 	%r5088, %r5086, 31;
	add.s32 	%r5089, %r5088, %r5085;
	neg.s32 	%r5090, %r5089;
	setp.lt.s32 	%p414, %r683, 0;
	selp.b32 	%r10513, %r5090, %r5089, %p414;
	xor.b32  	%r5091, %r5086, %r683;
	shr.s32 	%r5092, %r5086, 31;
	xor.b32  	%r5093, %r5092, %r5086;
	xor.b32  	%r5094, %r5092, %r5087;
	cvt.u64.u32 	%rd2524, %r5093;
	shl.b64 	%rd2525, %rd2524, 32;
	cvt.u64.u32 	%rd2526, %r5094;
	or.b64  	%rd2527, %rd2525, %rd2526;
	cvt.rn.f64.s64 	%fd103, %rd2527;
	mul.f64 	%fd104, %fd103, 0d3BF921FB54442D19;
	cvt.rn.f32.f64 	%f2272, %fd104;
	neg.f32 	%f2273, %f2272;
	setp.lt.s32 	%p415, %r5091, 0;
	selp.f32 	%f6553, %f2273, %f2272, %p415;
	bra.uni 	$L__BB9_417;
$L__BB9_416:
	mov.f32 	%f2274, 0f00000000;
	mul.rn.f32 	%f6553, %f239, %f2274;
	mov.b32 	%r10513, 0;
$L__BB9_417:
	setp.ltu.f32 	%p416, %f241, 0f47CE4780;
	mul.rn.f32 	%f2275, %f6553, %f6553;
	and.b32  	%r5096, %r10513, 1;
	setp.eq.b32 	%p417, %r5096, 1;
	selp.f32 	%f2276, 0f3F800000, %f6553, %p417;
	fma.rn.f32 	%f2277, %f2275, %f2276, 0f00000000;
	fma.rn.f32 	%f2278, %f2275, 0f37CBAC00, 0fBAB607ED;
	selp.f32 	%f2279, %f2278, 0fB94D4153, %p417;
	selp.f32 	%f2280, 0f3D2AAABB, 0f3C0885E4, %p417;
	fma.rn.f32 	%f2281, %f2279, %f2275, %f2280;
	selp.f32 	%f2282, 0fBEFFFFFF, 0fBE2AAAA8, %p417;
	fma.rn.f32 	%f2283, %f2281, %f2275, %f2282;
	fma.rn.f32 	%f2284, %f2283, %f2277, %f2276;
	and.b32  	%r5097, %r10513, 2;
	setp.eq.s32 	%p418, %r5097, 0;
	mov.f32 	%f2285, 0f00000000;
	sub.f32 	%f2286, %f2285, %f2284;
	selp.f32 	%f245, %f2284, %f2286, %p418;
	mov.u32 	%r10517, %r10521;
	mov.f32 	%f6554, %f6555;
	@%p416 bra 	$L__BB9_425;
	setp.eq.f32 	%p419, %f241, 0f7F800000;
	@%p419 bra 	$L__BB9_424;
	mov.b32 	%r696, %f239;
	shl.b32 	%r5099, %r696, 8;
	or.b32  	%r697, %r5099, -2147483648;
	mov.b64 	%rd4673, 0;
	mov.b32 	%r10514, 0;
	mov.u64 	%rd4671, __cudart_i2opi_f;
	mov.u64 	%rd4672, %rd2;
$L__BB9_420:
	.pragma "nounroll";
	ld.global.nc.u32 	%r5100, [%rd4671];
	mad.wide.u32 	%rd2530, %r5100, %r697, %rd4673;
	shr.u64 	%rd4673, %rd2530, 32;
	st.local.u32 	[%rd4672], %rd2530;
	add.s32 	%r10514, %r10514, 1;
	add.s64 	%rd4672, %rd4672, 4;
	add.s64 	%rd4671, %rd4671, 4;
	setp.ne.s32 	%p420, %r10514, 6;
	@%p420 bra 	$L__BB9_420;
	shr.u32 	%r5101, %r696, 23;
	st.local.u32 	[%rd2+24], %rd4673;
	and.b32  	%r700, %r5101, 31;
	and.b32  	%r5102, %r5101, 224;
	add.s32 	%r5103, %r5102, -128;
	shr.u32 	%r5104, %r5103, 5;
	mul.wide.u32 	%rd2531, %r5104, 4;
	sub.s64 	%rd374, %rd2, %rd2531;
	ld.local.u32 	%r10515, [%rd374+24];
	ld.local.u32 	%r10516, [%rd374+20];
	setp.eq.s32 	%p421, %r700, 0;
	@%p421 bra 	$L__BB9_423;
	shf.l.wrap.b32 	%r10515, %r10516, %r10515, %r700;
	ld.local.u32 	%r5105, [%rd374+16];
	shf.l.wrap.b32 	%r10516, %r5105, %r10516, %r700;
$L__BB9_423:
	shr.u32 	%r5106, %r10515, 30;
	shf.l.wrap.b32 	%r5107, %r10516, %r10515, 2;
	shl.b32 	%r5108, %r10516, 2;
	shr.u32 	%r5109, %r5107, 31;
	add.s32 	%r5110, %r5109, %r5106;
	neg.s32 	%r5111, %r5110;
	setp.lt.s32 	%p422, %r696, 0;
	selp.b32 	%r10517, %r5111, %r5110, %p422;
	xor.b32  	%r5112, %r5107, %r696;
	shr.s32 	%r5113, %r5107, 31;
	xor.b32  	%r5114, %r5113, %r5107;
	xor.b32  	%r5115, %r5113, %r5108;
	cvt.u64.u32 	%rd2532, %r5114;
	shl.b64 	%rd2533, %rd2532, 32;
	cvt.u64.u32 	%rd2534, %r5115;
	or.b64  	%rd2535, %rd2533, %rd2534;
	cvt.rn.f64.s64 	%fd105, %rd2535;
	mul.f64 	%fd106, %fd105, 0d3BF921FB54442D19;
	cvt.rn.f32.f64 	%f2287, %fd106;
	neg.f32 	%f2288, %f2287;
	setp.lt.s32 	%p423, %r5112, 0;
	selp.f32 	%f6554, %f2288, %f2287, %p423;
	bra.uni 	$L__BB9_425;
$L__BB9_424:
	mov.f32 	%f2289, 0f00000000;
	mul.rn.f32 	%f6554, %f239, %f2289;
	mov.b32 	%r10517, 0;
$L__BB9_425:
	setp.ltu.f32 	%p424, %f241, 0f47CE4780;
	add.s32 	%r5117, %r10517, 1;
	mul.rn.f32 	%f2290, %f6554, %f6554;
	and.b32  	%r5118, %r10517, 1;
	setp.eq.b32 	%p425, %r5118, 1;
	selp.f32 	%f2291, %f6554, 0f3F800000, %p425;
	fma.rn.f32 	%f2292, %f2290, %f2291, 0f00000000;
	fma.rn.f32 	%f2293, %f2290, 0f37CBAC00, 0fBAB607ED;
	selp.f32 	%f2294, 0fB94D4153, %f2293, %p425;
	selp.f32 	%f2295, 0f3C0885E4, 0f3D2AAABB, %p425;
	fma.rn.f32 	%f2296, %f2294, %f2290, %f2295;
	selp.f32 	%f2297, 0fBE2AAAA8, 0fBEFFFFFF, %p425;
	fma.rn.f32 	%f2298, %f2296, %f2290, %f2297;
	fma.rn.f32 	%f2299, %f2298, %f2292, %f2291;
	and.b32  	%r5119, %r5117, 2;
	setp.eq.s32 	%p426, %r5119, 0;
	mov.f32 	%f2300, 0f00000000;
	sub.f32 	%f2301, %f2300, %f2299;
	selp.f32 	%f2302, %f2299, %f2301, %p426;
	mul.f32 	%f249, %f245, %f2302;
	@%p424 bra 	$L__BB9_433;
	setp.eq.f32 	%p427, %f241, 0f7F800000;
	@%p427 bra 	$L__BB9_432;
	mov.b32 	%r709, %f239;
	shl.b32 	%r5121, %r709, 8;
	or.b32  	%r710, %r5121, -2147483648;
	mov.b64 	%rd4676, 0;
	mov.b32 	%r10518, 0;
	mov.u64 	%rd4674, __cudart_i2opi_f;
	mov.u64 	%rd4675, %rd1;
$L__BB9_428:
	.pragma "nounroll";
	ld.global.nc.u32 	%r5122, [%rd4674];
	mad.wide.u32 	%rd2538, %r5122, %r710, %rd4676;
	shr.u64 	%rd4676, %rd2538, 32;
	st.local.u32 	[%rd4675], %rd2538;
	add.s32 	%r10518, %r10518, 1;
	add.s64 	%rd4675, %rd4675, 4;
	add.s64 	%rd4674, %rd4674, 4;
	setp.ne.s32 	%p428, %r10518, 6;
	@%p428 bra 	$L__BB9_428;
	shr.u32 	%r5123, %r709, 23;
	st.local.u32 	[%rd1+24], %rd4676;
	and.b32  	%r713, %r5123, 31;
	and.b32  	%r5124, %r5123, 224;
	add.s32 	%r5125, %r5124, -128;
	shr.u32 	%r5126, %r5125, 5;
	mul.wide.u32 	%rd2539, %r5126, 4;
	sub.s64 	%rd381, %rd1, %rd2539;
	ld.local.u32 	%r10519, [%rd381+24];
	ld.local.u32 	%r10520, [%rd381+20];
	setp.eq.s32 	%p429, %r713, 0;
	@%p429 bra 	$L__BB9_431;
	shf.l.wrap.b32 	%r10519, %r10520, %r10519, %r713;
	ld.local.u32 	%r5127, [%rd381+16];
	shf.l.wrap.b32 	%r10520, %r5127, %r10520, %r713;
$L__BB9_431:
	shr.u32 	%r5128, %r10519, 30;
	shf.l.wrap.b32 	%r5129, %r10520, %r10519, 2;
	shl.b32 	%r5130, %r10520, 2;
	shr.u32 	%r5131, %r5129, 31;
	add.s32 	%r5132, %r5131, %r5128;
	neg.s32 	%r5133, %r5132;
	setp.lt.s32 	%p430, %r709, 0;
	selp.b32 	%r10521, %r5133, %r5132, %p430;
	xor.b32  	%r5134, %r5129, %r709;
	shr.s32 	%r5135, %r5129, 31;
	xor.b32  	%r5136, %r5135, %r5129;
	xor.b32  	%r5137, %r5135, %r5130;
	cvt.u64.u32 	%rd2540, %r5136;
	shl.b64 	%rd2541, %rd2540, 32;
	cvt.u64.u32 	%rd2542, %r5137;
	or.b64  	%rd2543, %rd2541, %rd2542;
	cvt.rn.f64.s64 	%fd107, %rd2543;
	mul.f64 	%fd108, %fd107, 0d3BF921FB54442D19;
	cvt.rn.f32.f64 	%f2303, %fd108;
	neg.f32 	%f2304, %f2303;
	setp.lt.s32 	%p431, %r5134, 0;
	selp.f32 	%f6555, %f2304, %f2303, %p431;
	bra.uni 	$L__BB9_433;
$L__BB9_432:
	mov.f32 	%f2305, 0f00000000;
	mul.rn.f32 	%f6555, %f239, %f2305;
	mov.b32 	%r10521, 0;
$L__BB9_433:
	mul.f32 	%f2306, %f6555, %f6555;
	fma.rn.f32 	%f2307, %f2306, 0f3C190000, 0f3B560000;
	fma.rn.f32 	%f2308, %f2307, %f2306, 0f3CC70000;
	fma.rn.f32 	%f2309, %f2308, %f2306, 0f3D5B0000;
	fma.rn.f32 	%f2310, %f2309, %f2306, 0f3E089438;
	fma.rn.f32 	%f2311, %f2310, %f2306, 0f3EAAAA88;
	mul.rn.f32 	%f2312, %f2306, %f6555;
	fma.rn.f32 	%f2313, %f2311, %f2312, %f6555;
	abs.f32 	%f2314, %f6555;
	setp.eq.f32 	%p432, %f2314, 0f3A00B43C;
	selp.f32 	%f2315, %f6555, %f2313, %p432;
	and.b32  	%r5139, %r10521, 1;
	setp.eq.b32 	%p433, %r5139, 1;
	neg.f32 	%f2316, %f2315;
	rcp.approx.ftz.f32 	%f2317, %f2316;
	selp.f32 	%f2318, %f2317, %f2315, %p433;
	add.f32 	%f253, %f249, %f2318;
	mul.f32 	%f2319, %f253, 0f3F22F983;
	cvt.rni.s32.f32 	%r10533, %f2319;
	cvt.rn.f32.s32 	%f2320, %r10533;
	fma.rn.f32 	%f2321, %f2320, 0fBFC90FDA, %f253;
	fma.rn.f32 	%f2322, %f2320, 0fB3A22168, %f2321;
	fma.rn.f32 	%f6558, %f2320, 0fA7C234C5, %f2322;
	abs.f32 	%f255, %f253;
	setp.ltu.f32 	%p434, %f255, 0f47CE4780;
	mov.u32 	%r10525, %r10533;
	mov.f32 	%f6556, %f6558;
	@%p434 bra 	$L__BB9_441;
	setp.eq.f32 	%p435, %f255, 0f7F800000;
	@%p435 bra 	$L__BB9_440;
	mov.b32 	%r723, %f253;
	shl.b32 	%r5141, %r723, 8;
	or.b32  	%r724, %r5141, -2147483648;
	mov.b64 	%rd4679, 0;
	mov.b32 	%r10522, 0;
	mov.u64 	%rd4677, __cudart_i2opi_f;
	mov.u64 	%rd4678, %rd3;
$L__BB9_436:
	.pragma "nounroll";
	ld.global.nc.u32 	%r5142, [%rd4677];
	mad.wide.u32 	%rd2546, %r5142, %r724, %rd4679;
	shr.u64 	%rd4679, %rd2546, 32;
	st.local.u32 	[%rd4678], %rd2546;
	add.s32 	%r10522, %r10522, 1;
	add.s64 	%rd4678, %rd4678, 4;
	add.s64 	%rd4677, %rd4677, 4;
	setp.ne.s32 	%p436, %r10522, 6;
	@%p436 bra 	$L__BB9_436;
	shr.u32 	%r5143, %r723, 23;
	st.local.u32 	[%rd3+24], %rd4679;
	and.b32  	%r727, %r5143, 31;
	and.b32  	%r5144, %r5143, 224;
	add.s32 	%r5145, %r5144, -128;
	shr.u32 	%r5146, %r5145, 5;
	mul.wide.u32 	%rd2547, %r5146, 4;
	sub.s64 	%rd388, %rd3, %rd2547;
	ld.local.u32 	%r10523, [%rd388+24];
	ld.local.u32 	%r10524, [%rd388+20];
	setp.eq.s32 	%p437, %r727, 0;
	@%p437 bra 	$L__BB9_439;
	shf.l.wrap.b32 	%r10523, %r10524, %r10523, %r727;
	ld.local.u32 	%r5147, [%rd388+16];
	shf.l.wrap.b32 	%r10524, %r5147, %r10524, %r727;
$L__BB9_439:
	shr.u32 	%r5148, %r10523, 30;
	shf.l.wrap.b32 	%r5149, %r10524, %r10523, 2;
	shl.b32 	%r5150, %r10524, 2;
	shr.u32 	%r5151, %r5149, 31;
	add.s32 	%r5152, %r5151, %r5148;
	neg.s32 	%r5153, %r5152;
	setp.lt.s32 	%p438, %r723, 0;
	selp.b32 	%r10525, %r5153, %r5152, %p438;
	xor.b32  	%r5154, %r5149, %r723;
	shr.s32 	%r5155, %r5149, 31;
	xor.b32  	%r5156, %r5155, %r5149;
	xor.b32  	%r5157, %r5155, %r5150;
	cvt.u64.u32 	%rd2548, %r5156;
	shl.b64 	%rd2549, %rd2548, 32;
	cvt.u64.u32 	%rd2550, %r5157;
	or.b64  	%rd2551, %rd2549, %rd2550;
	cvt.rn.f64.s64 	%fd109, %rd2551;
	mul.f64 	%fd110, %fd109, 0d3BF921FB54442D19;
	cvt.rn.f32.f64 	%f2323, %fd110;
	neg.f32 	%f2324, %f2323;
	setp.lt.s32 	%p439, %r5154, 0;
	selp.f32 	%f6556, %f2324, %f2323, %p439;
	bra.uni 	$L__BB9_441;
$L__BB9_440:
	mov.f32 	%f2325, 0f00000000;
	mul.rn.f32 	%f6556, %f253, %f2325;
	mov.b32 	%r10525, 0;
$L__BB9_441:
	setp.ltu.f32 	%p440, %f255, 0f47CE4780;
	mul.rn.f32 	%f2326, %f6556, %f6556;
	and.b32  	%r5159, %r10525, 1;
	setp.eq.b32 	%p441, %r5159, 1;
	selp.f32 	%f2327, 0f3F800000, %f6556, %p441;
	fma.rn.f32 	%f2328, %f2326, %f2327, 0f00000000;
	fma.rn.f32 	%f2329, %f2326, 0f37CBAC00, 0fBAB607ED;
	selp.f32 	%f2330, %f2329, 0fB94D4153, %p441;
	selp.f32 	%f2331, 0f3D2AAABB, 0f3C0885E4, %p441;
	fma.rn.f32 	%f2332, %f2330, %f2326, %f2331;
	selp.f32 	%f2333, 0fBEFFFFFF, 0fBE2AAAA8, %p441;
	fma.rn.f32 	%f2334, %f2332, %f2326, %f2333;
	fma.rn.f32 	%f2335, %f2334, %f2328, %f2327;
	and.b32  	%r5160, %r10525, 2;
	setp.eq.s32 	%p442, %r5160, 0;
	mov.f32 	%f2336, 0f00000000;
	sub.f32 	%f2337, %f2336, %f2335;
	selp.f32 	%f259, %f2335, %f2337, %p442;
	mov.u32 	%r10529, %r10533;
	mov.f32 	%f6557, %f6558;
	@%p440 bra 	$L__BB9_449;
	setp.eq.f32 	%p443, %f255, 0f7F800000;
	@%p443 bra 	$L__BB9_448;
	mov.b32 	%r736, %f253;
	shl.b32 	%r5162, %r736, 8;
	or.b32  	%r737, %r5162, -2147483648;
	mov.b64 	%rd4682, 0;
	mov.b32 	%r10526, 0;
	mov.u64 	%rd4680, __cudart_i2opi_f;
	mov.u64 	%rd4681, %rd2;
$L__BB9_444:
	.pragma "nounroll";
	ld.global.nc.u32 	%r5163, [%rd4680];
	mad.wide.u32 	%rd2554, %r5163, %r737, %rd4682;
	shr.u64 	%rd4682, %rd2554, 32;
	st.local.u32 	[%rd4681], %rd2554;
	add.s32 	%r10526, %r10526, 1;
	add.s64 	%rd4681, %rd4681, 4;
	add.s64 	%rd4680, %rd4680, 4;
	setp.ne.s32 	%p444, %r10526, 6;
	@%p444 bra 	$L__BB9_444;
	shr.u32 	%r5164, %r736, 23;
	st.local.u32 	[%rd2+24], %rd4682;
	and.b32  	%r740, %r5164, 31;
	and.b32  	%r5165, %r5164, 224;
	add.s32 	%r5166, %r5165, -128;
	shr.u32 	%r5167, %r5166, 5;
	mul.wide.u32 	%rd2555, %r5167, 4;
	sub.s64 	%rd395, %rd2, %rd2555;
	ld.local.u32 	%r10527, [%rd395+24];
	ld.local.u32 	%r10528, [%rd395+20];
	setp.eq.s32 	%p445, %r740, 0;
	@%p445 bra 	$L__BB9_447;
	shf.l.wrap.b32 	%r10527, %r10528, %r10527, %r740;
	ld.local.u32 	%r5168, [%rd395+16];
	shf.l.wrap.b32 	%r10528, %r5168, %r10528, %r740;
$L__BB9_447:
	shr.u32 	%r5169, %r10527, 30;
	shf.l.wrap.b32 	%r5170, %r10528, %r10527, 2;
	shl.b32 	%r5171, %r10528, 2;
	shr.u32 	%r5172, %r5170, 31;
	add.s32 	%r5173, %r5172, %r5169;
	neg.s32 	%r5174, %r5173;
	setp.lt.s32 	%p446, %r736, 0;
	selp.b32 	%r10529, %r5174, %r5173, %p446;
	xor.b32  	%r5175, %r5170, %r736;
	shr.s32 	%r5176, %r5170, 31;
	xor.b32  	%r5177, %r5176, %r5170;
	xor.b32  	%r5178, %r5176, %r5171;
	cvt.u64.u32 	%rd2556, %r5177;
	shl.b64 	%rd2557, %rd2556, 32;
	cvt.u64.u32 	%rd2558, %r5178;
	or.b64  	%rd2559, %rd2557, %rd2558;
	cvt.rn.f64.s64 	%fd111, %rd2559;
	mul.f64 	%fd112, %fd111, 0d3BF921FB54442D19;
	cvt.rn.f32.f64 	%f2338, %fd112;
	neg.f32 	%f2339, %f2338;
	setp.lt.s32 	%p447, %r5175, 0;
	selp.f32 	%f6557, %f2339, %f2338, %p447;
	bra.uni 	$L__BB9_449;
$L__BB9_448:
	mov.f32 	%f2340, 0f00000000;
	mul.rn.f32 	%f6557, %f253, %f2340;
	mov.b32 	%r10529, 0;
$L__BB9_449:
	setp.ltu.f32 	%p448, %f255, 0f47CE4780;
	add.s32 	%r5180, %r10529, 1;
	mul.rn.f32 	%f2341, %f6557, %f6557;
	and.b32  	%r5181, %r10529, 1;
	setp.eq.b32 	%p449, %r5181, 1;
	selp.f32 	%f2342, %f6557, 0f3F800000, %p449;
	fma.rn.f32 	%f2343, %f2341, %f2342, 0f00000000;
	fma.rn.f32 	%f2344, %f2341, 0f37CBAC00, 0fBAB607ED;
	selp.f32 	%f2345, 0fB94D4153, %f2344, %p449;
	selp.f32 	%f2346, 0f3C0885E4, 0f3D2AAABB, %p449;
	fma.rn.f32 	%f2347, %f2345, %f2341, %f2346;
	selp.f32 	%f2348, 0fBE2AAAA8, 0fBEFFFFFF, %p449;
	fma.rn.f32 	%f2349, %f2347, %f2341, %f2348;
	fma.rn.f32 	%f2350, %f2349, %f2343, %f2342;
	and.b32  	%r5182, %r5180, 2;
	setp.eq.s32 	%p450, %r5182, 0;
	mov.f32 	%f2351, 0f00000000;
	sub.f32 	%f2352, %f2351, %f2350;
	selp.f32 	%f2353, %f2350, %f2352, %p450;
	mul.f32 	%f263, %f259, %f2353;
	@%p448 bra 	$L__BB9_457;
	setp.eq.f32 	%p451, %f255, 0f7F800000;
	@%p451 bra 	$L__BB9_456;
	mov.b32 	%r749, %f253;
	shl.b32 	%r5184, %r749, 8;
	or.b32  	%r750, %r5184, -2147483648;
	mov.b64 	%rd4685, 0;
	mov.b32 	%r10530, 0;
	mov.u64 	%rd4683, __cudart_i2opi_f;
	mov.u64 	%rd4684, %rd1;
$L__BB9_452:
	.pragma "nounroll";
	ld.global.nc.u32 	%r5185, [%rd4683];
	mad.wide.u32 	%rd2562, %r5185, %r750, %rd4685;
	shr.u64 	%rd4685, %rd2562, 32;
	st.local.u32 	[%rd4684], %rd2562;
	add.s32 	%r10530, %r10530, 1;
	add.s64 	%rd4684, %rd4684, 4;
	add.s64 	%rd4683, %rd4683, 4;
	setp.ne.s32 	%p452, %r10530, 6;
	@%p452 bra 	$L__BB9_452;
	shr.u32 	%r5186, %r749, 23;
	st.local.u32 	[%rd1+24], %rd4685;
	and.b32  	%r753, %r5186, 31;
	and.b32  	%r5187, %r5186, 224;
	add.s32 	%r5188, %r5187, -128;
	shr.u32 	%r5189, %r5188, 5;
	mul.wide.u32 	%rd2563, %r5189, 4;
	sub.s64 	%rd402, %rd1, %rd2563;
	ld.local.u32 	%r10531, [%rd402+24];
	ld.local.u32 	%r10532, [%rd402+20];
	setp.eq.s32 	%p453, %r753, 0;
	@%p453 bra 	$L__BB9_455;
	shf.l.wrap.b32 	%r10531, %r10532, %r10531, %r753;
	ld.local.u32 	%r5190, [%rd402+16];
	shf.l.wrap.b32 	%r10532, %r5190, %r10532, %r753;
$L__BB9_455:
	shr.u32 	%r5191, %r10531, 30;
	shf.l.wrap.b32 	%r5192, %r10532, %r10531, 2;
	shl.b32 	%r5193, %r10532, 2;
	shr.u32 	%r5194, %r5192, 31;
	add.s32 	%r5195, %r5194, %r5191;
	neg.s32 	%r5196, %r5195;
	setp.lt.s32 	%p454, %r749, 0;
	selp.b32 	%r10533, %r5196, %r5195, %p454;
	xor.b32  	%r5197, %r5192, %r749;
	shr.s32 	%r5198, %r5192, 31;
	xor.b32  	%r5199, %r5198, %r5192;
	xor.b32  	%r5200, %r5198, %r5193;
	cvt.u64.u32 	%rd2564, %r5199;
	shl.b64 	%rd2565, %rd2564, 32;
	cvt.u64.u32 	%rd2566, %r5200;
	or.b64  	%rd2567, %rd2565, %rd2566;
	cvt.rn.f64.s64 	%fd113, %rd2567;
	mul.f64 	%fd114, %fd113, 0d3BF921FB54442D19;
	cvt.rn.f32.f64 	%f2354, %fd114;
	neg.f32 	%f2355, %f2354;
	setp.lt.s32 	%p455, %r5197, 0;
	selp.f32 	%f6558, %f2355, %f2354, %p455;
	bra.uni 	$L__BB9_457;
$L__BB9_456:
	mov.f32 	%f2356, 0f00000000;
	mul.rn.f32 	%f6558, %f253, %f2356;
	mov.b32 	%r10533, 0;
$L__BB9_457:
	mul.f32 	%f2357, %f6558, %f6558;
	fma.rn.f32 	%f2358, %f2357, 0f3C190000, 0f3B560000;
	fma.rn.f32 	%f2359, %f2358, %f2357, 0f3CC70000;
	fma.rn.f32 	%f2360, %f2359, %f2357, 0f3D5B0000;
	fma.rn.f32 	%f2361, %f2360, %f2357, 0f3E089438;
	fma.rn.f32 	%f2362, %f2361, %f2357, 0f3EAAAA88;
	mul.rn.f32 	%f2363, %f2357, %f6558;
	fma.rn.f32 	%f2364, %f2362, %f2363, %f6558;
	abs.f32 	%f2365, %f6558;
	setp.eq.f32 	%p456, %f2365, 0f3A00B43C;
	selp.f32 	%f2366, %f6558, %f2364, %p456;
	and.b32  	%r5202, %r10533, 1;
	setp.eq.b32 	%p457, %r5202, 1;
	neg.f32 	%f2367, %f2366;
	rcp.approx.ftz.f32 	%f2368, %f2367;
	selp.f32 	%f2369, %f2368, %f2366, %p457;
	add.f32 	%f267, %f263, %f2369;
	mul.f32 	%f2370, %f267, 0f3F22F983;
	cvt.rni.s32.f32 	%r10545, %f2370;
	cvt.rn.f32.s32 	%f2371, %r10545;
	fma.rn.f32 	%f2372, %f2371, 0fBFC90FDA, %f267;
	fma.rn.f32 	%f2373, %f2371, 0fB3A22168, %f2372;
	fma.rn.f32 	%f6561, %f2371, 0fA7C234C5, %f2373;
	abs.f32 	%f269, %f267;
	setp.ltu.f32 	%p458, %f269, 0f47CE4780;
	mov.u32 	%r10537, %r10545;
	mov.f32 	%f6559, %f6561;
	@%p458 bra 	$L__BB9_465;
	setp.eq.f32 	%p459, %f269, 0f7F800000;
	@%p459 bra 	$L__BB9_464;
	mov.b32 	%r763, %f267;
	shl.b32 	%r5204, %r763, 8;
	or.b32  	%r764, %r5204, -2147483648;
	mov.b64 	%rd4688, 0;
	mov.b32 	%r10534, 0;
	mov.u64 	%rd4686, __cudart_i2opi_f;
	mov.u64 	%rd4687, %rd3;
$L__BB9_460:
	.pragma "nounroll";
	ld.global.nc.u32 	%r5205, [%rd4686];
	mad.wide.u32 	%rd2570, %r5205, %r764, %rd4688;
	shr.u64 	%rd4688, %rd2570, 32;
	st.local.u32 	[%rd4687], %rd2570;
	add.s32 	%r10534, %r10534, 1;
	add.s64 	%rd4687, %rd4687, 4;
	add.s64 	%rd4686, %rd4686, 4;
	setp.ne.s32 	%p460, %r10534, 6;
	@%p460 bra 	$L__BB9_460;
	shr.u32 	%r5206, %r763, 23;
	st.local.u32 	[%rd3+24], %rd4688;
	and.b32  	%r767, %r5206, 31;
	and.b32  	%r5207, %r5206, 224;
	add.s32 	%r5208, %r5207, -128;
	shr.u32 	%r5209, %r5208, 5;
	mul.wide.u32 	%rd2571, %r5209, 4;
	sub.s64 	%rd409, %rd3, %rd2571;
	ld.local.u32 	%r10535, [%rd409+24];
	ld.local.u32 	%r10536, [%rd409+20];
	setp.eq.s32 	%p461, %r767, 0;
	@%p461 bra 	$L__BB9_463;
	shf.l.wrap.b32 	%r10535, %r10536, %r10535, %r767;
	ld.local.u32 	%r5210, [%rd409+16];
	shf.l.wrap.b32 	%r10536, %r5210, %r10536, %r767;
$L__BB9_463:
	shr.u32 	%r5211, %r10535, 30;
	shf.l.wrap.b32 	%r5212, %r10536, %r10535, 2;
	shl.b32 	%r5213, %r10536, 2;
	shr.u32 	%r5214, %r5212, 31;
	add.s32 	%r5215, %r5214, %r5211;
	neg.s32 	%r5216, %r5215;
	setp.lt.s32 	%p462, %r763, 0;
	selp.b32 	%r10537, %r5216, %r5215, %p462;
	xor.b32  	%r5217, %r5212, %r763;
	shr.s32 	%r5218, %r5212, 31;
	xor.b32  	%r5219, %r5218, %r5212;
	xor.b32  	%r5220, %r5218, %r5213;
	cvt.u64.u32 	%rd2572, %r5219;
	shl.b64 	%rd2573, %rd2572, 32;
	cvt.u64.u32 	%rd2574, %r5220;
	or.b64  	%rd2575, %rd2573, %rd2574;
	cvt.rn.f64.s64 	%fd115, %rd2575;
	mul.f64 	%fd116, %fd115, 0d3BF921FB54442D19;
	cvt.rn.f32.f64 	%f2374, %fd116;
	neg.f32 	%f2375, %f2374;
	setp.lt.s32 	%p463, %r5217, 0;
	selp.f32 	%f6559, %f2375, %f2374, %p463;
	bra.uni 	$L__BB9_465;
$L__BB9_464:
	mov.f32 	%f2376, 0f00000000;
	mul.rn.f32 	%f6559, %f267, %f2376;
	mov.b32 	%r10537, 0;
$L__BB9_465:
	setp.ltu.f32 	%p464, %f269, 0f47CE4780;
	mul.rn.f32 	%f2377, %f6559, %f6559;
	and.b32  	%r5222, %r10537, 1;
	setp.eq.b32 	%p465, %r5222, 1;
	selp.f32 	%f2378, 0f3F800000, %f6559, %p465;
	fma.rn.f32 	%f2379, %f2377, %f2378, 0f00000000;
	fma.rn.f32 	%f2380, %f2377, 0f37CBAC00, 0fBAB607ED;
	selp.f32 	%f2381, %f2380, 0fB94D4153, %p465;
	selp.f32 	%f2382, 0f3D2AAABB, 0f3C0885E4, %p465;
	fma.rn.f32 	%f2383, %f2381, %f2377, %f2382;
	selp.f32 	%f2384, 0fBEFFFFFF, 0fBE2AAAA8, %p465;
	fma.rn.f32 	%f2385, %f2383, %f2377, %f2384;
	fma.rn.f32 	%f2386, %f2385, %f2379, %f2378;
	and.b32  	%r5223, %r10537, 2;
	setp.eq.s32 	%p466, %r5223, 0;
	mov.f32 	%f2387, 0f00000000;
	sub.f32 	%f2388, %f2387, %f2386;
	selp.f32 	%f273, %f2386, %f2388, %p466;
	mov.u32 	%r10541, %r10545;
	mov.f32 	%f6560, %f6561;
	@%p464 bra 	$L__BB9_473;
	setp.eq.f32 	%p467, %f269, 0f7F800000;
	@%p467 bra 	$L__BB9_472;
	mov.b32 	%r776, %f267;
	shl.b32 	%r5225, %r776, 8;
	or.b32  	%r777, %r5225, -2147483648;
	mov.b64 	%rd4691, 0;
	mov.b32 	%r10538, 0;
	mov.u64 	%rd4689, __cudart_i2opi_f;
	mov.u64 	%rd4690, %rd2;
$L__BB9_468:
	.pragma "nounroll";
	ld.global.nc.u32 	%r5226, [%rd4689];
	mad.wide.u32 	%rd2578, %r5226, %r777, %rd4691;
	shr.u64 	%rd4691, %rd2578, 32;
	st.local.u32 	[%rd4690], %rd2578;
	add.s32 	%r10538, %r10538, 1;
	add.s64 	%rd4690, %rd4690, 4;
	add.s64 	%rd4689, %rd4689, 4;
	setp.ne.s32 	%p468, %r10538, 6;
	@%p468 bra 	$L__BB9_468;
	shr.u32 	%r5227, %r776, 23;
	st.local.u32 	[%rd2+24], %rd4691;
	and.b32  	%r780, %r5227, 31;
	and.b32  	%r5228, %r5227, 224;
	add.s32 	%r5229, %r5228, -128;
	shr.u32 	%r5230, %r5229, 5;
	mul.wide.u32 	%rd2579, %r5230, 4;
	sub.s64 	%rd416, %rd2, %rd2579;
	ld.local.u32 	%r10539, [%rd416+24];
	ld.local.u32 	%r10540, [%rd416+20];
	setp.eq.s32 	%p469, %r780, 0;
	@%p469 bra 	$L__BB9_471;
	shf.l.wrap.b32 	%r10539, %r10540, %r10539, %r780;
	ld.local.u32 	%r5231, [%rd416+16];
	shf.l.wrap.b32 	%r10540, %r5231, %r10540, %r780;
$L__BB9_471:
	shr.u32 	%r5232, %r10539, 30;
	shf.l.wrap.b32 	%r5233, %r10540, %r10539, 2;
	shl.b32 	%r5234, %r10540, 2;
	shr.u32 	%r5235, %r5233, 31;
	add.s32 	%r5236, %r5235, %r5232;
	neg.s32 	%r5237, %r5236;
	setp.lt.s32 	%p470, %r776, 0;
	selp.b32 	%r10541, %r5237, %r5236, %p470;
	xor.b32  	%r5238, %r5233, %r776;
	shr.s32 	%r5239, %r5233, 31;
	xor.b32  	%r5240, %r5239, %r5233;
	xor.b32  	%r5241, %r5239, %r5234;
	cvt.u64.u32 	%rd2580, %r5240;
	shl.b64 	%rd2581, %rd2580, 32;
	cvt.u64.u32 	%rd2582, %r5241;
	or.b64  	%rd2583, %rd2581, %rd2582;
	cvt.rn.f64.s64 	%fd117, %rd2583;
	mul.f64 	%fd118, %fd117, 0d3BF921FB54442D19;
	cvt.rn.f32.f64 	%f2389, %fd118;
	neg.f32 	%f2390, %f2389;
	setp.lt.s32 	%p471, %r5238, 0;
	selp.f32 	%f6560, %f2390, %f2389, %p471;
	bra.uni 	$L__BB9_473;
$L__BB9_472:
	mov.f32 	%f2391, 0f00000000;
	mul.rn.f32 	%f6560, %f267, %f2391;
	mov.b32 	%r10541, 0;
$L__BB9_473:
	setp.ltu.f32 	%p472, %f269, 0f47CE4780;
	add.s32 	%r5243, %r10541, 1;
	mul.rn.f32 	%f2392, %f6560, %f6560;
	and.b32  	%r5244, %r10541, 1;
	setp.eq.b32 	%p473, %r5244, 1;
	selp.f32 	%f2393, %f6560, 0f3F800000, %p473;
	fma.rn.f32 	%f2394, %f2392, %f2393, 0f00000000;
	fma.rn.f32 	%f2395, %f2392, 0f37CBAC00, 0fBAB607ED;
	selp.f32 	%f2396, 0fB94D4153, %f2395, %p473;
	selp.f32 	%f2397, 0f3C0885E4, 0f3D2AAABB, %p473;
	fma.rn.f32 	%f2398, %f2396, %f2392, %f2397;
	selp.f32 	%f2399, 0fBE2AAAA8, 0fBEFFFFFF, %p473;
	fma.rn.f32 	%f2400, %f2398, %f2392, %f2399;
	fma.rn.f32 	%f2401, %f2400, %f2394, %f2393;
	and.b32  	%r5245, %r5243, 2;
	setp.eq.s32 	%p474, %r5245, 0;
	mov.f32 	%f2402, 0f00000000;
	sub.f32 	%f2403, %f2402, %f2401;
	selp.f32 	%f2404, %f2401, %f2403, %p474;
	mul.f32 	%f277, %f273, %f2404;
	@%p472 bra 	$L__BB9_481;
	setp.eq.f32 	%p475, %f269, 0f7F800000;
	@%p475 bra 	$L__BB9_480;
	mov.b32 	%r789, %f267;
	shl.b32 	%r5247, %r789, 8;
	or.b32  	%r790, %r5247, -2147483648;
	mov.b64 	%rd4694, 0;
	mov.b32 	%r10542, 0;
	mov.u64 	%rd4692, __cudart_i2opi_f;
	mov.u64 	%rd4693, %rd1;
$L__BB9_476:
	.pragma "nounroll";
	ld.global.nc.u32 	%r5248, [%rd4692];
	mad.wide.u32 	%rd2586, %r5248, %r790, %rd4694;
	shr.u64 	%rd4694, %rd2586, 32;
	st.local.u32 	[%rd4693], %rd2586;
	add.s32 	%r10542, %r10542, 1;
	add.s64 	%rd4693, %rd4693, 4;
	add.s64 	%rd4692, %rd4692, 4;
	setp.ne.s32 	%p476, %r10542, 6;
	@%p476 bra 	$L__BB9_476;
	shr.u32 	%r5249, %r789, 23;
	st.local.u32 	[%rd1+24], %rd4694;
	and.b32  	%r793, %r5249, 31;
	and.b32  	%r5250, %r5249, 224;
	add.s32 	%r5251, %r5250, -128;
	shr.u32 	%r5252, %r5251, 5;
	mul.wide.u32 	%rd2587, %r5252, 4;
	sub.s64 	%rd423, %rd1, %rd2587;
	ld.local.u32 	%r10543, [%rd423+24];
	ld.local.u32 	%r10544, [%rd423+20];
	setp.eq.s32 	%p477, %r793, 0;
	@%p477 bra 	$L__BB9_479;
	shf.l.wrap.b32 	%r10543, %r10544, %r10543, %r793;
	ld.local.u32 	%r5253, [%rd423+16];
	shf.l.wrap.b32 	%r10544, %r5253, %r10544, %r793;
$L__BB9_479:
	shr.u32 	%r5254, %r10543, 30;
	shf.l.wrap.b32 	%r5255, %r10544, %r10543, 2;
	shl.b32 	%r5256, %r10544, 2;
	shr.u32 	%r5257, %r5255, 31;
	add.s32 	%r5258, %r5257, %r5254;
	neg.s32 	%r5259, %r5258;
	setp.lt.s32 	%p478, %r789, 0;
	selp.b32 	%r10545, %r5259, %r5258, %p478;
	xor.b32  	%r5260, %r5255, %r789;
	shr.s32 	%r5261, %r5255, 31;
	xor.b32  	%r5262, %r5261, %r5255;
	xor.b32  	%r5263, %r5261, %r5256;
	cvt.u64.u32 	%rd2588, %r5262;
	shl.b64 	%rd2589, %rd2588, 32;
	cvt.u64.u32 	%rd2590, %r5263;
	or.b64  	%rd2591, %rd2589, %rd2590;
	cvt.rn.f64.s64 	%fd119, %rd2591;
	mul.f64 	%fd120, %fd119, 0d3BF921FB54442D19;
	cvt.rn.f32.f64 	%f2405, %fd120;
	neg.f32 	%f2406, %f2405;
	setp.lt.s32 	%p479, %r5260, 0;
	selp.f32 	%f6561, %f2406, %f2405, %p479;
	bra.uni 	$L__BB9_481;
$L__BB9_480:
	mov.f32 	%f2407, 0f00000000;
	mul.rn.f32 	%f6561, %f267, %f2407;
	mov.b32 	%r10545, 0;
$L__BB9_481:
	mul.f32 	%f2408, %f6561, %f6561;
	fma.rn.f32 	%f2409, %f2408, 0f3C190000, 0f3B560000;
	fma.rn.f32 	%f2410, %f2409, %f2408, 0f3CC70000;
	fma.rn.f32 	%f2411, %f2410, %f2408, 0f3D5B0000;
	fma.rn.f32 	%f2412, %f2411, %f2408, 0f3E089438;
	fma.rn.f32 	%f2413, %f2412, %f2408, 0f3EAAAA88;
	mul.rn.f32 	%f2414, %f2408, %f6561;
	fma.rn.f32 	%f2415, %f2413, %f2414, %f6561;
	abs.f32 	%f2416, %f6561;
	setp.eq.f32 	%p480, %f2416, 0f3A00B43C;
	selp.f32 	%f2417, %f6561, %f2415, %p480;
	and.b32  	%r5265, %r10545, 1;
	setp.eq.b32 	%p481, %r5265, 1;
	neg.f32 	%f2418, %f2417;
	rcp.approx.ftz.f32 	%f2419, %f2418;
	selp.f32 	%f2420, %f2419, %f2417, %p481;
	add.f32 	%f281, %f277, %f2420;
	mul.f32 	%f2421, %f281, 0f3F22F983;
	cvt.rni.s32.f32 	%r10557, %f2421;
	cvt.rn.f32.s32 	%f2422, %r10557;
	fma.rn.f32 	%f2423, %f2422, 0fBFC90FDA, %f281;
	fma.rn.f32 	%f2424, %f2422, 0fB3A22168, %f2423;
	fma.rn.f32 	%f6564, %f2422, 0fA7C234C5, %f2424;
	abs.f32 	%f283, %f281;
	setp.ltu.f32 	%p482, %f283, 0f47CE4780;
	mov.u32 	%r10549, %r10557;
	mov.f32 	%f6562, %f6564;
	@%p482 bra 	$L__BB9_489;
	setp.eq.f32 	%p483, %f283, 0f7F800000;
	@%p483 bra 	$L__BB9_488;
	mov.b32 	%r803, %f281;
	shl.b32 	%r5267, %r803, 8;
	or.b32  	%r804, %r5267, -2147483648;
	mov.b64 	%rd4697, 0;
	mov.b32 	%r10546, 0;
	mov.u64 	%rd4695, __cudart_i2opi_f;
	mov.u64 	%rd4696, %rd3;
$L__BB9_484:
	.pragma "nounroll";
	ld.global.nc.u32 	%r5268, [%rd4695];
	mad.wide.u32 	%rd2594, %r5268, %r804, %rd4697;
	shr.u64 	%rd4697, %rd2594, 32;
	st.local.u32 	[%rd4696], %rd2594;
	add.s32 	%r10546, %r10546, 1;
	add.s64 	%rd4696, %rd4696, 4;
	add.s64 	%rd4695, %rd4695, 4;
	setp.ne.s32 	%p484, %r10546, 6;
	@%p484 bra 	$L__BB9_484;
	shr.u32 	%r5269, %r803, 23;
	st.local.u32 	[%rd3+24], %rd4697;
	and.b32  	%r807, %r5269, 31;
	and.b32  	%r5270, %r5269, 224;
	add.s32 	%r5271, %r5270, -128;
	shr.u32 	%r5272, %r5271, 5;
	mul.wide.u32 	%rd2595, %r5272, 4;
	sub.s64 	%rd430, %rd3, %rd2595;
	ld.local.u32 	%r10547, [%rd430+24];
	ld.local.u32 	%r10548, [%rd430+20];
	setp.eq.s32 	%p485, %r807, 0;
	@%p485 bra 	$L__BB9_487;
	shf.l.wrap.b32 	%r10547, %r10548, %r10547, %r807;
	ld.local.u32 	%r5273, [%rd430+16];
	shf.l.wrap.b32 	%r10548, %r5273, %r10548, %r807;
$L__BB9_487:
	shr.u32 	%r5274, %r10547, 30;
	shf.l.wrap.b32 	%r5275, %r10548, %r10547, 2;
	shl.b32 	%r5276, %r10548, 2;
	shr.u32 	%r5277, %r5275, 31;
	add.s32 	%r5278, %r5277, %r5274;
	neg.s32 	%r5279, %r5278;
	setp.lt.s32 	%p486, %r803, 0;
	selp.b32 	%r10549, %r5279, %r5278, %p486;
	xor.b32  	%r5280, %r5275, %r803;
	shr.s32 	%r5281, %r5275, 31;
	xor.b32  	%r5282, %r5281, %r5275;
	xor.b32  	%r5283, %r5281, %r5276;
	cvt.u64.u32 	%rd2596, %r5282;
	shl.b64 	%rd2597, %rd2596, 32;
	cvt.u64.u32 	%rd2598, %r5283;
	or.b64  	%rd2599, %rd2597, %rd2598;
	cvt.rn.f64.s64 	%fd121, %rd2599;
	mul.f64 	%fd122, %fd121, 0d3BF921FB54442D19;
	cvt.rn.f32.f64 	%f2425, %fd122;
	neg.f32 	%f2426, %f2425;
	setp.lt.s32 	%p487, %r5280, 0;
	selp.f32 	%f6562, %f2426, %f2425, %p487;
	bra.uni 	$L__BB9_489;
$L__BB9_488:
	mov.f32 	%f2427, 0f00000000;
	mul.rn.f32 	%f6562, %f281, %f2427;
	mov.b32 	%r10549, 0;
$L__BB9_489:
	setp.ltu.f32 	%p488, %f283, 0f47CE4780;
	mul.rn.f32 	%f2428, %f6562, %f6562;
	and.b32  	%r5285, %r10549, 1;
	setp.eq.b32 	%p489, %r5285, 1;
	selp.f32 	%f2429, 0f3F800000, %f6562, %p489;
	fma.rn.f32 	%f2430, %f2428, %f2429, 0f00000000;
	fma.rn.f32 	%f2431, %f2428, 0f37CBAC00, 0fBAB607ED;
	selp.f32 	%f2432, %f2431, 0fB94D4153, %p489;
	selp.f32 	%f2433, 0f3D2AAABB, 0f3C0885E4, %p489;
	fma.rn.f32 	%f2434, %f2432, %f2428, %f2433;
	selp.f32 	%f2435, 0fBEFFFFFF, 0fBE2AAAA8, %p489;
	fma.rn.f32 	%f2436, %f2434, %f2428, %f2435;
	fma.rn.f32 	%f2437, %f2436, %f2430, %f2429;
	and.b32  	%r5286, %r10549, 2;
	setp.eq.s32 	%p490, %r5286, 0;
	mov.f32 	%f2438, 0f00000000;
	sub.f32 	%f2439, %f2438, %f2437;
	selp.f32 	%f287, %f2437, %f2439, %p490;
	mov.u32 	%r10553, %r10557;
	mov.f32 	%f6563, %f6564;
	@%p488 bra 	$L__BB9_497;
	setp.eq.f32 	%p491, %f283, 0f7F800000;
	@%p491 bra 	$L__BB9_496;
	mov.b32 	%r816, %f281;
	shl.b32 	%r5288, %r816, 8;
	or.b32  	%r817, %r5288, -2147483648;
	mov.b64 	%rd4700, 0;
	mov.b32 	%r10550, 0;
	mov.u64 	%rd4698, __cudart_i2opi_f;
	mov.u64 	%rd4699, %rd2;
$L__BB9_492:
	.pragma "nounroll";
	ld.global.nc.u32 	%r5289, [%rd4698];
	mad.wide.u32 	%rd2602, %r5289, %r817, %rd4700;
	shr.u64 	%rd4700, %rd2602, 32;
	st.local.u32 	[%rd4699], %rd2602;
	add.s32 	%r10550, %r10550, 1;
	add.s64 	%rd4699, %rd4699, 4;
	add.s64 	%rd4698, %rd4698, 4;
	setp.ne.s32 	%p492, %r10550, 6;
	@%p492 bra 	$L__BB9_492;
	shr.u32 	%r5290, %r816, 23;
	st.local.u32 	[%rd2+24], %rd4700;
	and.b32  	%r820, %r5290, 31;
	and.b32  	%r5291, %r5290, 224;
	add.s32 	%r5292, %r5291, -128;
	shr.u32 	%r5293, %r5292, 5;
	mul.wide.u32 	%rd2603, %r5293, 4;
	sub.s64 	%rd437, %rd2, %rd2603;
	ld.local.u32 	%r10551, [%rd437+24];
	ld.local.u32 	%r10552, [%rd437+20];
	setp.eq.s32 	%p493, %r820, 0;
	@%p493 bra 	$L__BB9_495;
	shf.l.wrap.b32 	%r10551, %r10552, %r10551, %r820;
	ld.local.u32 	%r5294, [%rd437+16];
	shf.l.wrap.b32 	%r10552, %r5294, %r10552, %r820;
$L__BB9_495:
	shr.u32 	%r5295, %r10551, 30;
	shf.l.wrap.b32 	%r5296, %r10552, %r10551, 2;
	shl.b32 	%r5297, %r10552, 2;
	shr.u32 	%r5298, %r5296, 31;
	add.s32 	%r5299, %r5298, %r5295;
	neg.s32 	%r5300, %r5299;
	setp.lt.s32 	%p494, %r816, 0;
	selp.b32 	%r10553, %r5300, %r5299, %p494;
	xor.b32  	%r5301, %r5296, %r816;
	shr.s32 	%r5302, %r5296, 31;
	xor.b32  	%r5303, %r5302, %r5296;
	xor.b32  	%r5304, %r5302, %r5297;
	cvt.u64.u32 	%rd2604, %r5303;
	shl.b64 	%rd2605, %rd2604, 32;
	cvt.u64.u32 	%rd2606, %r5304;
	or.b64  	%rd2607, %rd2605, %rd2606;
	cvt.rn.f64.s64 	%fd123, %rd2607;
	mul.f64 	%fd124, %fd123, 0d3BF921FB54442D19;
	cvt.rn.f32.f64 	%f2440, %fd124;
	neg.f32 	%f2441, %f2440;
	setp.lt.s32 	%p495, %r5301, 0;
	selp.f32 	%f6563, %f2441, %f2440, %p495;
	bra.uni 	$L__BB9_497;
$L__BB9_496:
	mov.f32 	%f2442, 0f00000000;
	mul.rn.f32 	%f6563, %f281, %f2442;
	mov.b32 	%r10553, 0;
$L__BB9_497:
	setp.ltu.f32 	%p496, %f283, 0f47CE4780;
	add.s32 	%r5306, %r10553, 1;
	mul.rn.f32 	%f2443, %f6563, %f6563;
	and.b32  	%r5307, %r10553, 1;
	setp.eq.b32 	%p497, %r5307, 1;
	selp.f32 	%f2444, %f6563, 0f3F800000, %p497;
	fma.rn.f32 	%f2445, %f2443, %f2444, 0f00000000;
	fma.rn.f32 	%f2446, %f2443, 0f37CBAC00, 0fBAB607ED;
	selp.f32 	%f2447, 0fB94D4153, %f2446, %p497;
	selp.f32 	%f2448, 0f3C0885E4, 0f3D2AAABB, %p497;
	fma.rn.f32 	%f2449, %f2447, %f2443, %f2448;
	selp.f32 	%f2450, 0fBE2AAAA8, 0fBEFFFFFF, %p497;
	fma.rn.f32 	%f2451, %f2449, %f2443, %f2450;
	fma.rn.f32 	%f2452, %f2451, %f2445, %f2444;
	and.b32  	%r5308, %r5306, 2;
	setp.eq.s32 	%p498, %r5308, 0;
	mov.f32 	%f2453, 0f00000000;
	sub.f32 	%f2454, %f2453, %f2452;
	selp.f32 	%f2455, %f2452, %f2454, %p498;
	mul.f32 	%f291, %f287, %f2455;
	@%p496 bra 	$L__BB9_505;
	setp.eq.f32 	%p499, %f283, 0f7F800000;
	@%p499 bra 	$L__BB9_504;
	mov.b32 	%r829, %f281;
	shl.b32 	%r5310, %r829, 8;
	or.b32  	%r830, %r5310, -2147483648;
	mov.b64 	%rd4703, 0;
	mov.b32 	%r10554, 0;
	mov.u64 	%rd4701, __cudart_i2opi_f;
	mov.u64 	%rd4702, %rd1;
$L__BB9_500:
	.pragma "nounroll";
	ld.global.nc.u32 	%r5311, [%rd4701];
	mad.wide.u32 	%rd2610, %r5311, %r830, %rd4703;
	shr.u64 	%rd4703, %rd2610, 32;
	st.local.u32 	[%rd4702], %rd2610;
	add.s32 	%r10554, %r10554, 1;
	add.s64 	%rd4702, %rd4702, 4;
	add.s64 	%rd4701, %rd4701, 4;
	setp.ne.s32 	%p500, %r10554, 6;
	@%p500 bra 	$L__BB9_500;
	shr.u32 	%r5312, %r829, 23;
	st.local.u32 	[%rd1+24], %rd4703;
	and.b32  	%r833, %r5312, 31;
	and.b32  	%r5313, %r5312, 224;
	add.s32 	%r5314, %r5313, -128;
	shr.u32 	%r5315, %r5314, 5;
	mul.wide.u32 	%rd2611, %r5315, 4;
	sub.s64 	%rd444, %rd1, %rd2611;
	ld.local.u32 	%r10555, [%rd444+24];
	ld.local.u32 	%r10556, [%rd444+20];
	setp.eq.s32 	%p501, %r833, 0;
	@%p501 bra 	$L__BB9_503;
	shf.l.wrap.b32 	%r10555, %r10556, %r10555, %r833;
	ld.local.u32 	%r5316, [%rd444+16];
	shf.l.wrap.b32 	%r10556, %r5316, %r10556, %r833;
$L__BB9_503:
	shr.u32 	%r5317, %r10555, 30;
	shf.l.wrap.b32 	%r5318, %r10556, %r10555, 2;
	shl.b32 	%r5319, %r10556, 2;
	shr.u32 	%r5320, %r5318, 31;
	add.s32 	%r5321, %r5320, %r5317;
	neg.s32 	%r5322, %r5321;
	setp.lt.s32 	%p502, %r829, 0;
	selp.b32 	%r10557, %r5322, %r5321, %p502;
	xor.b32  	%r5323, %r5318, %r829;
	shr.s32 	%r5324, %r5318, 31;
	xor.b32  	%r5325, %r5324, %r5318;
	xor.b32  	%r5326, %r5324, %r5319;
	cvt.u64.u32 	%rd2612, %r5325;
	shl.b64 	%rd2613, %rd2612, 32;
	cvt.u64.u32 	%rd2614, %r5326;
	or.b64  	%rd2615, %rd2613, %rd2614;
	cvt.rn.f64.s64 	%fd125, %rd2615;
	mul.f64 	%fd126, %fd125, 0d3BF921FB54442D19;
	cvt.rn.f32.f64 	%f2456, %fd126;
	neg.f32 	%f2457, %f2456;
	setp.lt.s32 	%p503, %r5323, 0;
	selp.f32 	%f6564, %f2457, %f2456, %p503;
	bra.uni 	$L__BB9_505;
$L__BB9_504:
	mov.f32 	%f2458, 0f00000000;
	mul.rn.f32 	%f6564, %f281, %f2458;
	mov.b32 	%r10557, 0;
$L__BB9_505:
	mul.f32 	%f2459, %f6564, %f6564;
	fma.rn.f32 	%f2460, %f2459, 0f3C190000, 0f3B560000;
	fma.rn.f32 	%f2461, %f2460, %f2459, 0f3CC70000;
	fma.rn.f32 	%f2462, %f2461, %f2459, 0f3D5B0000;
	fma.rn.f32 	%f2463, %f2462, %f2459, 0f3E089438;
	fma.rn.f32 	%f2464, %f2463, %f2459, 0f3EAAAA88;
	mul.rn.f32 	%f2465, %f2459, %f6564;
	fma.rn.f32 	%f2466, %f2464, %f2465, %f6564;
	abs.f32 	%f2467, %f6564;
	setp.eq.f32 	%p504, %f2467, 0f3A00B43C;
	selp.f32 	%f2468, %f6564, %f2466, %p504;
	and.b32  	%r5328, %r10557, 1;
	setp.eq.b32 	%p505, %r5328, 1;
	neg.f32 	%f2469, %f2468;
	rcp.approx.ftz.f32 	%f2470, %f2469;
	selp.f32 	%f2471, %f2470, %f2468, %p505;
	add.f32 	%f295, %f291, %f2471;
	mul.f32 	%f2472, %f295, 0f3F22F983;
	cvt.rni.s32.f32 	%r10569, %f2472;
	cvt.rn.f32.s32 	%f2473, %r10569;
	fma.rn.f32 	%f2474, %f2473, 0fBFC90FDA, %f295;
	fma.rn.f32 	%f2475, %f2473, 0fB3A22168, %f2474;
	fma.rn.f32 	%f6567, %f2473, 0fA7C234C5, %f2475;
	abs.f32 	%f297, %f295;
	setp.ltu.f32 	%p506, %f297, 0f47CE4780;
	mov.u32 	%r10561, %r10569;
	mov.f32 	%f6565, %f6567;
	@%p506 bra 	$L__BB9_513;
	setp.eq.f32 	%p507, %f297, 0f7F800000;
	@%p507 bra 	$L__BB9_512;
	mov.b32 	%r843, %f295;
	shl.b32 	%r5330, %r843, 8;
	or.b32  	%r844, %r5330, -2147483648;
	mov.b64 	%rd4706, 0;
	mov.b32 	%r10558, 0;
	mov.u64 	%rd4704, __cudart_i2opi_f;
	mov.u64 	%rd4705, %rd3;
$L__BB9_508:
	.pragma "nounroll";
	ld.global.nc.u32 	%r5331, [%rd4704];
	mad.wide.u32 	%rd2618, %r5331, %r844, %rd4706;
	shr.u64 	%rd4706, %rd2618, 32;
	st.local.u32 	[%rd4705], %rd2618;
	add.s32 	%r10558, %r10558, 1;
	add.s64 	%rd4705, %rd4705, 4;
	add.s64 	%rd4704, %rd4704, 4;
	setp.ne.s32 	%p508, %r10558, 6;
	@%p508 bra 	$L__BB9_508;
	shr.u32 	%r5332, %r843, 23;
	st.local.u32 	[%rd3+24], %rd4706;
	and.b32  	%r847, %r5332, 31;
	and.b32  	%r5333, %r5332, 224;
	add.s32 	%r5334, %r5333, -128;
	shr.u32 	%r5335, %r5334, 5;
	mul.wide.u32 	%rd2619, %r5335, 4;
	sub.s64 	%rd451, %rd3, %rd2619;
	ld.local.u32 	%r10559, [%rd451+24];
	ld.local.u32 	%r10560, [%rd451+20];
	setp.eq.s32 	%p509, %r847, 0;
	@%p509 bra 	$L__BB9_511;
	shf.l.wrap.b32 	%r10559, %r10560, %r10559, %r847;
	ld.local.u32 	%r5336, [%rd451+16];
	shf.l.wrap.b32 	%r10560, %r5336, %r10560, %r847;
$L__BB9_511:
	shr.u32 	%r5337, %r10559, 30;
	shf.l.wrap.b32 	%r5338, %r10560, %r10559, 2;
	shl.b32 	%r5339, %r10560, 2;
	shr.u32 	%r5340, %r5338, 31;
	add.s32 	%r5341, %r5340, %r5337;
	neg.s32 	%r5342, %r5341;
	setp.lt.s32 	%p510, %r843, 0;
	selp.b32 	%r10561, %r5342, %r5341, %p510;
	xor.b32  	%r5343, %r5338, %r843;
	shr.s32 	%r5344, %r5338, 31;
	xor.b32  	%r5345, %r5344, %r5338;
	xor.b32  	%r5346, %r5344, %r5339;
	cvt.u64.u32 	%rd2620, %r5345;
	shl.b64 	%rd2621, %rd2620, 32;
	cvt.u64.u32 	%rd2622, %r5346;
	or.b64  	%rd2623, %rd2621, %rd2622;
	cvt.rn.f64.s64 	%fd127, %rd2623;
	mul.f64 	%fd128, %fd127, 0d3BF921FB54442D19;
	cvt.rn.f32.f64 	%f2476, %fd128;
	neg.f32 	%f2477, %f2476;
	setp.lt.s32 	%p511, %r5343, 0;
	selp.f32 	%f6565, %f2477, %f2476, %p511;
	bra.uni 	$L__BB9_513;
$L__BB9_512:
	mov.f32 	%f2478, 0f00000000;
	mul.rn.f32 	%f6565, %f295, %f2478;
	mov.b32 	%r10561, 0;
$L__BB9_513:
	setp.ltu.f32 	%p512, %f297, 0f47CE4780;
	mul.rn.f32 	%f2479, %f6565, %f6565;
	and.b32  	%r5348, %r10561, 1;
	setp.eq.b32 	%p513, %r5348, 1;
	selp.f32 	%f2480, 0f3F800000, %f6565, %p513;
	fma.rn.f32 	%f2481, %f2479, %f2480, 0f00000000;
	fma.rn.f32 	%f2482, %f2479, 0f37CBAC00, 0fBAB607ED;
	selp.f32 	%f2483, %f2482, 0fB94D4153, %p513;
	selp.f32 	%f2484, 0f3D2AAABB, 0f3C0885E4, %p513;
	fma.rn.f32 	%f2485, %f2483, %f2479, %f2484;
	selp.f32 	%f2486, 0fBEFFFFFF, 0fBE2AAAA8, %p513;
	fma.rn.f32 	%f2487, %f2485, %f2479, %f2486;
	fma.rn.f32 	%f2488, %f2487, %f2481, %f2480;
	and.b32  	%r5349, %r10561, 2;
	setp.eq.s32 	%p514, %r5349, 0;
	mov.f32 	%f2489, 0f00000000;
	sub.f32 	%f2490, %f2489, %f2488;
	selp.f32 	%f301, %f2488, %f2490, %p514;
	mov.u32 	%r10565, %r10569;
	mov.f32 	%f6566, %f6567;
	@%p512 bra 	$L__BB9_521;
	setp.eq.f32 	%p515, %f297, 0f7F800000;
	@%p515 bra 	$L__BB9_520;
	mov.b32 	%r856, %f295;
	shl.b32 	%r5351, %r856, 8;
	or.b32  	%r857, %r5351, -2147483648;
	mov.b64 	%rd4709, 0;
	mov.b32 	%r10562, 0;
	mov.u64 	%rd4707, __cudart_i2opi_f;
	mov.u64 	%rd4708, %rd2;
$L__BB9_516:
	.pragma "nounroll";
	ld.global.nc.u32 	%r5352, [%rd4707];
	mad.wide.u32 	%rd2626, %r5352, %r857, %rd4709;
	shr.u64 	%rd4709, %rd2626, 32;
	st.local.u32 	[%rd4708], %rd2626;
	add.s32 	%r10562, %r10562, 1;
	add.s64 	%rd4708, %rd4708, 4;
	add.s64 	%rd4707, %rd4707, 4;
	setp.ne.s32 	%p516, %r10562, 6;
	@%p516 bra 	$L__BB9_516;
	shr.u32 	%r5353, %r856, 23;
	st.local.u32 	[%rd2+24], %rd4709;
	and.b32  	%r860, %r5353, 31;
	and.b32  	%r5354, %r5353, 224;
	add.s32 	%r5355, %r5354, -128;
	shr.u32 	%r5356, %r5355, 5;
	mul.wide.u32 	%rd2627, %r5356, 4;
	sub.s64 	%rd458, %rd2, %rd2627;
	ld.local.u32 	%r10563, [%rd458+24];
	ld.local.u32 	%r10564, [%rd458+20];
	setp.eq.s32 	%p517, %r860, 0;
	@%p517 bra 	$L__BB9_519;
	shf.l.wrap.b32 	%r10563, %r10564, %r10563, %r860;
	ld.local.u32 	%r5357, [%rd458+16];
	shf.l.wrap.b32 	%r10564, %r5357, %r10564, %r860;
$L__BB9_519:
	shr.u32 	%r5358, %r10563, 30;
	shf.l.wrap.b32 	%r5359, %r10564, %r10563, 2;
	shl.b32 	%r5360, %r10564, 2;
	shr.u32 	%r5361, %r5359, 31;
	add.s32 	%r5362, %r5361, %r5358;
	neg.s32 	%r5363, %r5362;
	setp.lt.s32 	%p518, %r856, 0;
	selp.b32 	%r10565, %r5363, %r5362, %p518;
	xor.b32  	%r5364, %r5359, %r856;
	shr.s32 	%r5365, %r5359, 31;
	xor.b32  	%r5366, %r5365, %r5359;
	xor.b32  	%r5367, %r5365, %r5360;
	cvt.u64.u32 	%rd2628, %r5366;
	shl.b64 	%rd2629, %rd2628, 32;
	cvt.u64.u32 	%rd2630, %r5367;
	or.b64  	%rd2631, %rd2629, %rd2630;
	cvt.rn.f64.s64 	%fd129, %rd2631;
	mul.f64 	%fd130, %fd129, 0d3BF921FB54442D19;
	cvt.rn.f32.f64 	%f2491, %fd130;
	neg.f32 	%f2492, %f2491;
	setp.lt.s32 	%p519, %r5364, 0;
	selp.f32 	%f6566, %f2492, %f2491, %p519;
	bra.uni 	$L__BB9_521;
$L__BB9_520:
	mov.f32 	%f2493, 0f00000000;
	mul.rn.f32 	%f6566, %f295, %f2493;
	mov.b32 	%r10565, 0;
$L__BB9_521:
	setp.ltu.f32 	%p520, %f297, 0f47CE4780;
	add.s32 	%r5369, %r10565, 1;
	mul.rn.f32 	%f2494, %f6566, %f6566;
	and.b32  	%r5370, %r10565, 1;
	setp.eq.b32 	%p521, %r5370, 1;
	selp.f32 	%f2495, %f6566, 0f3F800000, %p521;
	fma.rn.f32 	%f2496, %f2494, %f2495, 0f00000000;
	fma.rn.f32 	%f2497, %f2494, 0f37CBAC00, 0fBAB607ED;
	selp.f32 	%f2498, 0fB94D4153, %f2497, %p521;
	selp.f32 	%f2499, 0f3C0885E4, 0f3D2AAABB, %p521;
	fma.rn.f32 	%f2500, %f2498, %f2494, %f2499;
	selp.f32 	%f2501, 0fBE2AAAA8, 0fBEFFFFFF, %p521;
	fma.rn.f32 	%f2502, %f2500, %f2494, %f2501;
	fma.rn.f32 	%f2503, %f2502, %f2496, %f2495;
	and.b32  	%r5371, %r5369, 2;
	setp.eq.s32 	%p522, %r5371, 0;
	mov.f32 	%f2504, 0f00000000;
	sub.f32 	%f2505, %f2504, %f2503;
	selp.f32 	%f2506, %f2503, %f2505, %p522;
	mul.f32 	%f305, %f301, %f2506;
	@%p520 bra 	$L__BB9_529;
	setp.eq.f32 	%p523, %f297, 0f7F800000;
	@%p523 bra 	$L__BB9_528;
	mov.b32 	%r869, %f295;
	shl.b32 	%r5373, %r869, 8;
	or.b32  	%r870, %r5373, -2147483648;
	mov.b64 	%rd4712, 0;
	mov.b32 	%r10566, 0;
	mov.u64 	%rd4710, __cudart_i2opi_f;
	mov.u64 	%rd4711, %rd1;
$L__BB9_524:
	.pragma "nounroll";
	ld.global.nc.u32 	%r5374, [%rd4710];
	mad.wide.u32 	%rd2634, %r5374, %r870, %rd4712;
	shr.u64 	%rd4712, %rd2634, 32;
	st.local.u32 	[%rd4711], %rd2634;
	add.s32 	%r10566, %r10566, 1;
	add.s64 	%rd4711, %rd4711, 4;
	add.s64 	%rd4710, %rd4710, 4;
	setp.ne.s32 	%p524, %r10566, 6;
	@%p524 bra 	$L__BB9_524;
	shr.u32 	%r5375, %r869, 23;
	st.local.u32 	[%rd1+24], %rd4712;
	and.b32  	%r873, %r5375, 31;
	and.b32  	%r5376, %r5375, 224;
	add.s32 	%r5377, %r5376, -128;
	shr.u32 	%r5378, %r5377, 5;
	mul.wide.u32 	%rd2635, %r5378, 4;
	sub.s64 	%rd465, %rd1, %rd2635;
	ld.local.u32 	%r10567, [%rd465+24];
	ld.local.u32 	%r10568, [%rd465+20];
	setp.eq.s32 	%p525, %r873, 0;
	@%p525 bra 	$L__BB9_527;
	shf.l.wrap.b32 	%r10567, %r10568, %r10567, %r873;
	ld.local.u32 	%r5379, [%rd465+16];
	shf.l.wrap.b32 	%r10568, %r5379, %r10568, %r873;
$L__BB9_527:
	shr.u32 	%r5380, %r10567, 30;
	shf.l.wrap.b32 	%r5381, %r10568, %r10567, 2;
	shl.b32 	%r5382, %r10568, 2;
	shr.u32 	%r5383, %r5381, 31;
	add.s32 	%r5384, %r5383, %r5380;
	neg.s32 	%r5385, %r5384;
	setp.lt.s32 	%p526, %r869, 0;
	selp.b32 	%r10569, %r5385, %r5384, %p526;
	xor.b32  	%r5386, %r5381, %r869;
	shr.s32 	%r5387, %r5381, 31;
	xor.b32  	%r5388, %r5387, %r5381;
	xor.b32  	%r5389, %r5387, %r5382;
	cvt.u64.u32 	%rd2636, %r5388;
	shl.b64 	%rd2637, %rd2636, 32;
	cvt.u64.u32 	%rd2638, %r5389;
	or.b64  	%rd2639, %rd2637, %rd2638;
	cvt.rn.f64.s64 	%fd131, %rd2639;
	mul.f64 	%fd132, %fd131, 0d3BF921FB54442D19;
	cvt.rn.f32.f64 	%f2507, %fd132;
	neg.f32 	%f2508, %f2507;
	setp.lt.s32 	%p527, %r5386, 0;
	selp.f32 	%f6567, %f2508, %f2507, %p527;
	bra.uni 	$L__BB9_529;
$L__BB9_528:
	mov.f32 	%f2509, 0f00000000;
	mul.rn.f32 	%f6567, %f295, %f2509;
	mov.b32 	%r10569, 0;
$L__BB9_529:
	mul.f32 	%f2510, %f6567, %f6567;
	fma.rn.f32 	%f2511, %f2510, 0f3C190000, 0f3B560000;
	fma.rn.f32 	%f2512, %f2511, %f2510, 0f3CC70000;
	fma.rn.f32 	%f2513, %f2512, %f2510, 0f3D5B0000;
	fma.rn.f32 	%f2514, %f2513, %f2510, 0f3E089438;
	fma.rn.f32 	%f2515, %f2514, %f2510, 0f3EAAAA88;
	mul.rn.f32 	%f2516, %f2510, %f6567;
	fma.rn.f32 	%f2517, %f2515, %f2516, %f6567;
	abs.f32 	%f2518, %f6567;
	setp.eq.f32 	%p528, %f2518, 0f3A00B43C;
	selp.f32 	%f2519, %f6567, %f2517, %p528;
	and.b32  	%r5391, %r10569, 1;
	setp.eq.b32 	%p529, %r5391, 1;
	neg.f32 	%f2520, %f2519;
	rcp.approx.ftz.f32 	%f2521, %f2520;
	selp.f32 	%f2522, %f2521, %f2519, %p529;
	add.f32 	%f309, %f305, %f2522;
	mul.f32 	%f2523, %f309, 0f3F22F983;
	cvt.rni.s32.f32 	%r10581, %f2523;
	cvt.rn.f32.s32 	%f2524, %r10581;
	fma.rn.f32 	%f2525, %f2524, 0fBFC90FDA, %f309;
	fma.rn.f32 	%f2526, %f2524, 0fB3A22168, %f2525;
	fma.rn.f32 	%f6570, %f2524, 0fA7C234C5, %f2526;
	abs.f32 	%f311, %f309;
	setp.ltu.f32 	%p530, %f311, 0f47CE4780;
	mov.u32 	%r10573, %r10581;
	mov.f32 	%f6568, %f6570;
	@%p530 bra 	$L__BB9_537;
	setp.eq.f32 	%p531, %f311, 0f7F800000;
	@%p531 bra 	$L__BB9_536;
	mov.b32 	%r883, %f309;
	shl.b32 	%r5393, %r883, 8;
	or.b32  	%r884, %r5393, -2147483648;
	mov.b64 	%rd4715, 0;
	mov.b32 	%r10570, 0;
	mov.u64 	%rd4713, __cudart_i2opi_f;
	mov.u64 	%rd4714, %rd3;
$L__BB9_532:
	.pragma "nounroll";
	ld.global.nc.u32 	%r5394, [%rd4713];
	mad.wide.u32 	%rd2642, %r5394, %r884, %rd4715;
	shr.u64 	%rd4715, %rd2642, 32;
	st.local.u32 	[%rd4714], %rd2642;
	add.s32 	%r10570, %r10570, 1;
	add.s64 	%rd4714, %rd4714, 4;
	add.s64 	%rd4713, %rd4713, 4;
	setp.ne.s32 	%p532, %r10570, 6;
	@%p532 bra 	$L__BB9_532;
	shr.u32 	%r5395, %r883, 23;
	st.local.u32 	[%rd3+24], %rd4715;
	and.b32  	%r887, %r5395, 31;
	and.b32  	%r5396, %r5395, 224;
	add.s32 	%r5397, %r5396, -128;
	shr.u32 	%r5398, %r5397, 5;
	mul.wide.u32 	%rd2643, %r5398, 4;
	sub.s64 	%rd472, %rd3, %rd2643;
	ld.local.u32 	%r10571, [%rd472+24];
	ld.local.u32 	%r10572, [%rd472+20];
	setp.eq.s32 	%p533, %r887, 0;
	@%p533 bra 	$L__BB9_535;
	shf.l.wrap.b32 	%r10571, %r10572, %r10571, %r887;
	ld.local.u32 	%r5399, [%rd472+16];
	shf.l.wrap.b32 	%r10572, %r5399, %r10572, %r887;
$L__BB9_535:
	shr.u32 	%r5400, %r10571, 30;
	shf.l.wrap.b32 	%r5401, %r10572, %r10571, 2;
	shl.b32 	%r5402, %r10572, 2;
	shr.u32 	%r5403, %r5401, 31;
	add.s32 	%r5404, %r5403, %r5400;
	neg.s32 	%r5405, %r5404;
	setp.lt.s32 	%p534, %r883, 0;
	selp.b32 	%r10573, %r5405, %r5404, %p534;
	xor.b32  	%r5406, %r5401, %r883;
	shr.s32 	%r5407, %r5401, 31;
	xor.b32  	%r5408, %r5407, %r5401;
	xor.b32  	%r5409, %r5407, %r5402;
	cvt.u64.u32 	%rd2644, %r5408;
	shl.b64 	%rd2645, %rd2644, 32;
	cvt.u64.u32 	%rd2646, %r5409;
	or.b64  	%rd2647, %rd2645, %rd2646;
	cvt.rn.f64.s64 	%fd133, %rd2647;
	mul.f64 	%fd134, %fd133, 0d3BF921FB54442D19;
	cvt.rn.f32.f64 	%f2527, %fd134;
	neg.f32 	%f2528, %f2527;
	setp.lt.s32 	%p535, %r5406, 0;
	selp.f32 	%f6568, %f2528, %f2527, %p535;
	bra.uni 	$L__BB9_537;
$L__BB9_536:
	mov.f32 	%f2529, 0f00000000;
	mul.rn.f32 	%f6568, %f309, %f2529;
	mov.b32 	%r10573, 0;
$L__BB9_537:
	setp.ltu.f32 	%p536, %f311, 0f47CE4780;
	mul.rn.f32 	%f2530, %f6568, %f6568;
	and.b32  	%r5411, %r10573, 1;
	setp.eq.b32 	%p537, %r5411, 1;
	selp.f32 	%f2531, 0f3F800000, %f6568, %p537;
	fma.rn.f32 	%f2532, %f2530, %f2531, 0f00000000;
	fma.rn.f32 	%f2533, %f2530, 0f37CBAC00, 0fBAB607ED;
	selp.f32 	%f2534, %f2533, 0fB94D4153, %p537;
	selp.f32 	%f2535, 0f3D2AAABB, 0f3C0885E4, %p537;
	fma.rn.f32 	%f2536, %f2534, %f2530, %f2535;
	selp.f32 	%f2537, 0fBEFFFFFF, 0fBE2AAAA8, %p537;
	fma.rn.f32 	%f2538, %f2536, %f2530, %f2537;
	fma.rn.f32 	%f2539, %f2538, %f2532, %f2531;
	and.b32  	%r5412, %r10573, 2;
	setp.eq.s32 	%p538, %r5412, 0;
	mov.f32 	%f2540, 0f00000000;
	sub.f32 	%f2541, %f2540, %f2539;
	selp.f32 	%f315, %f2539, %f2541, %p538;
	mov.u32 	%r10577, %r10581;
	mov.f32 	%f6569, %f6570;
	@%p536 bra 	$L__BB9_545;
	setp.eq.f32 	%p539, %f311, 0f7F800000;
	@%p539 bra 	$L__BB9_544;
	mov.b32 	%r896, %f309;
	shl.b32 	%r5414, %r896, 8;
	or.b32  	%r897, %r5414, -2147483648;
	mov.b64 	%rd4718, 0;
	mov.b32 	%r10574, 0;
	mov.u64 	%rd4716, __cudart_i2opi_f;
	mov.u64 	%rd4717, %rd2;
$L__BB9_540:
	.pragma "nounroll";
	ld.global.nc.u32 	%r5415, [%rd4716];
	mad.wide.u32 	%rd2650, %r5415, %r897, %rd4718;
	shr.u64 	%rd4718, %rd2650, 32;
	st.local.u32 	[%rd4717], %rd2650;
	add.s32 	%r10574, %r10574, 1;
	add.s64 	%rd4717, %rd4717, 4;
	add.s64 	%rd4716, %rd4716, 4;
	setp.ne.s32 	%p540, %r10574, 6;
	@%p540 bra 	$L__BB9_540;
	shr.u32 	%r5416, %r896, 23;
	st.local.u32 	[%rd2+24], %rd4718;
	and.b32  	%r900, %r5416, 31;
	and.b32  	%r5417, %r5416, 224;
	add.s32 	%r5418, %r5417, -128;
	shr.u32 	%r5419, %r5418, 5;
	mul.wide.u32 	%rd2651, %r5419, 4;
	sub.s64 	%rd479, %rd2, %rd2651;
	ld.local.u32 	%r10575, [%rd479+24];
	ld.local.u32 	%r10576, [%rd479+20];
	setp.eq.s32 	%p541, %r900, 0;
	@%p541 bra 	$L__BB9_543;
	shf.l.wrap.b32 	%r10575, %r10576, %r10575, %r900;
	ld.local.u32 	%r5420, [%rd479+16];
	shf.l.wrap.b32 	%r10576, %r5420, %r10576, %r900;
$L__BB9_543:
	shr.u32 	%r5421, %r10575, 30;
	shf.l.wrap.b32 	%r5422, %r10576, %r10575, 2;
	shl.b32 	%r5423, %r10576, 2;
	shr.u32 	%r5424, %r5422, 31;
	add.s32 	%r5425, %r5424, %r5421;
	neg.s32 	%r5426, %r5425;
	setp.lt.s32 	%p542, %r896, 0;
	selp.b32 	%r10577, %r5426, %r5425, %p542;
	xor.b32  	%r5427, %r5422, %r896;
	shr.s32 	%r5428, %r5422, 31;
	xor.b32  	%r5429, %r5428, %r5422;
	xor.b32  	%r5430, %r5428, %r5423;
	cvt.u64.u32 	%rd2652, %r5429;
	shl.b64 	%rd2653, %rd2652, 32;
	cvt.u64.u32 	%rd2654, %r5430;
	or.b64  	%rd2655, %rd2653, %rd2654;
	cvt.rn.f64.s64 	%fd135, %rd2655;
	mul.f64 	%fd136, %fd135, 0d3BF921FB54442D19;
	cvt.rn.f32.f64 	%f2542, %fd136;
	neg.f32 	%f2543, %f2542;
	setp.lt.s32 	%p543, %r5427, 0;
	selp.f32 	%f6569, %f2543, %f2542, %p543;
	bra.uni 	$L__BB9_545;
$L__BB9_544:
	mov.f32 	%f2544, 0f00000000;
	mul.rn.f32 	%f6569, %f309, %f2544;
	mov.b32 	%r10577, 0;
$L__BB9_545:
	setp.ltu.f32 	%p544, %f311, 0f47CE4780;
	add.s32 	%r5432, %r10577, 1;
	mul.rn.f32 	%f2545, %f6569, %f6569;
	and.b32  	%r5433, %r10577, 1;
	setp.eq.b32 	%p545, %r5433, 1;
	selp.f32 	%f2546, %f6569, 0f3F800000, %p545;
	fma.rn.f32 	%f2547, %f2545, %f2546, 0f00000000;
	fma.rn.f32 	%f2548, %f2545, 0f37CBAC00, 0fBAB607ED;
	selp.f32 	%f2549, 0fB94D4153, %f2548, %p545;
	selp.f32 	%f2550, 0f3C0885E4, 0f3D2AAABB, %p545;
	fma.rn.f32 	%f2551, %f2549, %f2545, %f2550;
	selp.f32 	%f2552, 0fBE2AAAA8, 0fBEFFFFFF, %p545;
	fma.rn.f32 	%f2553, %f2551, %f2545, %f2552;
	fma.rn.f32 	%f2554, %f2553, %f2547, %f2546;
	and.b32  	%r5434, %r5432, 2;
	setp.eq.s32 	%p546, %r5434, 0;
	mov.f32 	%f2555, 0f00000000;
	sub.f32 	%f2556, %f2555, %f2554;
	selp.f32 	%f2557, %f2554, %f2556, %p546;
	mul.f32 	%f319, %f315, %f2557;
	@%p544 bra 	$L__BB9_553;
	setp.eq.f32 	%p547, %f311, 0f7F800000;
	@%p547 bra 	$L__BB9_552;
	mov.b32 	%r909, %f309;
	shl.b32 	%r5436, %r909, 8;
	or.b32  	%r910, %r5436, -2147483648;
	mov.b64 	%rd4721, 0;
	mov.b32 	%r10578, 0;
	mov.u64 	%rd4719, __cudart_i2opi_f;
	mov.u64 	%rd4720, %rd1;
$L__BB9_548:
	.pragma "nounroll";
	ld.global.nc.u32 	%r5437, [%rd4719];
	mad.wide.u32 	%rd2658, %r5437, %r910, %rd4721;
	shr.u64 	%rd4721, %rd2658, 32;
	st.local.u32 	[%rd4720], %rd2658;
	add.s32 	%r10578, %r10578, 1;
	add.s64 	%rd4720, %rd4720, 4;
	add.s64 	%rd4719, %rd4719, 4;
	setp.ne.s32 	%p548, %r10578, 6;
	@%p548 bra 	$L__BB9_548;
	shr.u32 	%r5438, %r909, 23;
	st.local.u32 	[%rd1+24], %rd4721;
	and.b32  	%r913, %r5438, 31;
	and.b32  	%r5439, %r5438, 224;
	add.s32 	%r5440, %r5439, -128;
	shr.u32 	%r5441, %r5440, 5;
	mul.wide.u32 	%rd2659, %r5441, 4;
	sub.s64 	%rd486, %rd1, %rd2659;
	ld.local.u32 	%r10579, [%rd486+24];
	ld.local.u32 	%r10580, [%rd486+20];
	setp.eq.s32 	%p549, %r913, 0;
	@%p549 bra 	$L__BB9_551;
	shf.l.wrap.b32 	%r10579, %r10580, %r10579, %r913;
	ld.local.u32 	%r5442, [%rd486+16];
	shf.l.wrap.b32 	%r10580, %r5442, %r10580, %r913;
$L__BB9_551:
	shr.u32 	%r5443, %r10579, 30;
	shf.l.wrap.b32 	%r5444, %r10580, %r10579, 2;
	shl.b32 	%r5445, %r10580, 2;
	shr.u32 	%r5446, %r5444, 31;
	add.s32 	%r5447, %r5446, %r5443;
	neg.s32 	%r5448, %r5447;
	setp.lt.s32 	%p550, %r909, 0;
	selp.b32 	%r10581, %r5448, %r5447, %p550;
	xor.b32  	%r5449, %r5444, %r909;
	shr.s32 	%r5450, %r5444, 31;
	xor.b32  	%r5451, %r5450, %r5444;
	xor.b32  	%r5452, %r5450, %r5445;
	cvt.u64.u32 	%rd2660, %r5451;
	shl.b64 	%rd2661, %rd2660, 32;
	cvt.u64.u32 	%rd2662, %r5452;
	or.b64  	%rd2663, %rd2661, %rd2662;
	cvt.rn.f64.s64 	%fd137, %rd2663;
	mul.f64 	%fd138, %fd137, 0d3BF921FB54442D19;
	cvt.rn.f32.f64 	%f2558, %fd138;
	neg.f32 	%f2559, %f2558;
	setp.lt.s32 	%p551, %r5449, 0;
	selp.f32 	%f6570, %f2559, %f2558, %p551;
	bra.uni 	$L__BB9_553;
$L__BB9_552:
	mov.f32 	%f2560, 0f00000000;
	mul.rn.f32 	%f6570, %f309, %f2560;
	mov.b32 	%r10581, 0;
$L__BB9_553:
	mul.f32 	%f2561, %f6570, %f6570;
	fma.rn.f32 	%f2562, %f2561, 0f3C190000, 0f3B560000;
	fma.rn.f32 	%f2563, %f2562, %f2561, 0f3CC70000;
	fma.rn.f32 	%f2564, %f2563, %f2561, 0f3D5B0000;
	fma.rn.f32 	%f2565, %f2564, %f2561, 0f3E089438;
	fma.rn.f32 	%f2566, %f2565, %f2561, 0f3EAAAA88;
	mul.rn.f32 	%f2567, %f2561, %f6570;
	fma.rn.f32 	%f2568, %f2566, %f2567, %f6570;
	abs.f32 	%f2569, %f6570;
	setp.eq.f32 	%p552, %f2569, 0f3A00B43C;
	selp.f32 	%f2570, %f6570, %f2568, %p552;
	and.b32  	%r5454, %r10581, 1;
	setp.eq.b32 	%p553, %r5454, 1;
	neg.f32 	%f2571, %f2570;
	rcp.approx.ftz.f32 	%f2572, %f2571;
	selp.f32 	%f2573, %f2572, %f2570, %p553;
	add.f32 	%f323, %f319, %f2573;
	mul.f32 	%f2574, %f323, 0f3F22F983;
	cvt.rni.s32.f32 	%r10593, %f2574;
	cvt.rn.f32.s32 	%f2575, %r10593;
	fma.rn.f32 	%f2576, %f2575, 0fBFC90FDA, %f323;
	fma.rn.f32 	%f2577, %f2575, 0fB3A22168, %f2576;
	fma.rn.f32 	%f6573, %f2575, 0fA7C234C5, %f2577;
	abs.f32 	%f325, %f323;
	setp.ltu.f32 	%p554, %f325, 0f47CE4780;
	mov.u32 	%r10585, %r10593;
	mov.f32 	%f6571, %f6573;
	@%p554 bra 	$L__BB9_561;
	setp.eq.f32 	%p555, %f325, 0f7F800000;
	@%p555 bra 	$L__BB9_560;
	mov.b32 	%r923, %f323;
	shl.b32 	%r5456, %r923, 8;
	or.b32  	%r924, %r5456, -2147483648;
	mov.b64 	%rd4724, 0;
	mov.b32 	%r10582, 0;
	mov.u64 	%rd4722, __cudart_i2opi_f;
	mov.u64 	%rd4723, %rd3;
$L__BB9_556:
	.pragma "nounroll";
	ld.global.nc.u32 	%r5457, [%rd4722];
	mad.wide.u32 	%rd2666, %r5457, %r924, %rd4724;
	shr.u64 	%rd4724, %rd2666, 32;
	st.local.u32 	[%rd4723], %rd2666;
	add.s32 	%r10582, %r10582, 1;
	add.s64 	%rd4723, %rd4723, 4;
	add.s64 	%rd4722, %rd4722, 4;
	setp.ne.s32 	%p556, %r10582, 6;
	@%p556 bra 	$L__BB9_556;
	shr.u32 	%r5458, %r923, 23;
	st.local.u32 	[%rd3+24], %rd4724;
	and.b32  	%r927, %r5458, 31;
	and.b32  	%r5459, %r5458, 224;
	add.s32 	%r5460, %r5459, -128;
	shr.u32 	%r5461, %r5460, 5;
	mul.wide.u32 	%rd2667, %r5461, 4;
	sub.s64 	%rd493, %rd3, %rd2667;
	ld.local.u32 	%r10583, [%rd493+24];
	ld.local.u32 	%r10584, [%rd493+20];
	setp.eq.s32 	%p557, %r927, 0;
	@%p557 bra 	$L__BB9_559;
	shf.l.wrap.b32 	%r10583, %r10584, %r10583, %r927;
	ld.local.u32 	%r5462, [%rd493+16];
	shf.l.wrap.b32 	%r10584, %r5462, %r10584, %r927;
$L__BB9_559:
	shr.u32 	%r5463, %r10583, 30;
	shf.l.wrap.b32 	%r5464, %r10584, %r10583, 2;
	shl.b32 	%r5465, %r10584, 2;
	shr.u32 	%r5466, %r5464, 31;
	add.s32 	%r5467, %r5466, %r5463;
	neg.s32 	%r5468, %r5467;
	setp.lt.s32 	%p558, %r923, 0;
	selp.b32 	%r10585, %r5468, %r5467, %p558;
	xor.b32  	%r5469, %r5464, %r923;
	shr.s32 	%r5470, %r5464, 31;
	xor.b32  	%r5471, %r5470, %r5464;
	xor.b32  	%r5472, %r5470, %r5465;
	cvt.u64.u32 	%rd2668, %r5471;
	shl.b64 	%rd2669, %rd2668, 32;
	cvt.u64.u32 	%rd2670, %r5472;
	or.b64  	%rd2671, %rd2669, %rd2670;
	cvt.rn.f64.s64 	%fd139, %rd2671;
	mul.f64 	%fd140, %fd139, 0d3BF921FB54442D19;
	cvt.rn.f32.f64 	%f2578, %fd140;
	neg.f32 	%f2579, %f2578;
	setp.lt.s32 	%p559, %r5469, 0;
	selp.f32 	%f6571, %f2579, %f2578, %p559;
	bra.uni 	$L__BB9_561;
$L__BB9_560:
	mov.f32 	%f2580, 0f00000000;
	mul.rn.f32 	%f6571, %f323, %f2580;
	mov.b32 	%r10585, 0;
$L__BB9_561:
	setp.ltu.f32 	%p560, %f325, 0f47CE4780;
	mul.rn.f32 	%f2581, %f6571, %f6571;
	and.b32  	%r5474, %r10585, 1;
	setp.eq.b32 	%p561, %r5474, 1;
	selp.f32 	%f2582, 0f3F800000, %f6571, %p561;
	fma.rn.f32 	%f2583, %f2581, %f2582, 0f00000000;
	fma.rn.f32 	%f2584, %f2581, 0f37CBAC00, 0fBAB607ED;
	selp.f32 	%f2585, %f2584, 0fB94D4153, %p561;
	selp.f32 	%f2586, 0f3D2AAABB, 0f3C0885E4, %p561;
	fma.rn.f32 	%f2587, %f2585, %f2581, %f2586;
	selp.f32 	%f2588, 0fBEFFFFFF, 0fBE2AAAA8, %p561;
	fma.rn.f32 	%f2589, %f2587, %f2581, %f2588;
	fma.rn.f32 	%f2590, %f2589, %f2583, %f2582;
	and.b32  	%r5475, %r10585, 2;
	setp.eq.s32 	%p562, %r5475, 0;
	mov.f32 	%f2591, 0f00000000;
	sub.f32 	%f2592, %f2591, %f2590;
	selp.f32 	%f329, %f2590, %f2592, %p562;
	mov.u32 	%r10589, %r10593;
	mov.f32 	%f6572, %f6573;
	@%p560 bra 	$L__BB9_569;
	setp.eq.f32 	%p563, %f325, 0f7F800000;
	@%p563 bra 	$L__BB9_568;
	mov.b32 	%r936, %f323;
	shl.b32 	%r5477, %r936, 8;
	or.b32  	%r937, %r5477, -2147483648;
	mov.b64 	%rd4727, 0;
	mov.b32 	%r10586, 0;
	mov.u64 	%rd4725, __cudart_i2opi_f;
	mov.u64 	%rd4726, %rd2;
$L__BB9_564:
	.pragma "nounroll";
	ld.global.nc.u32 	%r5478, [%rd4725];
	mad.wide.u32 	%rd2674, %r5478, %r937, %rd4727;
	shr.u64 	%rd4727, %rd2674, 32;
	st.local.u32 	[%rd4726], %rd2674;
	add.s32 	%r10586, %r10586, 1;
	add.s64 	%rd4726, %rd4726, 4;
	add.s64 	%rd4725, %rd4725, 4;
	setp.ne.s32 	%p564, %r10586, 6;
	@%p564 bra 	$L__BB9_564;
	shr.u32 	%r5479, %r936, 23;
	st.local.u32 	[%rd2+24], %rd4727;
	and.b32  	%r940, %r5479, 31;
	and.b32  	%r5480, %r5479, 224;
	add.s32 	%r5481, %r5480, -128;
	shr.u32 	%r5482, %r5481, 5;
	mul.wide.u32 	%rd2675, %r5482, 4;
	sub.s64 	%rd500, %rd2, %rd2675;
	ld.local.u32 	%r10587, [%rd500+24];
	ld.local.u32 	%r10588, [%rd500+20];
	setp.eq.s32 	%p565, %r940, 0;
	@%p565 bra 	$L__BB9_567;
	shf.l.wrap.b32 	%r10587, %r10588, %r10587, %r940;
	ld.local.u32 	%r5483, [%rd500+16];
	shf.l.wrap.b32 	%r10588, %r5483, %r10588, %r940;
$L__BB9_567:
	shr.u32 	%r5484, %r10587, 30;
	shf.l.wrap.b32 	%r5485, %r10588, %r10587, 2;
	shl.b32 	%r5486, %r10588, 2;
	shr.u32 	%r5487, %r5485, 31;
	add.s32 	%r5488, %r5487, %r5484;
	neg.s32 	%r5489, %r5488;
	setp.lt.s32 	%p566, %r936, 0;
	selp.b32 	%r10589, %r5489, %r5488, %p566;
	xor.b32  	%r5490, %r5485, %r936;
	shr.s32 	%r5491, %r5485, 31;
	xor.b32  	%r5492, %r5491, %r5485;
	xor.b32  	%r5493, %r5491, %r5486;
	cvt.u64.u32 	%rd2676, %r5492;
	shl.b64 	%rd2677, %rd2676, 32;
	cvt.u64.u32 	%rd2678, %r5493;
	or.b64  	%rd2679, %rd2677, %rd2678;
	cvt.rn.f64.s64 	%fd141, %rd2679;
	mul.f64 	%fd142, %fd141, 0d3BF921FB54442D19;
	cvt.rn.f32.f64 	%f2593, %fd142;
	neg.f32 	%f2594, %f2593;
	setp.lt.s32 	%p567, %r5490, 0;
	selp.f32 	%f6572, %f2594, %f2593, %p567;
	bra.uni 	$L__BB9_569;
$L__BB9_568:
	mov.f32 	%f2595, 0f00000000;
	mul.rn.f32 	%f6572, %f323, %f2595;
	mov.b32 	%r10589, 0;
$L__BB9_569:
	setp.ltu.f32 	%p568, %f325, 0f47CE4780;
	add.s32 	%r5495, %r10589, 1;
	mul.rn.f32 	%f2596, %f6572, %f6572;
	and.b32  	%r5496, %r10589, 1;
	setp.eq.b32 	%p569, %r5496, 1;
	selp.f32 	%f2597, %f6572, 0f3F800000, %p569;
	fma.rn.f32 	%f2598, %f2596, %f2597, 0f00000000;
	fma.rn.f32 	%f2599, %f2596, 0f37CBAC00, 0fBAB607ED;
	selp.f32 	%f2600, 0fB94D4153, %f2599, %p569;
	selp.f32 	%f2601, 0f3C0885E4, 0f3D2AAABB, %p569;
	fma.rn.f32 	%f2602, %f2600, %f2596, %f2601;
	selp.f32 	%f2603, 0fBE2AAAA8, 0fBEFFFFFF, %p569;
	fma.rn.f32 	%f2604, %f2602, %f2596, %f2603;
	fma.rn.f32 	%f2605, %f2604, %f2598, %f2597;
	and.b32  	%r5497, %r5495, 2;
	setp.eq.s32 	%p570, %r5497, 0;
	mov.f32 	%f2606, 0f00000000;
	sub.f32 	%f2607, %f2606, %f2605;
	selp.f32 	%f2608, %f2605, %f2607, %p570;
	mul.f32 	%f333, %f329, %f2608;
	@%p568 bra 	$L__BB9_577;
	setp.eq.f32 	%p571, %f325, 0f7F800000;
	@%p571 bra 	$L__BB9_576;
	mov.b32 	%r949, %f323;
	shl.b32 	%r5499, %r949, 8;
	or.b32  	%r950, %r5499, -2147483648;
	mov.b64 	%rd4730, 0;
	mov.b32 	%r10590, 0;
	mov.u64 	%rd4728, __cudart_i2opi_f;
	mov.u64 	%rd4729, %rd1;
$L__BB9_572:
	.pragma "nounroll";
	ld.global.nc.u32 	%r5500, [%rd4728];
	mad.wide.u32 	%rd2682, %r5500, %r950, %rd4730;
	shr.u64 	%rd4730, %rd2682, 32;
	st.local.u32 	[%rd4729], %rd2682;
	add.s32 	%r10590, %r10590, 1;
	add.s64 	%rd4729, %rd4729, 4;
	add.s64 	%rd4728, %rd4728, 4;
	setp.ne.s32 	%p572, %r10590, 6;
	@%p572 bra 	$L__BB9_572;
	shr.u32 	%r5501, %r949, 23;
	st.local.u32 	[%rd1+24], %rd4730;
	and.b32  	%r953, %r5501, 31;
	and.b32  	%r5502, %r5501, 224;
	add.s32 	%r5503, %r5502, -128;
	shr.u32 	%r5504, %r5503, 5;
	mul.wide.u32 	%rd2683, %r5504, 4;
	sub.s64 	%rd507, %rd1, %rd2683;
	ld.local.u32 	%r10591, [%rd507+24];
	ld.local.u32 	%r10592, [%rd507+20];
	setp.eq.s32 	%p573, %r953, 0;
	@%p573 bra 	$L__BB9_575;
	shf.l.wrap.b32 	%r10591, %r10592, %r10591, %r953;
	ld.local.u32 	%r5505, [%rd507+16];
	shf.l.wrap.b32 	%r10592, %r5505, %r10592, %r953;
$L__BB9_575:
	shr.u32 	%r5506, %r10591, 30;
	shf.l.wrap.b32 	%r5507, %r10592, %r10591, 2;
	shl.b32 	%r5508, %r10592, 2;
	shr.u32 	%r5509, %r5507, 31;
	add.s32 	%r5510, %r5509, %r5506;
	neg.s32 	%r5511, %r5510;
	setp.lt.s32 	%p574, %r949, 0;
	selp.b32 	%r10593, %r5511, %r5510, %p574;
	xor.b32  	%r5512, %r5507, %r949;
	shr.s32 	%r5513, %r5507, 31;
	xor.b32  	%r5514, %r5513, %r5507;
	xor.b32  	%r5515, %r5513, %r5508;
	cvt.u64.u32 	%rd2684, %r5514;
	shl.b64 	%rd2685, %rd2684, 32;
	cvt.u64.u32 	%rd2686, %r5515;
	or.b64  	%rd2687, %rd2685, %rd2686;
	cvt.rn.f64.s64 	%fd143, %rd2687;
	mul.f64 	%fd144, %fd143, 0d3BF921FB54442D19;
	cvt.rn.f32.f64 	%f2609, %fd144;
	neg.f32 	%f2610, %f2609;
	setp.lt.s32 	%p575, %r5512, 0;
	selp.f32 	%f6573, %f2610, %f2609, %p575;
	bra.uni 	$L__BB9_577;
$L__BB9_576:
	mov.f32 	%f2611, 0f00000000;
	mul.rn.f32 	%f6573, %f323, %f2611;
	mov.b32 	%r10593, 0;
$L__BB9_577:
	mul.f32 	%f2612, %f6573, %f6573;
	fma.rn.f32 	%f2613, %f2612, 0f3C190000, 0f3B560000;
	fma.rn.f32 	%f2614, %f2613, %f2612, 0f3CC70000;
	fma.rn.f32 	%f2615, %f2614, %f2612, 0f3D5B0000;
	fma.rn.f32 	%f2616, %f2615, %f2612, 0f3E089438;
	fma.rn.f32 	%f2617, %f2616, %f2612, 0f3EAAAA88;
	mul.rn.f32 	%f2618, %f2612, %f6573;
	fma.rn.f32 	%f2619, %f2617, %f2618, %f6573;
	abs.f32 	%f2620, %f6573;
	setp.eq.f32 	%p576, %f2620, 0f3A00B43C;
	selp.f32 	%f2621, %f6573, %f2619, %p576;
	and.b32  	%r5517, %r10593, 1;
	setp.eq.b32 	%p577, %r5517, 1;
	neg.f32 	%f2622, %f2621;
	rcp.approx.ftz.f32 	%f2623, %f2622;
	selp.f32 	%f2624, %f2623, %f2621, %p577;
	add.f32 	%f337, %f333, %f2624;
	mul.f32 	%f2625, %f337, 0f3F22F983;
	cvt.rni.s32.f32 	%r10605, %f2625;
	cvt.rn.f32.s32 	%f2626, %r10605;
	fma.rn.f32 	%f2627, %f2626, 0fBFC90FDA, %f337;
	fma.rn.f32 	%f2628, %f2626, 0fB3A22168, %f2627;
	fma.rn.f32 	%f6576, %f2626, 0fA7C234C5, %f2628;
	abs.f32 	%f339, %f337;
	setp.ltu.f32 	%p578, %f339, 0f47CE4780;
	mov.u32 	%r10597, %r10605;
	mov.f32 	%f6574, %f6576;
	@%p578 bra 	$L__BB9_585;
	setp.eq.f32 	%p579, %f339, 0f7F800000;
	@%p579 bra 	$L__BB9_584;
	mov.b32 	%r963, %f337;
	shl.b32 	%r5519, %r963, 8;
	or.b32  	%r964, %r5519, -2147483648;
	mov.b64 	%rd4733, 0;
	mov.b32 	%r10594, 0;
	mov.u64 	%rd4731, __cudart_i2opi_f;
	mov.u64 	%rd4732, %rd3;
$L__BB9_580:
	.pragma "nounroll";
	ld.global.nc.u32 	%r5520, [%rd4731];
	mad.wide.u32 	%rd2690, %r5520, %r964, %rd4733;
	shr.u64 	%rd4733, %rd2690, 32;
	st.local.u32 	[%rd4732], %rd2690;
	add.s32 	%r10594, %r10594, 1;
	add.s64 	%rd4732, %rd4732, 4;
	add.s64 	%rd4731, %rd4731, 4;
	setp.ne.s32 	%p580, %r10594, 6;
	@%p580 bra 	$L__BB9_580;
	shr.u32 	%r5521, %r963, 23;
	st.local.u32 	[%rd3+24], %rd4733;
	and.b32  	%r967, %r5521, 31;
	and.b32  	%r5522, %r5521, 224;
	add.s32 	%r5523, %r5522, -128;
	shr.u32 	%r5524, %r5523, 5;
	mul.wide.u32 	%rd2691, %r5524, 4;
	sub.s64 	%rd514, %rd3, %rd2691;
	ld.local.u32 	%r10595, [%rd514+24];
	ld.local.u32 	%r10596, [%rd514+20];
	setp.eq.s32 	%p581, %r967, 0;
	@%p581 bra 	$L__BB9_583;
	shf.l.wrap.b32 	%r10595, %r10596, %r10595, %r967;
	ld.local.u32 	%r5525, [%rd514+16];
	shf.l.wrap.b32 	%r10596, %r5525, %r10596, %r967;
$L__BB9_583:
	shr.u32 	%r5526, %r10595, 30;
	shf.l.wrap.b32 	%r5527, %r10596, %r10595, 2;
	shl.b32 	%r5528, %r10596, 2;
	shr.u32 	%r5529, %r5527, 31;
	add.s32 	%r5530, %r5529, %r5526;
	neg.s32 	%r5531, %r5530;
	setp.lt.s32 	%p582, %r963, 0;
	selp.b32 	%r10597, %r5531, %r5530, %p582;
	xor.b32  	%r5532, %r5527, %r963;
	shr.s32 	%r5533, %r5527, 31;
	xor.b32  	%r5534, %r5533, %r5527;
	xor.b32  	%r5535, %r5533, %r5528;
	cvt.u64.u32 	%rd2692, %r5534;
	shl.b64 	%rd2693, %rd2692, 32;
	cvt.u64.u32 	%rd2694, %r5535;
	or.b64  	%rd2695, %rd2693, %rd2694;
	cvt.rn.f64.s64 	%fd145, %rd2695;
	mul.f64 	%fd146, %fd145, 0d3BF921FB54442D19;
	cvt.rn.f32.f64 	%f2629, %fd146;
	neg.f32 	%f2630, %f2629;
	setp.lt.s32 	%p583, %r5532, 0;
	selp.f32 	%f6574, %f2630, %f2629, %p583;
	bra.uni 	$L__BB9_585;
$L__BB9_584:
	mov.f32 	%f2631, 0f00000000;
	mul.rn.f32 	%f6574, %f337, %f2631;
	mov.b32 	%r10597, 0;
$L__BB9_585:
	setp.ltu.f32 	%p584, %f339, 0f47CE4780;
	mul.rn.f32 	%f2632, %f6574, %f6574;
	and.b32  	%r5537, %r10597, 1;
	setp.eq.b32 	%p585, %r5537, 1;
	selp.f32 	%f2633, 0f3F800000, %f6574, %p585;
	fma.rn.f32 	%f2634, %f2632, %f2633, 0f00000000;
	fma.rn.f32 	%f2635, %f2632, 0f37CBAC00, 0fBAB607ED;
	selp.f32 	%f2636, %f2635, 0fB94D4153, %p585;
	selp.f32 	%f2637, 0f3D2AAABB, 0f3C0885E4, %p585;
	fma.rn.f32 	%f2638, %f2636, %f2632, %f2637;
	selp.f32 	%f2639, 0fBEFFFFFF, 0fBE2AAAA8, %p585;
	fma.rn.f32 	%f2640, %f2638, %f2632, %f2639;
	fma.rn.f32 	%f2641, %f2640, %f2634, %f2633;
	and.b32  	%r5538, %r10597, 2;
	setp.eq.s32 	%p586, %r5538, 0;
	mov.f32 	%f2642, 0f00000000;
	sub.f32 	%f2643, %f2642, %f2641;
	selp.f32 	%f343, %f2641, %f2643, %p586;
	mov.u32 	%r10601, %r10605;
	mov.f32 	%f6575, %f6576;
	@%p584 bra 	$L__BB9_593;
	setp.eq.f32 	%p587, %f339, 0f7F800000;
	@%p587 bra 	$L__BB9_592;
	mov.b32 	%r976, %f337;
	shl.b32 	%r5540, %r976, 8;
	or.b32  	%r977, %r5540, -2147483648;
	mov.b64 	%rd4736, 0;
	mov.b32 	%r10598, 0;
	mov.u64 	%rd4734, __cudart_i2opi_f;
	mov.u64 	%rd4735, %rd2;
$L__BB9_588:
	.pragma "nounroll";
	ld.global.nc.u32 	%r5541, [%rd4734];
	mad.wide.u32 	%rd2698, %r5541, %r977, %rd4736;
	shr.u64 	%rd4736, %rd2698, 32;
	st.local.u32 	[%rd4735], %rd2698;
	add.s32 	%r10598, %r10598, 1;
	add.s64 	%rd4735, %rd4735, 4;
	add.s64 	%rd4734, %rd4734, 4;
	setp.ne.s32 	%p588, %r10598, 6;
	@%p588 bra 	$L__BB9_588;
	shr.u32 	%r5542, %r976, 23;
	st.local.u32 	[%rd2+24], %rd4736;
	and.b32  	%r980, %r5542, 31;
	and.b32  	%r5543, %r5542, 224;
	add.s32 	%r5544, %r5543, -128;
	shr.u32 	%r5545, %r5544, 5;
	mul.wide.u32 	%rd2699, %r5545, 4;
	sub.s64 	%rd521, %rd2, %rd2699;
	ld.local.u32 	%r10599, [%rd521+24];
	ld.local.u32 	%r10600, [%rd521+20];
	setp.eq.s32 	%p589, %r980, 0;
	@%p589 bra 	$L__BB9_591;
	shf.l.wrap.b32 	%r10599, %r10600, %r10599, %r980;
	ld.local.u32 	%r5546, [%rd521+16];
	shf.l.wrap.b32 	%r10600, %r5546, %r10600, %r980;
$L__BB9_591:
	shr.u32 	%r5547, %r10599, 30;
	shf.l.wrap.b32 	%r5548, %r10600, %r10599, 2;
	shl.b32 	%r5549, %r10600, 2;
	shr.u32 	%r5550, %r5548, 31;
	add.s32 	%r5551, %r5550, %r5547;
	neg.s32 	%r5552, %r5551;
	setp.lt.s32 	%p590, %r976, 0;
	selp.b32 	%r10601, %r5552, %r5551, %p590;
	xor.b32  	%r5553, %r5548, %r976;
	shr.s32 	%r5554, %r5548, 31;
	xor.b32  	%r5555, %r5554, %r5548;
	xor.b32  	%r5556, %r5554, %r5549;
	cvt.u64.u32 	%rd2700, %r5555;
	shl.b64 	%rd2701, %rd2700, 32;
	cvt.u64.u32 	%rd2702, %r5556;
	or.b64  	%rd2703, %rd2701, %rd2702;
	cvt.rn.f64.s64 	%fd147, %rd2703;
	mul.f64 	%fd148, %fd147, 0d3BF921FB54442D19;
	cvt.rn.f32.f64 	%f2644, %fd148;
	neg.f32 	%f2645, %f2644;
	setp.lt.s32 	%p591, %r5553, 0;
	selp.f32 	%f6575, %f2645, %f2644, %p591;
	bra.uni 	$L__BB9_593;
$L__BB9_592:
	mov.f32 	%f2646, 0f00000000;
	mul.rn.f32 	%f6575, %f337, %f2646;
	mov.b32 	%r10601, 0;
$L__BB9_593:
	setp.ltu.f32 	%p592, %f339, 0f47CE4780;
	add.s32 	%r5558, %r10601, 1;
	mul.rn.f32 	%f2647, %f6575, %f6575;
	and.b32  	%r5559, %r10601, 1;
	setp.eq.b32 	%p593, %r5559, 1;
	selp.f32 	%f2648, %f6575, 0f3F800000, %p593;
	fma.rn.f32 	%f2649, %f2647, %f2648, 0f00000000;
	fma.rn.f32 	%f2650, %f2647, 0f37CBAC00, 0fBAB607ED;
	selp.f32 	%f2651, 0fB94D4153, %f2650, %p593;
	selp.f32 	%f2652, 0f3C0885E4, 0f3D2AAABB, %p593;
	fma.rn.f32 	%f2653, %f2651, %f2647, %f2652;
	selp.f32 	%f2654, 0fBE2AAAA8, 0fBEFFFFFF, %p593;
	fma.rn.f32 	%f2655, %f2653, %f2647, %f2654;
	fma.rn.f32 	%f2656, %f2655, %f2649, %f2648;
	and.b32  	%r5560, %r5558, 2;
	setp.eq.s32 	%p594, %r5560, 0;
	mov.f32 	%f2657, 0f00000000;
	sub.f32 	%f2658, %f2657, %f2656;
	selp.f32 	%f2659, %f2656, %f2658, %p594;
	mul.f32 	%f347, %f343, %f2659;
	@%p592 bra 	$L__BB9_601;
	setp.eq.f32 	%p595, %f339, 0f7F800000;
	@%p595 bra 	$L__BB9_600;
	mov.b32 	%r989, %f337;
	shl.b32 	%r5562, %r989, 8;
	or.b32  	%r990, %r5562, -2147483648;
	mov.b64 	%rd4739, 0;
	mov.b32 	%r10602, 0;
	mov.u64 	%rd4737, __cudart_i2opi_f;
	mov.u64 	%rd4738, %rd1;
$L__BB9_596:
	.pragma "nounroll";
	ld.global.nc.u32 	%r5563, [%rd4737];
	mad.wide.u32 	%rd2706, %r5563, %r990, %rd4739;
	shr.u64 	%rd4739, %rd2706, 32;
	st.local.u32 	[%rd4738], %rd2706;
	add.s32 	%r10602, %r10602, 1;
	add.s64 	%rd4738, %rd4738, 4;
	add.s64 	%rd4737, %rd4737, 4;
	setp.ne.s32 	%p596, %r10602, 6;
	@%p596 bra 	$L__BB9_596;
	shr.u32 	%r5564, %r989, 23;
	st.local.u32 	[%rd1+24], %rd4739;
	and.b32  	%r993, %r5564, 31;
	and.b32  	%r5565, %r5564, 224;
	add.s32 	%r5566, %r5565, -128;
	shr.u32 	%r5567, %r5566, 5;
	mul.wide.u32 	%rd2707, %r5567, 4;
	sub.s64 	%rd528, %rd1, %rd2707;
	ld.local.u32 	%r10603, [%rd528+24];
	ld.local.u32 	%r10604, [%rd528+20];
	setp.eq.s32 	%p597, %r993, 0;
	@%p597 bra 	$L__BB9_599;
	shf.l.wrap.b32 	%r10603, %r10604, %r10603, %r993;
	ld.local.u32 	%r5568, [%rd528+16];
	shf.l.wrap.b32 	%r10604, %r5568, %r10604, %r993;
$L__BB9_599:
	shr.u32 	%r5569, %r10603, 30;
	shf.l.wrap.b32 	%r5570, %r10604, %r10603, 2;
	shl.b32 	%r5571, %r10604, 2;
	shr.u32 	%r5572, %r5570, 31;
	add.s32 	%r5573, %r5572, %r5569;
	neg.s32 	%r5574, %r5573;
	setp.lt.s32 	%p598, %r989, 0;
	selp.b32 	%r10605, %r5574, %r5573, %p598;
	xor.b32  	%r5575, %r5570, %r989;
	shr.s32 	%r5576, %r5570, 31;
	xor.b32  	%r5577, %r5576, %r5570;
	xor.b32  	%r5578, %r5576, %r5571;
	cvt.u64.u32 	%rd2708, %r5577;
	shl.b64 	%rd2709, %rd2708, 32;
	cvt.u64.u32 	%rd2710, %r5578;
	or.b64  	%rd2711, %rd2709, %rd2710;
	cvt.rn.f64.s64 	%fd149, %rd2711;
	mul.f64 	%fd150, %fd149, 0d3BF921FB54442D19;
	cvt.rn.f32.f64 	%f2660, %fd150;
	neg.f32 	%f2661, %f2660;
	setp.lt.s32 	%p599, %r5575, 0;
	selp.f32 	%f6576, %f2661, %f2660, %p599;
	bra.uni 	$L__BB9_601;
$L__BB9_600:
	mov.f32 	%f2662, 0f00000000;
	mul.rn.f32 	%f6576, %f337, %f2662;
	mov.b32 	%r10605, 0;
$L__BB9_601:
	mul.f32 	%f2663, %f6576, %f6576;
	fma.rn.f32 	%f2664, %f2663, 0f3C190000, 0f3B560000;
	fma.rn.f32 	%f2665, %f2664, %f2663, 0f3CC70000;
	fma.rn.f32 	%f2666, %f2665, %f2663, 0f3D5B0000;
	fma.rn.f32 	%f2667, %f2666, %f2663, 0f3E089438;
	fma.rn.f32 	%f2668, %f2667, %f2663, 0f3EAAAA88;
	mul.rn.f32 	%f2669, %f2663, %f6576;
	fma.rn.f32 	%f2670, %f2668, %f2669, %f6576;
	abs.f32 	%f2671, %f6576;
	setp.eq.f32 	%p600, %f2671, 0f3A00B43C;
	selp.f32 	%f2672, %f6576, %f2670, %p600;
	and.b32  	%r5580, %r10605, 1;
	setp.eq.b32 	%p601, %r5580, 1;
	neg.f32 	%f2673, %f2672;
	rcp.approx.ftz.f32 	%f2674, %f2673;
	selp.f32 	%f2675, %f2674, %f2672, %p601;
	add.f32 	%f351, %f347, %f2675;
	mul.f32 	%f2676, %f351, 0f3F22F983;
	cvt.rni.s32.f32 	%r10617, %f2676;
	cvt.rn.f32.s32 	%f2677, %r10617;
	fma.rn.f32 	%f2678, %f2677, 0fBFC90FDA, %f351;
	fma.rn.f32 	%f2679, %f2677, 0fB3A22168, %f2678;
	fma.rn.f32 	%f6579, %f2677, 0fA7C234C5, %f2679;
	abs.f32 	%f353, %f351;
	setp.ltu.f32 	%p602, %f353, 0f47CE4780;
	mov.u32 	%r10609, %r10617;
	mov.f32 	%f6577, %f6579;
	@%p602 bra 	$L__BB9_609;
	setp.eq.f32 	%p603, %f353, 0f7F800000;
	@%p603 bra 	$L__BB9_608;
	mov.b32 	%r1003, %f351;
	shl.b32 	%r5582, %r1003, 8;
	or.b32  	%r1004, %r5582, -2147483648;
	mov.b64 	%rd4742, 0;
	mov.b32 	%r10606, 0;
	mov.u64 	%rd4740, __cudart_i2opi_f;
	mov.u64 	%rd4741, %rd3;
$L__BB9_604:
	.pragma "nounroll";
	ld.global.nc.u32 	%r5583, [%rd4740];
	mad.wide.u32 	%rd2714, %r5583, %r1004, %rd4742;
	shr.u64 	%rd4742, %rd2714, 32;
	st.local.u32 	[%rd4741], %rd2714;
	add.s32 	%r10606, %r10606, 1;
	add.s64 	%rd4741, %rd4741, 4;
	add.s64 	%rd4740, %rd4740, 4;
	setp.ne.s32 	%p604, %r10606, 6;
	@%p604 bra 	$L__BB9_604;
	shr.u32 	%r5584, %r1003, 23;
	st.local.u32 	[%rd3+24], %rd4742;
	and.b32  	%r1007, %r5584, 31;
	and.b32  	%r5585, %r5584, 224;
	add.s32 	%r5586, %r5585, -128;
	shr.u32 	%r5587, %r5586, 5;
	mul.wide.u32 	%rd2715, %r5587, 4;
	sub.s64 	%rd535, %rd3, %rd2715;
	ld.local.u32 	%r10607, [%rd535+24];
	ld.local.u32 	%r10608, [%rd535+20];
	setp.eq.s32 	%p605, %r1007, 0;
	@%p605 bra 	$L__BB9_607;
	shf.l.wrap.b32 	%r10607, %r10608, %r10607, %r1007;
	ld.local.u32 	%r5588, [%rd535+16];
	shf.l.wrap.b32 	%r10608, %r5588, %r10608, %r1007;
$L__BB9_607:
	shr.u32 	%r5589, %r10607, 30;
	shf.l.wrap.b32 	%r5590, %r10608, %r10607, 2;
	shl.b32 	%r5591, %r10608, 2;
	shr.u32 	%r5592, %r5590, 31;
	add.s32 	%r5593, %r5592, %r5589;
	neg.s32 	%r5594, %r5593;
	setp.lt.s32 	%p606, %r1003, 0;
	selp.b32 	%r10609, %r5594, %r5593, %p606;
	xor.b32  	%r5595, %r5590, %r1003;
	shr.s32 	%r5596, %r5590, 31;
	xor.b32  	%r5597, %r5596, %r5590;
	xor.b32  	%r5598, %r5596, %r5591;
	cvt.u64.u32 	%rd2716, %r5597;
	shl.b64 	%rd2717, %rd2716, 32;
	cvt.u64.u32 	%rd2718, %r5598;
	or.b64  	%rd2719, %rd2717, %rd2718;
	cvt.rn.f64.s64 	%fd151, %rd2719;
	mul.f64 	%fd152, %fd151, 0d3BF921FB54442D19;
	cvt.rn.f32.f64 	%f2680, %fd152;
	neg.f32 	%f2681, %f2680;
	setp.lt.s32 	%p607, %r5595, 0;
	selp.f32 	%f6577, %f2681, %f2680, %p607;
	bra.uni 	$L__BB9_609;
$L__BB9_608:
	mov.f32 	%f2682, 0f00000000;
	mul.rn.f32 	%f6577, %f351, %f2682;
	mov.b32 	%r10609, 0;
$L__BB9_609:
	setp.ltu.f32 	%p608, %f353, 0f47CE4780;
	mul.rn.f32 	%f2683, %f6577, %f6577;
	and.b32  	%r5600, %r10609, 1;
	setp.eq.b32 	%p609, %r5600, 1;
	selp.f32 	%f2684, 0f3F800000, %f6577, %p609;
	fma.rn.f32 	%f2685, %f2683, %f2684, 0f00000000;
	fma.rn.f32 	%f2686, %f2683, 0f37CBAC00, 0fBAB607ED;
	selp.f32 	%f2687, %f2686, 0fB94D4153, %p609;
	selp.f32 	%f2688, 0f3D2AAABB, 0f3C0885E4, %p609;
	fma.rn.f32 	%f2689, %f2687, %f2683, %f2688;
	selp.f32 	%f2690, 0fBEFFFFFF, 0fBE2AAAA8, %p609;
	fma.rn.f32 	%f2691, %f2689, %f2683, %f2690;
	fma.rn.f32 	%f2692, %f2691, %f2685, %f2684;
	and.b32  	%r5601, %r10609, 2;
	setp.eq.s32 	%p610, %r5601, 0;
	mov.f32 	%f2693, 0f00000000;
	sub.f32 	%f2694, %f2693, %f2692;
	selp.f32 	%f357, %f2692, %f2694, %p610;
	mov.u32 	%r10613, %r10617;
	mov.f32 	%f6578, %f6579;
	@%p608 bra 	$L__BB9_617;
	setp.eq.f32 	%p611, %f353, 0f7F800000;
	@%p611 bra 	$L__BB9_616;
	mov.b32 	%r1016, %f351;
	shl.b32 	%r5603, %r1016, 8;
	or.b32  	%r1017, %r5603, -2147483648;
	mov.b64 	%rd4745, 0;
	mov.b32 	%r10610, 0;
	mov.u64 	%rd4743, __cudart_i2opi_f;
	mov.u64 	%rd4744, %rd2;
$L__BB9_612:
	.pragma "nounroll";
	ld.global.nc.u32 	%r5604, [%rd4743];
	mad.wide.u32 	%rd2722, %r5604, %r1017, %rd4745;
	shr.u64 	%rd4745, %rd2722, 32;
	st.local.u32 	[%rd4744], %rd2722;
	add.s32 	%r10610, %r10610, 1;
	add.s64 	%rd4744, %rd4744, 4;
	add.s64 	%rd4743, %rd4743, 4;
	setp.ne.s32 	%p612, %r10610, 6;
	@%p612 bra 	$L__BB9_612;
	shr.u32 	%r5605, %r1016, 23;
	st.local.u32 	[%rd2+24], %rd4745;
	and.b32  	%r1020, %r5605, 31;
	and.b32  	%r5606, %r5605, 224;
	add.s32 	%r5607, %r5606, -128;
	shr.u32 	%r5608, %r5607, 5;
	mul.wide.u32 	%rd2723, %r5608, 4;
	sub.s64 	%rd542, %rd2, %rd2723;
	ld.local.u32 	%r10611, [%rd542+24];
	ld.local.u32 	%r10612, [%rd542+20];
	setp.eq.s32 	%p613, %r1020, 0;
	@%p613 bra 	$L__BB9_615;
	shf.l.wrap.b32 	%r10611, %r10612, %r10611, %r1020;
	ld.local.u32 	%r5609, [%rd542+16];
	shf.l.wrap.b32 	%r10612, %r5609, %r10612, %r1020;
$L__BB9_615:
	shr.u32 	%r5610, %r10611, 30;
	shf.l.wrap.b32 	%r5611, %r10612, %r10611, 2;
	shl.b32 	%r5612, %r10612, 2;
	shr.u32 	%r5613, %r5611, 31;
	add.s32 	%r5614, %r5613, %r5610;
	neg.s32 	%r5615, %r5614;
	setp.lt.s32 	%p614, %r1016, 0;
	selp.b32 	%r10613, %r5615, %r5614, %p614;
	xor.b32  	%r5616, %r5611, %r1016;
	shr.s32 	%r5617, %r5611, 31;
	xor.b32  	%r5618, %r5617, %r5611;
	xor.b32  	%r5619, %r5617, %r5612;
	cvt.u64.u32 	%rd2724, %r5618;
	shl.b64 	%rd2725, %rd2724, 32;
	cvt.u64.u32 	%rd2726, %r5619;
	or.b64  	%rd2727, %rd2725, %rd2726;
	cvt.rn.f64.s64 	%fd153, %rd2727;
	mul.f64 	%fd154, %fd153, 0d3BF921FB54442D19;
	cvt.rn.f32.f64 	%f2695, %fd154;
	neg.f32 	%f2696, %f2695;
	setp.lt.s32 	%p615, %r5616, 0;
	selp.f32 	%f6578, %f2696, %f2695, %p615;
	bra.uni 	$L__BB9_617;
$L__BB9_616:
	mov.f32 	%f2697, 0f00000000;
	mul.rn.f32 	%f6578, %f351, %f2697;
	mov.b32 	%r10613, 0;
$L__BB9_617:
	setp.ltu.f32 	%p616, %f353, 0f47CE4780;
	add.s32 	%r5621, %r10613, 1;
	mul.rn.f32 	%f2698, %f6578, %f6578;
	and.b32  	%r5622, %r10613, 1;
	setp.eq.b32 	%p617, %r5622, 1;
	selp.f32 	%f2699, %f6578, 0f3F800000, %p617;
	fma.rn.f32 	%f2700, %f2698, %f2699, 0f00000000;
	fma.rn.f32 	%f2701, %f2698, 0f37CBAC00, 0fBAB607ED;
	selp.f32 	%f2702, 0fB94D4153, %f2701, %p617;
	selp.f32 	%f2703, 0f3C0885E4, 0f3D2AAABB, %p617;
	fma.rn.f32 	%f2704, %f2702, %f2698, %f2703;
	selp.f32 	%f2705, 0fBE2AAAA8, 0fBEFFFFFF, %p617;
	fma.rn.f32 	%f2706, %f2704, %f2698, %f2705;
	fma.rn.f32 	%f2707, %f2706, %f2700, %f2699;
	and.b32  	%r5623, %r5621, 2;
	setp.eq.s32 	%p618, %r5623, 0;
	mov.f32 	%f2708, 0f00000000;
	sub.f32 	%f2709, %f2708, %f2707;
	selp.f32 	%f2710, %f2707, %f2709, %p618;
	mul.f32 	%f361, %f357, %f2710;
	@%p616 bra 	$L__BB9_625;
	setp.eq.f32 	%p619, %f353, 0f7F800000;
	@%p619 bra 	$L__BB9_624;
	mov.b32 	%r1029, %f351;
	shl.b32 	%r5625, %r1029, 8;
	or.b32  	%r1030, %r5625, -2147483648;
	mov.b64 	%rd4748, 0;
	mov.b32 	%r10614, 0;
	mov.u64 	%rd4746, __cudart_i2opi_f;
	mov.u64 	%rd4747, %rd1;
$L__BB9_620:
	.pragma "nounroll";
	ld.global.nc.u32 	%r5626, [%rd4746];
	mad.wide.u32 	%rd2730, %r5626, %r1030, %rd4748;
	shr.u64 	%rd4748, %rd2730, 32;
	st.local.u32 	[%rd4747], %rd2730;
	add.s32 	%r10614, %r10614, 1;
	add.s64 	%rd4747, %rd4747, 4;
	add.s64 	%rd4746, %rd4746, 4;
	setp.ne.s32 	%p620, %r10614, 6;
	@%p620 bra 	$L__BB9_620;
	shr.u32 	%r5627, %r1029, 23;
	st.local.u32 	[%rd1+24], %rd4748;
	and.b32  	%r1033, %r5627, 31;
	and.b32  	%r5628, %r5627, 224;
	add.s32 	%r5629, %r5628, -128;
	shr.u32 	%r5630, %r5629, 5;
	mul.wide.u32 	%rd2731, %r5630, 4;
	sub.s64 	%rd549, %rd1, %rd2731;
	ld.local.u32 	%r10615, [%rd549+24];
	ld.local.u32 	%r10616, [%rd549+20];
	setp.eq.s32 	%p621, %r1033, 0;
	@%p621 bra 	$L__BB9_623;
	shf.l.wrap.b32 	%r10615, %r10616, %r10615, %r1033;
	ld.local.u32 	%r5631, [%rd549+16];
	shf.l.wrap.b32 	%r10616, %r5631, %r10616, %r1033;
$L__BB9_623:
	shr.u32 	%r5632, %r10615, 30;
	shf.l.wrap.b32 	%r5633, %r10616, %r10615, 2;
	shl.b32 	%r5634, %r10616, 2;
	shr.u32 	%r5635, %r5633, 31;
	add.s32 	%r5636, %r5635, %r5632;
	neg.s32 	%r5637, %r5636;
	setp.lt.s32 	%p622, %r1029, 0;
	selp.b32 	%r10617, %r5637, %r5636, %p622;
	xor.b32  	%r5638, %r5633, %r1029;
	shr.s32 	%r5639, %r5633, 31;
	xor.b32  	%r5640, %r5639, %r5633;
	xor.b32  	%r5641, %r5639, %r5634;
	cvt.u64.u32 	%rd2732, %r5640;
	shl.b64 	%rd2733, %rd2732, 32;
	cvt.u64.u32 	%rd2734, %r5641;
	or.b64  	%rd2735, %rd2733, %rd2734;
	cvt.rn.f64.s64 	%fd155, %rd2735;
	mul.f64 	%fd156, %fd155, 0d3BF921FB54442D19;
	cvt.rn.f32.f64 	%f2711, %fd156;
	neg.f32 	%f2712, %f2711;
	setp.lt.s32 	%p623, %r5638, 0;
	selp.f32 	%f6579, %f2712, %f2711, %p623;
	bra.uni 	$L__BB9_625;
$L__BB9_624:
	mov.f32 	%f2713, 0f00000000;
	mul.rn.f32 	%f6579, %f351, %f2713;
	mov.b32 	%r10617, 0;
$L__BB9_625:
	mul.f32 	%f2714, %f6579, %f6579;
	fma.rn.f32 	%f2715, %f2714, 0f3C190000, 0f3B560000;
	fma.rn.f32 	%f2716, %f2715, %f2714, 0f3CC70000;
	fma.rn.f32 	%f2717, %f2716, %f2714, 0f3D5B0000;
	fma.rn.f32 	%f2718, %f2717, %f2714, 0f3E089438;
	fma.rn.f32 	%f2719, %f2718, %f2714, 0f3EAAAA88;
	mul.rn.f32 	%f2720, %f2714, %f6579;
	fma.rn.f32 	%f2721, %f2719, %f2720, %f6579;
	abs.f32 	%f2722, %f6579;
	setp.eq.f32 	%p624, %f2722, 0f3A00B43C;
	selp.f32 	%f2723, %f6579, %f2721, %p624;
	and.b32  	%r5643, %r10617, 1;
	setp.eq.b32 	%p625, %r5643, 1;
	neg.f32 	%f2724, %f2723;
	rcp.approx.ftz.f32 	%f2725, %f2724;
	selp.f32 	%f2726, %f2725, %f2723, %p625;
	add.f32 	%f365, %f361, %f2726;
	mul.f32 	%f2727, %f365, 0f3F22F983;
	cvt.rni.s32.f32 	%r10629, %f2727;
	cvt.rn.f32.s32 	%f2728, %r10629;
	fma.rn.f32 	%f2729, %f2728, 0fBFC90FDA, %f365;
	fma.rn.f32 	%f2730, %f2728, 0fB3A22168, %f2729;
	fma.rn.f32 	%f6582, %f2728, 0fA7C234C5, %f2730;
	abs.f32 	%f367, %f365;
	setp.ltu.f32 	%p626, %f367, 0f47CE4780;
	mov.u32 	%r10621, %r10629;
	mov.f32 	%f6580, %f6582;
	@%p626 bra 	$L__BB9_633;
	setp.eq.f32 	%p627, %f367, 0f7F800000;
	@%p627 bra 	$L__BB9_632;
	mov.b32 	%r1043, %f365;
	shl.b32 	%r5645, %r1043, 8;
	or.b32  	%r1044, %r5645, -2147483648;
	mov.b64 	%rd4751, 0;
	mov.b32 	%r10618, 0;
	mov.u64 	%rd4749, __cudart_i2opi_f;
	mov.u64 	%rd4750, %rd3;
$L__BB9_628:
	.pragma "nounroll";
	ld.global.nc.u32 	%r5646, [%rd4749];
	mad.wide.u32 	%rd2738, %r5646, %r1044, %rd4751;
	shr.u64 	%rd4751, %rd2738, 32;
	st.local.u32 	[%rd4750], %rd2738;
	add.s32 	%r10618, %r10618, 1;
	add.s64 	%rd4750, %rd4750, 4;
	add.s64 	%rd4749, %rd4749, 4;
	setp.ne.s32 	%p628, %r10618, 6;
	@%p628 bra 	$L__BB9_628;
	shr.u32 	%r5647, %r1043, 23;
	st.local.u32 	[%rd3+24], %rd4751;
	and.b32  	%r1047, %r5647, 31;
	and.b32  	%r5648, %r5647, 224;
	add.s32 	%r5649, %r5648, -128;
	shr.u32 	%r5650, %r5649, 5;
	mul.wide.u32 	%rd2739, %r5650, 4;
	sub.s64 	%rd556, %rd3, %rd2739;
	ld.local.u32 	%r10619, [%rd556+24];
	ld.local.u32 	%r10620, [%rd556+20];
	setp.eq.s32 	%p629, %r1047, 0;
	@%p629 bra 	$L__BB9_631;
	shf.l.wrap.b32 	%r10619, %r10620, %r10619, %r1047;
	ld.local.u32 	%r5651, [%rd556+16];
	shf.l.wrap.b32 	%r10620, %r5651, %r10620, %r1047;
$L__BB9_631:
	shr.u32 	%r5652, %r10619, 30;
	shf.l.wrap.b32 	%r5653, %r10620, %r10619, 2;
	shl.b32 	%r5654, %r10620, 2;
	shr.u32 	%r5655, %r5653, 31;
	add.s32 	%r5656, %r5655, %r5652;
	neg.s32 	%r5657, %r5656;
	setp.lt.s32 	%p630, %r1043, 0;
	selp.b32 	%r10621, %r5657, %r5656, %p630;
	xor.b32  	%r5658, %r5653, %r1043;
	shr.s32 	%r5659, %r5653, 31;
	xor.b32  	%r5660, %r5659, %r5653;
	xor.b32  	%r5661, %r5659, %r5654;
	cvt.u64.u32 	%rd2740, %r5660;
	shl.b64 	%rd2741, %rd2740, 32;
	cvt.u64.u32 	%rd2742, %r5661;
	or.b64  	%rd2743, %rd2741, %rd2742;
	cvt.rn.f64.s64 	%fd157, %rd2743;
	mul.f64 	%fd158, %fd157, 0d3BF921FB54442D19;
	cvt.rn.f32.f64 	%f2731, %fd158;
	neg.f32 	%f2732, %f2731;
	setp.lt.s32 	%p631, %r5658, 0;
	selp.f32 	%f6580, %f2732, %f2731, %p631;
	bra.uni 	$L__BB9_633;
$L__BB9_632:
	mov.f32 	%f2733, 0f00000000;
	mul.rn.f32 	%f6580, %f365, %f2733;
	mov.b32 	%r10621, 0;
$L__BB9_633:
	setp.ltu.f32 	%p632, %f367, 0f47CE4780;
	mul.rn.f32 	%f2734, %f6580, %f6580;
	and.b32  	%r5663, %r10621, 1;
	setp.eq.b32 	%p633, %r5663, 1;
	selp.f32 	%f2735, 0f3F800000, %f6580, %p633;
	fma.rn.f32 	%f2736, %f2734, %f2735, 0f00000000;
	fma.rn.f32 	%f2737, %f2734, 0f37CBAC00, 0fBAB607ED;
	selp.f32 	%f2738, %f2737, 0fB94D4153, %p633;
	selp.f32 	%f2739, 0f3D2AAABB, 0f3C0885E4, %p633;
	fma.rn.f32 	%f2740, %f2738, %f2734, %f2739;
	selp.f32 	%f2741, 0fBEFFFFFF, 0fBE2AAAA8, %p633;
	fma.rn.f32 	%f2742, %f2740, %f2734, %f2741;
	fma.rn.f32 	%f2743, %f2742, %f2736, %f2735;
	and.b32  	%r5664, %r10621, 2;
	setp.eq.s32 	%p634, %r5664, 0;
	mov.f32 	%f2744, 0f00000000;
	sub.f32 	%f2745, %f2744, %f2743;
	selp.f32 	%f371, %f2743, %f2745, %p634;
	mov.u32 	%r10625, %r10629;
	mov.f32 	%f6581, %f6582;
	@%p632 bra 	$L__BB9_641;
	setp.eq.f32 	%p635, %f367, 0f7F800000;
	@%p635 bra 	$L__BB9_640;
	mov.b32 	%r1056, %f365;
	shl.b32 	%r5666, %r1056, 8;
	or.b32  	%r1057, %r5666, -2147483648;
	mov.b64 	%rd4754, 0;
	mov.b32 	%r10622, 0;
	mov.u64 	%rd4752, __cudart_i2opi_f;
	mov.u64 	%rd4753, %rd2;
$L__BB9_636:
	.pragma "nounroll";
	ld.global.nc.u32 	%r5667, [%rd4752];
	mad.wide.u32 	%rd2746, %r5667, %r1057, %rd4754;
	shr.u64 	%rd4754, %rd2746, 32;
	st.local.u32 	[%rd4753], %rd2746;
	add.s32 	%r10622, %r10622, 1;
	add.s64 	%rd4753, %rd4753, 4;
	add.s64 	%rd4752, %rd4752, 4;
	setp.ne.s32 	%p636, %r10622, 6;
	@%p636 bra 	$L__BB9_636;
	shr.u32 	%r5668, %r1056, 23;
	st.local.u32 	[%rd2+24], %rd4754;
	and.b32  	%r1060, %r5668, 31;
	and.b32  	%r5669, %r5668, 224;
	add.s32 	%r5670, %r5669, -128;
	shr.u32 	%r5671, %r5670, 5;
	mul.wide.u32 	%rd2747, %r5671, 4;
	sub.s64 	%rd563, %rd2, %rd2747;
	ld.local.u32 	%r10623, [%rd563+24];
	ld.local.u32 	%r10624, [%rd563+20];
	setp.eq.s32 	%p637, %r1060, 0;
	@%p637 bra 	$L__BB9_639;
	shf.l.wrap.b32 	%r10623, %r10624, %r10623, %r1060;
	ld.local.u32 	%r5672, [%rd563+16];
	shf.l.wrap.b32 	%r10624, %r5672, %r10624, %r1060;
$L__BB9_639:
	shr.u32 	%r5673, %r10623, 30;
	shf.l.wrap.b32 	%r5674, %r10624, %r10623, 2;
	shl.b32 	%r5675, %r10624, 2;
	shr.u32 	%r5676, %r5674, 31;
	add.s32 	%r5677, %r5676, %r5673;
	neg.s32 	%r5678, %r5677;
	setp.lt.s32 	%p638, %r1056, 0;
	selp.b32 	%r10625, %r5678, %r5677, %p638;
	xor.b32  	%r5679, %r5674, %r1056;
	shr.s32 	%r5680, %r5674, 31;
	xor.b32  	%r5681, %r5680, %r5674;
	xor.b32  	%r5682, %r5680, %r5675;
	cvt.u64.u32 	%rd2748, %r5681;
	shl.b64 	%rd2749, %rd2748, 32;
	cvt.u64.u32 	%rd2750, %r5682;
	or.b64  	%rd2751, %rd2749, %rd2750;
	cvt.rn.f64.s64 	%fd159, %rd2751;
	mul.f64 	%fd160, %fd159, 0d3BF921FB54442D19;
	cvt.rn.f32.f64 	%f2746, %fd160;
	neg.f32 	%f2747, %f2746;
	setp.lt.s32 	%p639, %r5679, 0;
	selp.f32 	%f6581, %f2747, %f2746, %p639;
	bra.uni 	$L__BB9_641;
$L__BB9_640:
	mov.f32 	%f2748, 0f00000000;
	mul.rn.f32 	%f6581, %f365, %f2748;
	mov.b32 	%r10625, 0;
$L__BB9_641:
	setp.ltu.f32 	%p640, %f367, 0f47CE4780;
	add.s32 	%r5684, %r10625, 1;
	mul.rn.f32 	%f2749, %f6581, %f6581;
	and.b32  	%r5685, %r10625, 1;
	setp.eq.b32 	%p641, %r5685, 1;
	selp.f32 	%f2750, %f6581, 0f3F800000, %p641;
	fma.rn.f32 	%f2751, %f2749, %f2750, 0f00000000;
	fma.rn.f32 	%f2752, %f2749, 0f37CBAC00, 0fBAB607ED;
	selp.f32 	%f2753, 0fB94D4153, %f2752, %p641;
	selp.f32 	%f2754, 0f3C0885E4, 0f3D2AAABB, %p641;
	fma.rn.f32 	%f2755, %f2753, %f2749, %f2754;
	selp.f32 	%f2756, 0fBE2AAAA8, 0fBEFFFFFF, %p641;
	fma.rn.f32 	%f2757, %f2755, %f2749, %f2756;
	fma.rn.f32 	%f2758, %f2757, %f2751, %f2750;
	and.b32  	%r5686, %r5684, 2;
	setp.eq.s32 	%p642, %r5686, 0;
	mov.f32 	%f2759, 0f00000000;
	sub.f32 	%f2760, %f2759, %f2758;
	selp.f32 	%f2761, %f2758, %f2760, %p642;
	mul.f32 	%f375, %f371, %f2761;
	@%p640 bra 	$L__BB9_649;
	setp.eq.f32 	%p643, %f367, 0f7F800000;
	@%p643 bra 	$L__BB9_648;
	mov.b32 	%r1069, %f365;
	shl.b32 	%r5688, %r1069, 8;
	or.b32  	%r1070, %r5688, -2147483648;
	mov.b64 	%rd4757, 0;
	mov.b32 	%r10626, 0;
	mov.u64 	%rd4755, __cudart_i2opi_f;
	mov.u64 	%rd4756, %rd1;
$L__BB9_644:
	.pragma "nounroll";
	ld.global.nc.u32 	%r5689, [%rd4755];
	mad.wide.u32 	%rd2754, %r5689, %r1070, %rd4757;
	shr.u64 	%rd4757, %rd2754, 32;
	st.local.u32 	[%rd4756], %rd2754;
	add.s32 	%r10626, %r10626, 1;
	add.s64 	%rd4756, %rd4756, 4;
	add.s64 	%rd4755, %rd4755, 4;
	setp.ne.s32 	%p644, %r10626, 6;
	@%p644 bra 	$L__BB9_644;
	shr.u32 	%r5690, %r1069, 23;
	st.local.u32 	[%rd1+24], %rd4757;
	and.b32  	%r1073, %r5690, 31;
	and.b32  	%r5691, %r5690, 224;
	add.s32 	%r5692, %r5691, -128;
	shr.u32 	%r5693, %r5692, 5;
	mul.wide.u32 	%rd2755, %r5693, 4;
	sub.s64 	%rd570, %rd1, %rd2755;
	ld.local.u32 	%r10627, [%rd570+24];
	ld.local.u32 	%r10628, [%rd570+20];
	setp.eq.s32 	%p645, %r1073, 0;
	@%p645 bra 	$L__BB9_647;
	shf.l.wrap.b32 	%r10627, %r10628, %r10627, %r1073;
	ld.local.u32 	%r5694, [%rd570+16];
	shf.l.wrap.b32 	%r10628, %r5694, %r10628, %r1073;
$L__BB9_647:
	shr.u32 	%r5695, %r10627, 30;
	shf.l.wrap.b32 	%r5696, %r10628, %r10627, 2;
	shl.b32 	%r5697, %r10628, 2;
	shr.u32 	%r5698, %r5696, 31;
	add.s32 	%r5699, %r5698, %r5695;
	neg.s32 	%r5700, %r5699;
	setp.lt.s32 	%p646, %r1069, 0;
	selp.b32 	%r10629, %r5700, %r5699, %p646;
	xor.b32  	%r5701, %r5696, %r1069;
	shr.s32 	%r5702, %r5696, 31;
	xor.b32  	%r5703, %r5702, %r5696;
	xor.b32  	%r5704, %r5702, %r5697;
	cvt.u64.u32 	%rd2756, %r5703;
	shl.b64 	%rd2757, %rd2756, 32;
	cvt.u64.u32 	%rd2758, %r5704;
	or.b64  	%rd2759, %rd2757, %rd2758;
	cvt.rn.f64.s64 	%fd161, %rd2759;
	mul.f64 	%fd162, %fd161, 0d3BF921FB54442D19;
	cvt.rn.f32.f64 	%f2762, %fd162;
	neg.f32 	%f2763, %f2762;
	setp.lt.s32 	%p647, %r5701, 0;
	selp.f32 	%f6582, %f2763, %f2762, %p647;
	bra.uni 	$L__BB9_649;
$L__BB9_648:
	mov.f32 	%f2764, 0f00000000;
	mul.rn.f32 	%f6582, %f365, %f2764;
	mov.b32 	%r10629, 0;
$L__BB9_649:
	mul.f32 	%f2765, %f6582, %f6582;
	fma.rn.f32 	%f2766, %f2765, 0f3C190000, 0f3B560000;
	fma.rn.f32 	%f2767, %f2766, %f2765, 0f3CC70000;
	fma.rn.f32 	%f2768, %f2767, %f2765, 0f3D5B0000;
	fma.rn.f32 	%f2769, %f2768, %f2765, 0f3E089438;
	fma.rn.f32 	%f2770, %f2769, %f2765, 0f3EAAAA88;
	mul.rn.f32 	%f2771, %f2765, %f6582;
	fma.rn.f32 	%f2772, %f2770, %f2771, %f6582;
	abs.f32 	%f2773, %f6582;
	setp.eq.f32 	%p648, %f2773, 0f3A00B43C;
	selp.f32 	%f2774, %f6582, %f2772, %p648;
	and.b32  	%r5706, %r10629, 1;
	setp.eq.b32 	%p649, %r5706, 1;
	neg.f32 	%f2775, %f2774;
	rcp.approx.ftz.f32 	%f2776, %f2775;
	selp.f32 	%f2777, %f2776, %f2774, %p649;
	add.f32 	%f379, %f375, %f2777;
	mul.f32 	%f2778, %f379, 0f3F22F983;
	cvt.rni.s32.f32 	%r10641, %f2778;
	cvt.rn.f32.s32 	%f2779, %r10641;
	fma.rn.f32 	%f2780, %f2779, 0fBFC90FDA, %f379;
	fma.rn.f32 	%f2781, %f2779, 0fB3A22168, %f2780;
	fma.rn.f32 	%f6585, %f2779, 0fA7C234C5, %f2781;
	abs.f32 	%f381, %f379;
	setp.ltu.f32 	%p650, %f381, 0f47CE4780;
	mov.u32 	%r10633, %r10641;
	mov.f32 	%f6583, %f6585;
	@%p650 bra 	$L__BB9_657;
	setp.eq.f32 	%p651, %f381, 0f7F800000;
	@%p651 bra 	$L__BB9_656;
	mov.b32 	%r1083, %f379;
	shl.b32 	%r5708, %r1083, 8;
	or.b32  	%r1084, %r5708, -2147483648;
	mov.b64 	%rd4760, 0;
	mov.b32 	%r10630, 0;
	mov.u64 	%rd4758, __cudart_i2opi_f;
	mov.u64 	%rd4759, %rd3;
$L__BB9_652:
	.pragma "nounroll";
	ld.global.nc.u32 	%r5709, [%rd4758];
	mad.wide.u32 	%rd2762, %r5709, %r1084, %rd4760;
	shr.u64 	%rd4760, %rd2762, 32;
	st.local.u32 	[%rd4759], %rd2762;
	add.s32 	%r10630, %r10630, 1;
	add.s64 	%rd4759, %rd4759, 4;
	add.s64 	%rd4758, %rd4758, 4;
	setp.ne.s32 	%p652, %r10630, 6;
	@%p652 bra 	$L__BB9_652;
	shr.u32 	%r5710, %r1083, 23;
	st.local.u32 	[%rd3+24], %rd4760;
	and.b32  	%r1087, %r5710, 31;
	and.b32  	%r5711, %r5710, 224;
	add.s32 	%r5712, %r5711, -128;
	shr.u32 	%r5713, %r5712, 5;
	mul.wide.u32 	%rd2763, %r5713, 4;
	sub.s64 	%rd577, %rd3, %rd2763;
	ld.local.u32 	%r10631, [%rd577+24];
	ld.local.u32 	%r10632, [%rd577+20];
	setp.eq.s32 	%p653, %r1087, 0;
	@%p653 bra 	$L__BB9_655;
	shf.l.wrap.b32 	%r10631, %r10632, %r10631, %r1087;
	ld.local.u32 	%r5714, [%rd577+16];
	shf.l.wrap.b32 	%r10632, %r5714, %r10632, %r1087;
$L__BB9_655:
	shr.u32 	%r5715, %r10631, 30;
	shf.l.wrap.b32 	%r5716, %r10632, %r10631, 2;
	shl.b32 	%r5717, %r10632, 2;
	shr.u32 	%r5718, %r5716, 31;
	add.s32 	%r5719, %r5718, %r5715;
	neg.s32 	%r5720, %r5719;
	setp.lt.s32 	%p654, %r1083, 0;
	selp.b32 	%r10633, %r5720, %r5719, %p654;
	xor.b32  	%r5721, %r5716, %r1083;
	shr.s32 	%r5722, %r5716, 31;
	xor.b32  	%r5723, %r5722, %r5716;
	xor.b32  	%r5724, %r5722, %r5717;
	cvt.u64.u32 	%rd2764, %r5723;
	shl.b64 	%rd2765, %rd2764, 32;
	cvt.u64.u32 	%rd2766, %r5724;
	or.b64  	%rd2767, %rd2765, %rd2766;
	cvt.rn.f64.s64 	%fd163, %rd2767;
	mul.f64 	%fd164, %fd163, 0d3BF921FB54442D19;
	cvt.rn.f32.f64 	%f2782, %fd164;
	neg.f32 	%f2783, %f2782;
	setp.lt.s32 	%p655, %r5721, 0;
	selp.f32 	%f6583, %f2783, %f2782, %p655;
	bra.uni 	$L__BB9_657;
$L__BB9_656:
	mov.f32 	%f2784, 0f00000000;
	mul.rn.f32 	%f6583, %f379, %f2784;
	mov.b32 	%r10633, 0;
$L__BB9_657:
	setp.ltu.f32 	%p656, %f381, 0f47CE4780;
	mul.rn.f32 	%f2785, %f6583, %f6583;
	and.b32  	%r5726, %r10633, 1;
	setp.eq.b32 	%p657, %r5726, 1;
	selp.f32 	%f2786, 0f3F800000, %f6583, %p657;
	fma.rn.f32 	%f2787, %f2785, %f2786, 0f00000000;
	fma.rn.f32 	%f2788, %f2785, 0f37CBAC00, 0fBAB607ED;
	selp.f32 	%f2789, %f2788, 0fB94D4153, %p657;
	selp.f32 	%f2790, 0f3D2AAABB, 0f3C0885E4, %p657;
	fma.rn.f32 	%f2791, %f2789, %f2785, %f2790;
	selp.f32 	%f2792, 0fBEFFFFFF, 0fBE2AAAA8, %p657;
	fma.rn.f32 	%f2793, %f2791, %f2785, %f2792;
	fma.rn.f32 	%f2794, %f2793, %f2787, %f2786;
	and.b32  	%r5727, %r10633, 2;
	setp.eq.s32 	%p658, %r5727, 0;
	mov.f32 	%f2795, 0f00000000;
	sub.f32 	%f2796, %f2795, %f2794;
	selp.f32 	%f385, %f2794, %f2796, %p658;
	mov.u32 	%r10637, %r10641;
	mov.f32 	%f6584, %f6585;
	@%p656 bra 	$L__BB9_665;
	setp.eq.f32 	%p659, %f381, 0f7F800000;
	@%p659 bra 	$L__BB9_664;
	mov.b32 	%r1096, %f379;
	shl.b32 	%r5729, %r1096, 8;
	or.b32  	%r1097, %r5729, -2147483648;
	mov.b64 	%rd4763, 0;
	mov.b32 	%r10634, 0;
	mov.u64 	%rd4761, __cudart_i2opi_f;
	mov.u64 	%rd4762, %rd2;
$L__BB9_660:
	.pragma "nounroll";
	ld.global.nc.u32 	%r5730, [%rd4761];
	mad.wide.u32 	%rd2770, %r5730, %r1097, %rd4763;
	shr.u64 	%rd4763, %rd2770, 32;
	st.local.u32 	[%rd4762], %rd2770;
	add.s32 	%r10634, %r10634, 1;
	add.s64 	%rd4762, %rd4762, 4;
	add.s64 	%rd4761, %rd4761, 4;
	setp.ne.s32 	%p660, %r10634, 6;
	@%p660 bra 	$L__BB9_660;
	shr.u32 	%r5731, %r1096, 23;
	st.local.u32 	[%rd2+24], %rd4763;
	and.b32  	%r1100, %r5731, 31;
	and.b32  	%r5732, %r5731, 224;
	add.s32 	%r5733, %r5732, -128;
	shr.u32 	%r5734, %r5733, 5;
	mul.wide.u32 	%rd2771, %r5734, 4;
	sub.s64 	%rd584, %rd2, %rd2771;
	ld.local.u32 	%r10635, [%rd584+24];
	ld.local.u32 	%r10636, [%rd584+20];
	setp.eq.s32 	%p661, %r1100, 0;
	@%p661 bra 	$L__BB9_663;
	shf.l.wrap.b32 	%r10635, %r10636, %r10635, %r1100;
	ld.local.u32 	%r5735, [%rd584+16];
	shf.l.wrap.b32 	%r10636, %r5735, %r10636, %r1100;
$L__BB9_663:
	shr.u32 	%r5736, %r10635, 30;
	shf.l.wrap.b32 	%r5737, %r10636, %r10635, 2;
	shl.b32 	%r5738, %r10636, 2;
	shr.u32 	%r5739, %r5737, 31;
	add.s32 	%r5740, %r5739, %r5736;
	neg.s32 	%r5741, %r5740;
	setp.lt.s32 	%p662, %r1096, 0;
	selp.b32 	%r10637, %r5741, %r5740, %p662;
	xor.b32  	%r5742, %r5737, %r1096;
	shr.s32 	%r5743, %r5737, 31;
	xor.b32  	%r5744, %r5743, %r5737;
	xor.b32  	%r5745, %r5743, %r5738;
	cvt.u64.u32 	%rd2772, %r5744;
	shl.b64 	%rd2773, %rd2772, 32;
	cvt.u64.u32 	%rd2774, %r5745;
	or.b64  	%rd2775, %rd2773, %rd2774;
	cvt.rn.f64.s64 	%fd165, %rd2775;
	mul.f64 	%fd166, %fd165, 0d3BF921FB54442D19;
	cvt.rn.f32.f64 	%f2797, %fd166;
	neg.f32 	%f2798, %f2797;
	setp.lt.s32 	%p663, %r5742, 0;
	selp.f32 	%f6584, %f2798, %f2797, %p663;
	bra.uni 	$L__BB9_665;
$L__BB9_664:
	mov.f32 	%f2799, 0f00000000;
	mul.rn.f32 	%f6584, %f379, %f2799;
	mov.b32 	%r10637, 0;
$L__BB9_665:
	setp.ltu.f32 	%p664, %f381, 0f47CE4780;
	add.s32 	%r5747, %r10637, 1;
	mul.rn.f32 	%f2800, %f6584, %f6584;
	and.b32  	%r5748, %r10637, 1;
	setp.eq.b32 	%p665, %r5748, 1;
	selp.f32 	%f2801, %f6584, 0f3F800000, %p665;
	fma.rn.f32 	%f2802, %f2800, %f2801, 0f00000000;
	fma.rn.f32 	%f2803, %f2800, 0f37CBAC00, 0fBAB607ED;
	selp.f32 	%f2804, 0fB94D4153, %f2803, %p665;
	selp.f32 	%f2805, 0f3C0885E4, 0f3D2AAABB, %p665;
	fma.rn.f32 	%f2806, %f2804, %f2800, %f2805;
	selp.f32 	%f2807, 0fBE2AAAA8, 0fBEFFFFFF, %p665;
	fma.rn.f32 	%f2808, %f2806, %f2800, %f2807;
	fma.rn.f32 	%f2809, %f2808, %f2802, %f2801;
	and.b32  	%r5749, %r5747, 2;
	setp.eq.s32 	%p666, %r5749, 0;
	mov.f32 	%f2810, 0f00000000;
	sub.f32 	%f2811, %f2810, %f2809;
	selp.f32 	%f2812, %f2809, %f2811, %p666;
	mul.f32 	%f389, %f385, %f2812;
	@%p664 bra 	$L__BB9_673;
	setp.eq.f32 	%p667, %f381, 0f7F800000;
	@%p667 bra 	$L__BB9_672;
	mov.b32 	%r1109, %f379;
	shl.b32 	%r5751, %r1109, 8;
	or.b32  	%r1110, %r5751, -2147483648;
	mov.b64 	%rd4766, 0;
	mov.b32 	%r10638, 0;
	mov.u64 	%rd4764, __cudart_i2opi_f;
	mov.u64 	%rd4765, %rd1;
$L__BB9_668:
	.pragma "nounroll";
	ld.global.nc.u32 	%r5752, [%rd4764];
	mad.wide.u32 	%rd2778, %r5752, %r1110, %rd4766;
	shr.u64 	%rd4766, %rd2778, 32;
	st.local.u32 	[%rd4765], %rd2778;
	add.s32 	%r10638, %r10638, 1;
	add.s64 	%rd4765, %rd4765, 4;
	add.s64 	%rd4764, %rd4764, 4;
	setp.ne.s32 	%p668, %r10638, 6;
	@%p668 bra 	$L__BB9_668;
	shr.u32 	%r5753, %r1109, 23;
	st.local.u32 	[%rd1+24], %rd4766;
	and.b32  	%r1113, %r5753, 31;
	and.b32  	%r5754, %r5753, 224;
	add.s32 	%r5755, %r5754, -128;
	shr.u32 	%r5756, %r5755, 5;
	mul.wide.u32 	%rd2779, %r5756, 4;
	sub.s64 	%rd591, %rd1, %rd2779;
	ld.local.u32 	%r10639, [%rd591+24];
	ld.local.u32 	%r10640, [%rd591+20];
	setp.eq.s32 	%p669, %r1113, 0;
	@%p669 bra 	$L__BB9_671;
	shf.l.wrap.b32 	%r10639, %r10640, %r10639, %r1113;
	ld.local.u32 	%r5757, [%rd591+16];
	shf.l.wrap.b32 	%r10640, %r5757, %r10640, %r1113;
$L__BB9_671:
	shr.u32 	%r5758, %r10639, 30;
	shf.l.wrap.b32 	%r5759, %r10640, %r10639, 2;
	shl.b32 	%r5760, %r10640, 2;
	shr.u32 	%r5761, %r5759, 31;
	add.s32 	%r5762, %r5761, %r5758;
	neg.s32 	%r5763, %r5762;
	setp.lt.s32 	%p670, %r1109, 0;
	selp.b32 	%r10641, %r5763, %r5762, %p670;
	xor.b32  	%r5764, %r5759, %r1109;
	shr.s32 	%r5765, %r5759, 31;
	xor.b32  	%r5766, %r5765, %r5759;
	xor.b32  	%r5767, %r5765, %r5760;
	cvt.u64.u32 	%rd2780, %r5766;
	shl.b64 	%rd2781, %rd2780, 32;
	cvt.u64.u32 	%rd2782, %r5767;
	or.b64  	%rd2783, %rd2781, %rd2782;
	cvt.rn.f64.s64 	%fd167, %rd2783;
	mul.f64 	%fd168, %fd167, 0d3BF921FB54442D19;
	cvt.rn.f32.f64 	%f2813, %fd168;
	neg.f32 	%f2814, %f2813;
	setp.lt.s32 	%p671, %r5764, 0;
	selp.f32 	%f6585, %f2814, %f2813, %p671;
	bra.uni 	$L__BB9_673;
$L__BB9_672:
	mov.f32 	%f2815, 0f00000000;
	mul.rn.f32 	%f6585, %f379, %f2815;
	mov.b32 	%r10641, 0;
$L__BB9_673:
	mul.f32 	%f2816, %f6585, %f6585;
	fma.rn.f32 	%f2817, %f2816, 0f3C190000, 0f3B560000;
	fma.rn.f32 	%f2818, %f2817, %f2816, 0f3CC70000;
	fma.rn.f32 	%f2819, %f2818, %f2816, 0f3D5B0000;
	fma.rn.f32 	%f2820, %f2819, %f2816, 0f3E089438;
	fma.rn.f32 	%f2821, %f2820, %f2816, 0f3EAAAA88;
	mul.rn.f32 	%f2822, %f2816, %f6585;
	fma.rn.f32 	%f2823, %f2821, %f2822, %f6585;
	abs.f32 	%f2824, %f6585;
	setp.eq.f32 	%p672, %f2824, 0f3A00B43C;
	selp.f32 	%f2825, %f6585, %f2823, %p672;
	and.b32  	%r5769, %r10641, 1;
	setp.eq.b32 	%p673, %r5769, 1;
	neg.f32 	%f2826, %f2825;
	rcp.approx.ftz.f32 	%f2827, %f2826;
	selp.f32 	%f2828, %f2827, %f2825, %p673;
	add.f32 	%f393, %f389, %f2828;
	mul.f32 	%f2829, %f393, 0f3F22F983;
	cvt.rni.s32.f32 	%r10653, %f2829;
	cvt.rn.f32.s32 	%f2830, %r10653;
	fma.rn.f32 	%f2831, %f2830, 0fBFC90FDA, %f393;
	fma.rn.f32 	%f2832, %f2830, 0fB3A22168, %f2831;
	fma.rn.f32 	%f6588, %f2830, 0fA7C234C5, %f2832;
	abs.f32 	%f395, %f393;
	setp.ltu.f32 	%p674, %f395, 0f47CE4780;
	mov.u32 	%r10645, %r10653;
	mov.f32 	%f6586, %f6588;
	@%p674 bra 	$L__BB9_681;
	setp.eq.f32 	%p675, %f395, 0f7F800000;
	@%p675 bra 	$L__BB9_680;
	mov.b32 	%r1123, %f393;
	shl.b32 	%r5771, %r1123, 8;
	or.b32  	%r1124, %r5771, -2147483648;
	mov.b64 	%rd4769, 0;
	mov.b32 	%r10642, 0;
	mov.u64 	%rd4767, __cudart_i2opi_f;
	mov.u64 	%rd4768, %rd3;
$L__BB9_676:
	.pragma "nounroll";
	ld.global.nc.u32 	%r5772, [%rd4767];
	mad.wide.u32 	%rd2786, %r5772, %r1124, %rd4769;
	shr.u64 	%rd4769, %rd2786, 32;
	st.local.u32 	[%rd4768], %rd2786;
	add.s32 	%r10642, %r10642, 1;
	add.s64 	%rd4768, %rd4768, 4;
	add.s64 	%rd4767, %rd4767, 4;
	setp.ne.s32 	%p676, %r10642, 6;
	@%p676 bra 	$L__BB9_676;
	shr.u32 	%r5773, %r1123, 23;
	st.local.u32 	[%rd3+24], %rd4769;
	and.b32  	%r1127, %r5773, 31;
	and.b32  	%r5774, %r5773, 224;
	add.s32 	%r5775, %r5774, -128;
	shr.u32 	%r5776, %r5775, 5;
	mul.wide.u32 	%rd2787, %r5776, 4;
	sub.s64 	%rd598, %rd3, %rd2787;
	ld.local.u32 	%r10643, [%rd598+24];
	ld.local.u32 	%r10644, [%rd598+20];
	setp.eq.s32 	%p677, %r1127, 0;
	@%p677 bra 	$L__BB9_679;
	shf.l.wrap.b32 	%r10643, %r10644, %r10643, %r1127;
	ld.local.u32 	%r5777, [%rd598+16];
	shf.l.wrap.b32 	%r10644, %r5777, %r10644, %r1127;
$L__BB9_679:
	shr.u32 	%r5778, %r10643, 30;
	shf.l.wrap.b32 	%r5779, %r10644, %r10643, 2;
	shl.b32 	%r5780, %r10644, 2;
	shr.u32 	%r5781, %r5779, 31;
	add.s32 	%r5782, %r5781, %r5778;
	neg.s32 	%r5783, %r5782;
	setp.lt.s32 	%p678, %r1123, 0;
	selp.b32 	%r10645, %r5783, %r5782, %p678;
	xor.b32  	%r5784, %r5779, %r1123;
	shr.s32 	%r5785, %r5779, 31;
	xor.b32  	%r5786, %r5785, %r5779;
	xor.b32  	%r5787, %r5785, %r5780;
	cvt.u64.u32 	%rd2788, %r5786;
	shl.b64 	%rd2789, %rd2788, 32;
	cvt.u64.u32 	%rd2790, %r5787;
	or.b64  	%rd2791, %rd2789, %rd2790;
	cvt.rn.f64.s64 	%fd169, %rd2791;
	mul.f64 	%fd170, %fd169, 0d3BF921FB54442D19;
	cvt.rn.f32.f64 	%f2833, %fd170;
	neg.f32 	%f2834, %f2833;
	setp.lt.s32 	%p679, %r5784, 0;
	selp.f32 	%f6586, %f2834, %f2833, %p679;
	bra.uni 	$L__BB9_681;
$L__BB9_680:
	mov.f32 	%f2835, 0f00000000;
	mul.rn.f32 	%f6586, %f393, %f2835;
	mov.b32 	%r10645, 0;
$L__BB9_681:
	setp.ltu.f32 	%p680, %f395, 0f47CE4780;
	mul.rn.f32 	%f2836, %f6586, %f6586;
	and.b32  	%r5789, %r10645, 1;
	setp.eq.b32 	%p681, %r5789, 1;
	selp.f32 	%f2837, 0f3F800000, %f6586, %p681;
	fma.rn.f32 	%f2838, %f2836, %f2837, 0f00000000;
	fma.rn.f32 	%f2839, %f2836, 0f37CBAC00, 0fBAB607ED;
	selp.f32 	%f2840, %f2839, 0fB94D4153, %p681;
	selp.f32 	%f2841, 0f3D2AAABB, 0f3C0885E4, %p681;
	fma.rn.f32 	%f2842, %f2840, %f2836, %f2841;
	selp.f32 	%f2843, 0fBEFFFFFF, 0fBE2AAAA8, %p681;
	fma.rn.f32 	%f2844, %f2842, %f2836, %f2843;
	fma.rn.f32 	%f2845, %f2844, %f2838, %f2837;
	and.b32  	%r5790, %r10645, 2;
	setp.eq.s32 	%p682, %r5790, 0;
	mov.f32 	%f2846, 0f00000000;
	sub.f32 	%f2847, %f2846, %f2845;
	selp.f32 	%f399, %f2845, %f2847, %p682;
	mov.u32 	%r10649, %r10653;
	mov.f32 	%f6587, %f6588;
	@%p680 bra 	$L__BB9_689;
	setp.eq.f32 	%p683, %f395, 0f7F800000;
	@%p683 bra 	$L__BB9_688;
	mov.b32 	%r1136, %f393;
	shl.b32 	%r5792, %r1136, 8;
	or.b32  	%r1137, %r5792, -2147483648;
	mov.b64 	%rd4772, 0;
	mov.b32 	%r10646, 0;
	mov.u64 	%rd4770, __cudart_i2opi_f;
	mov.u64 	%rd4771, %rd2;
$L__BB9_684:
	.pragma "nounroll";
	ld.global.nc.u32 	%r5793, [%rd4770];
	mad.wide.u32 	%rd2794, %r5793, %r1137, %rd4772;
	shr.u64 	%rd4772, %rd2794, 32;
	st.local.u32 	[%rd4771], %rd2794;
	add.s32 	%r10646, %r10646, 1;
	add.s64 	%rd4771, %rd4771, 4;
	add.s64 	%rd4770, %rd4770, 4;
	setp.ne.s32 	%p684, %r10646, 6;
	@%p684 bra 	$L__BB9_684;
	shr.u32 	%r5794, %r1136, 23;
	st.local.u32 	[%rd2+24], %rd4772;
	and.b32  	%r1140, %r5794, 31;
	and.b32  	%r5795, %r5794, 224;
	add.s32 	%r5796, %r5795, -128;
	shr.u32 	%r5797, %r5796, 5;
	mul.wide.u32 	%rd2795, %r5797, 4;
	sub.s64 	%rd605, %rd2, %rd2795;
	ld.local.u32 	%r10647, [%rd605+24];
	ld.local.u32 	%r10648, [%rd605+20];
	setp.eq.s32 	%p685, %r1140, 0;
	@%p685 bra 	$L__BB9_687;
	shf.l.wrap.b32 	%r10647, %r10648, %r10647, %r1140;
	ld.local.u32 	%r5798, [%rd605+16];
	shf.l.wrap.b32 	%r10648, %r5798, %r10648, %r1140;
$L__BB9_687:
	shr.u32 	%r5799, %r10647, 30;
	shf.l.wrap.b32 	%r5800, %r10648, %r10647, 2;
	shl.b32 	%r5801, %r10648, 2;
	shr.u32 	%r5802, %r5800, 31;
	add.s32 	%r5803, %r5802, %r5799;
	neg.s32 	%r5804, %r5803;
	setp.lt.s32 	%p686, %r1136, 0;
	selp.b32 	%r10649, %r5804, %r5803, %p686;
	xor.b32  	%r5805, %r5800, %r1136;
	shr.s32 	%r5806, %r5800, 31;
	xor.b32  	%r5807, %r5806, %r5800;
	xor.b32  	%r5808, %r5806, %r5801;
	cvt.u64.u32 	%rd2796, %r5807;
	shl.b64 	%rd2797, %rd2796, 32;
	cvt.u64.u32 	%rd2798, %r5808;
	or.b64  	%rd2799, %rd2797, %rd2798;
	cvt.rn.f64.s64 	%fd171, %rd2799;
	mul.f64 	%fd172, %fd171, 0d3BF921FB54442D19;
	cvt.rn.f32.f64 	%f2848, %fd172;
	neg.f32 	%f2849, %f2848;
	setp.lt.s32 	%p687, %r5805, 0;
	selp.f32 	%f6587, %f2849, %f2848, %p687;
	bra.uni 	$L__BB9_689;
$L__BB9_688:
	mov.f32 	%f2850, 0f00000000;
	mul.rn.f32 	%f6587, %f393, %f2850;
	mov.b32 	%r10649, 0;
$L__BB9_689:
	setp.ltu.f32 	%p688, %f395, 0f47CE4780;
	add.s32 	%r5810, %r10649, 1;
	mul.rn.f32 	%f2851, %f6587, %f6587;
	and.b32  	%r5811, %r10649, 1;
	setp.eq.b32 	%p689, %r5811, 1;
	selp.f32 	%f2852, %f6587, 0f3F800000, %p689;
	fma.rn.f32 	%f2853, %f2851, %f2852, 0f00000000;
	fma.rn.f32 	%f2854, %f2851, 0f37CBAC00, 0fBAB607ED;
	selp.f32 	%f2855, 0fB94D4153, %f2854, %p689;
	selp.f32 	%f2856, 0f3C0885E4, 0f3D2AAABB, %p689;
	fma.rn.f32 	%f2857, %f2855, %f2851, %f2856;
	selp.f32 	%f2858, 0fBE2AAAA8, 0fBEFFFFFF, %p689;
	fma.rn.f32 	%f2859, %f2857, %f2851, %f2858;
	fma.rn.f32 	%f2860, %f2859, %f2853, %f2852;
	and.b32  	%r5812, %r5810, 2;
	setp.eq.s32 	%p690, %r5812, 0;
	mov.f32 	%f2861, 0f00000000;
	sub.f32 	%f2862, %f2861, %f2860;
	selp.f32 	%f2863, %f2860, %f2862, %p690;
	mul.f32 	%f403, %f399, %f2863;
	@%p688 bra 	$L__BB9_697;
	setp.eq.f32 	%p691, %f395, 0f7F800000;
	@%p691 bra 	$L__BB9_696;
	mov.b32 	%r1149, %f393;
	shl.b32 	%r5814, %r1149, 8;
	or.b32  	%r1150, %r5814, -2147483648;
	mov.b64 	%rd4775, 0;
	mov.b32 	%r10650, 0;
	mov.u64 	%rd4773, __cudart_i2opi_f;
	mov.u64 	%rd4774, %rd1;
$L__BB9_692:
	.pragma "nounroll";
	ld.global.nc.u32 	%r5815, [%rd4773];
	mad.wide.u32 	%rd2802, %r5815, %r1150, %rd4775;
	shr.u64 	%rd4775, %rd2802, 32;
	st.local.u32 	[%rd4774], %rd2802;
	add.s32 	%r10650, %r10650, 1;
	add.s64 	%rd4774, %rd4774, 4;
	add.s64 	%rd4773, %rd4773, 4;
	setp.ne.s32 	%p692, %r10650, 6;
	@%p692 bra 	$L__BB9_692;
	shr.u32 	%r5816, %r1149, 23;
	st.local.u32 	[%rd1+24], %rd4775;
	and.b32  	%r1153, %r5816, 31;
	and.b32  	%r5817, %r5816, 224;
	add.s32 	%r5818, %r5817, -128;
	shr.u32 	%r5819, %r5818, 5;
	mul.wide.u32 	%rd2803, %r5819, 4;
	sub.s64 	%rd612, %rd1, %rd2803;
	ld.local.u32 	%r10651, [%rd612+24];
	ld.local.u32 	%r10652, [%rd612+20];
	setp.eq.s32 	%p693, %r1153, 0;
	@%p693 bra 	$L__BB9_695;
	shf.l.wrap.b32 	%r10651, %r10652, %r10651, %r1153;
	ld.local.u32 	%r5820, [%rd612+16];
	shf.l.wrap.b32 	%r10652, %r5820, %r10652, %r1153;
$L__BB9_695:
	shr.u32 	%r5821, %r10651, 30;
	shf.l.wrap.b32 	%r5822, %r10652, %r10651, 2;
	shl.b32 	%r5823, %r10652, 2;
	shr.u32 	%r5824, %r5822, 31;
	add.s32 	%r5825, %r5824, %r5821;
	neg.s32 	%r5826, %r5825;
	setp.lt.s32 	%p694, %r1149, 0;
	selp.b32 	%r10653, %r5826, %r5825, %p694;
	xor.b32  	%r5827, %r5822, %r1149;
	shr.s32 	%r5828, %r5822, 31;
	xor.b32  	%r5829, %r5828, %r5822;
	xor.b32  	%r5830, %r5828, %r5823;
	cvt.u64.u32 	%rd2804, %r5829;
	shl.b64 	%rd2805, %rd2804, 32;
	cvt.u64.u32 	%rd2806, %r5830;
	or.b64  	%rd2807, %rd2805, %rd2806;
	cvt.rn.f64.s64 	%fd173, %rd2807;
	mul.f64 	%fd174, %fd173, 0d3BF921FB54442D19;
	cvt.rn.f32.f64 	%f2864, %fd174;
	neg.f32 	%f2865, %f2864;
	setp.lt.s32 	%p695, %r5827, 0;
	selp.f32 	%f6588, %f2865, %f2864, %p695;
	bra.uni 	$L__BB9_697;
$L__BB9_696:
	mov.f32 	%f2866, 0f00000000;
	mul.rn.f32 	%f6588, %f393, %f2866;
	mov.b32 	%r10653, 0;
$L__BB9_697:
	mul.f32 	%f2867, %f6588, %f6588;
	fma.rn.f32 	%f2868, %f2867, 0f3C190000, 0f3B560000;
	fma.rn.f32 	%f2869, %f2868, %f2867, 0f3CC70000;
	fma.rn.f32 	%f2870, %f2869, %f2867, 0f3D5B0000;
	fma.rn.f32 	%f2871, %f2870, %f2867, 0f3E089438;
	fma.rn.f32 	%f2872, %f2871, %f2867, 0f3EAAAA88;
	mul.rn.f32 	%f2873, %f2867, %f6588;
	fma.rn.f32 	%f2874, %f2872, %f2873, %f6588;
	abs.f32 	%f2875, %f6588;
	setp.eq.f32 	%p696, %f2875, 0f3A00B43C;
	selp.f32 	%f2876, %f6588, %f2874, %p696;
	and.b32  	%r5832, %r10653, 1;
	setp.eq.b32 	%p697, %r5832, 1;
	neg.f32 	%f2877, %f2876;
	rcp.approx.ftz.f32 	%f2878, %f2877;
	selp.f32 	%f2879, %f2878, %f2876, %p697;
	add.f32 	%f407, %f403, %f2879;
	mul.f32 	%f2880, %f407, 0f3F22F983;
	cvt.rni.s32.f32 	%r10665, %f2880;
	cvt.rn.f32.s32 	%f2881, %r10665;
	fma.rn.f32 	%f2882, %f2881, 0fBFC90FDA, %f407;
	fma.rn.f32 	%f2883, %f2881, 0fB3A22168, %f2882;
	fma.rn.f32 	%f6591, %f2881, 0fA7C234C5, %f2883;
	abs.f32 	%f409, %f407;
	setp.ltu.f32 	%p698, %f409, 0f47CE4780;
	mov.u32 	%r10657, %r10665;
	mov.f32 	%f6589, %f6591;
	@%p698 bra 	$L__BB9_705;
	setp.eq.f32 	%p699, %f409, 0f7F800000;
	@%p699 bra 	$L__BB9_704;
	mov.b32 	%r1163, %f407;
	shl.b32 	%r5834, %r1163, 8;
	or.b32  	%r1164, %r5834, -2147483648;
	mov.b64 	%rd4778, 0;
	mov.b32 	%r10654, 0;
	mov.u64 	%rd4776, __cudart_i2opi_f;
	mov.u64 	%rd4777, %rd3;
$L__BB9_700:
	.pragma "nounroll";
	ld.global.nc.u32 	%r5835, [%rd4776];
	mad.wide.u32 	%rd2810, %r5835, %r1164, %rd4778;
	shr.u64 	%rd4778, %rd2810, 32;
	st.local.u32 	[%rd4777], %rd2810;
	add.s32 	%r10654, %r10654, 1;
	add.s64 	%rd4777, %rd4777, 4;
	add.s64 	%rd4776, %rd4776, 4;
	setp.ne.s32 	%p700, %r10654, 6;
	@%p700 bra 	$L__BB9_700;
	shr.u32 	%r5836, %r1163, 23;
	st.local.u32 	[%rd3+24], %rd4778;
	and.b32  	%r1167, %r5836, 31;
	and.b32  	%r5837, %r5836, 224;
	add.s32 	%r5838, %r5837, -128;
	shr.u32 	%r5839, %r5838, 5;
	mul.wide.u32 	%rd2811, %r5839, 4;
	sub.s64 	%rd619, %rd3, %rd2811;
	ld.local.u32 	%r10655, [%rd619+24];
	ld.local.u32 	%r10656, [%rd619+20];
	setp.eq.s32 	%p701, %r1167, 0;
	@%p701 bra 	$L__BB9_703;
	shf.l.wrap.b32 	%r10655, %r10656, %r10655, %r1167;
	ld.local.u32 	%r5840, [%rd619+16];
	shf.l.wrap.b32 	%r10656, %r5840, %r10656, %r1167;
$L__BB9_703:
	shr.u32 	%r5841, %r10655, 30;
	shf.l.wrap.b32 	%r5842, %r10656, %r10655, 2;
	shl.b32 	%r5843, %r10656, 2;
	shr.u32 	%r5844, %r5842, 31;
	add.s32 	%r5845, %r5844, %r5841;
	neg.s32 	%r5846, %r5845;
	setp.lt.s32 	%p702, %r1163, 0;
	selp.b32 	%r10657, %r5846, %r5845, %p702;
	xor.b32  	%r5847, %r5842, %r1163;
	shr.s32 	%r5848, %r5842, 31;
	xor.b32  	%r5849, %r5848, %r5842;
	xor.b32  	%r5850, %r5848, %r5843;
	cvt.u64.u32 	%rd2812, %r5849;
	shl.b64 	%rd2813, %rd2812, 32;
	cvt.u64.u32 	%rd2814, %r5850;
	or.b64  	%rd2815, %rd2813, %rd2814;
	cvt.rn.f64.s64 	%fd175, %rd2815;
	mul.f64 	%fd176, %fd175, 0d3BF921FB54442D19;
	cvt.rn.f32.f64 	%f2884, %fd176;
	neg.f32 	%f2885, %f2884;
	setp.lt.s32 	%p703, %r5847, 0;
	selp.f32 	%f6589, %f2885, %f2884, %p703;
	bra.uni 	$L__BB9_705;
$L__BB9_704:
	mov.f32 	%f2886, 0f00000000;
	mul.rn.f32 	%f6589, %f407, %f2886;
	mov.b32 	%r10657, 0;
$L__BB9_705:
	setp.ltu.f32 	%p704, %f409, 0f47CE4780;
	mul.rn.f32 	%f2887, %f6589, %f6589;
	and.b32  	%r5852, %r10657, 1;
	setp.eq.b32 	%p705, %r5852, 1;
	selp.f32 	%f2888, 0f3F800000, %f6589, %p705;
	fma.rn.f32 	%f2889, %f2887, %f2888, 0f00000000;
	fma.rn.f32 	%f2890, %f2887, 0f37CBAC00, 0fBAB607ED;
	selp.f32 	%f2891, %f2890, 0fB94D4153, %p705;
	selp.f32 	%f2892, 0f3D2AAABB, 0f3C0885E4, %p705;
	fma.rn.f32 	%f2893, %f2891, %f2887, %f2892;
	selp.f32 	%f2894, 0fBEFFFFFF, 0fBE2AAAA8, %p705;
	fma.rn.f32 	%f2895, %f2893, %f2887, %f2894;
	fma.rn.f32 	%f2896, %f2895, %f2889, %f2888;
	and.b32  	%r5853, %r10657, 2;
	setp.eq.s32 	%p706, %r5853, 0;
	mov.f32 	%f2897, 0f00000000;
	sub.f32 	%f2898, %f2897, %f2896;
	selp.f32 	%f413, %f2896, %f2898, %p706;
	mov.u32 	%r10661, %r10665;
	mov.f32 	%f6590, %f6591;
	@%p704 bra 	$L__BB9_713;
	setp.eq.f32 	%p707, %f409, 0f7F800000;
	@%p707 bra 	$L__BB9_712;
	mov.b32 	%r1176, %f407;
	shl.b32 	%r5855, %r1176, 8;
	or.b32  	%r1177, %r5855, -2147483648;
	mov.b64 	%rd4781, 0;
	mov.b32 	%r10658, 0;
	mov.u64 	%rd4779, __cudart_i2opi_f;
	mov.u64 	%rd4780, %rd2;
$L__BB9_708:
	.pragma "nounroll";
	ld.global.nc.u32 	%r5856, [%rd4779];
	mad.wide.u32 	%rd2818, %r5856, %r1177, %rd4781;
	shr.u64 	%rd4781, %rd2818, 32;
	st.local.u32 	[%rd4780], %rd2818;
	add.s32 	%r10658, %r10658, 1;
	add.s64 	%rd4780, %rd4780, 4;
	add.s64 	%rd4779, %rd4779, 4;
	setp.ne.s32 	%p708, %r10658, 6;
	@%p708 bra 	$L__BB9_708;
	shr.u32 	%r5857, %r1176, 23;
	st.local.u32 	[%rd2+24], %rd4781;
	and.b32  	%r1180, %r5857, 31;
	and.b32  	%r5858, %r5857, 224;
	add.s32 	%r5859, %r5858, -128;
	shr.u32 	%r5860, %r5859, 5;
	mul.wide.u32 	%rd2819, %r5860, 4;
	sub.s64 	%rd626, %rd2, %rd2819;
	ld.local.u32 	%r10659, [%rd626+24];
	ld.local.u32 	%r10660, [%rd626+20];
	setp.eq.s32 	%p709, %r1180, 0;
	@%p709 bra 	$L__BB9_711;
	shf.l.wrap.b32 	%r10659, %r10660, %r10659, %r1180;
	ld.local.u32 	%r5861, [%rd626+16];
	shf.l.wrap.b32 	%r10660, %r5861, %r10660, %r1180;
$L__BB9_711:
	shr.u32 	%r5862, %r10659, 30;
	shf.l.wrap.b32 	%r5863, %r10660, %r10659, 2;
	shl.b32 	%r5864, %r10660, 2;
	shr.u32 	%r5865, %r5863, 31;
	add.s32 	%r5866, %r5865, %r5862;
	neg.s32 	%r5867, %r5866;
	setp.lt.s32 	%p710, %r1176, 0;
	selp.b32 	%r10661, %r5867, %r5866, %p710;
	xor.b32  	%r5868, %r5863, %r1176;
	shr.s32 	%r5869, %r5863, 31;
	xor.b32  	%r5870, %r5869, %r5863;
	xor.b32  	%r5871, %r5869, %r5864;
	cvt.u64.u32 	%rd2820, %r5870;
	shl.b64 	%rd2821, %rd2820, 32;
	cvt.u64.u32 	%rd2822, %r5871;
	or.b64  	%rd2823, %rd2821, %rd2822;
	cvt.rn.f64.s64 	%fd177, %rd2823;
	mul.f64 	%fd178, %fd177, 0d3BF921FB54442D19;
	cvt.rn.f32.f64 	%f2899, %fd178;
	neg.f32 	%f2900, %f2899;
	setp.lt.s32 	%p711, %r5868, 0;
	selp.f32 	%f6590, %f2900, %f2899, %p711;
	bra.uni 	$L__BB9_713;
$L__BB9_712:
	mov.f32 	%f2901, 0f00000000;
	mul.rn.f32 	%f6590, %f407, %f2901;
	mov.b32 	%r10661, 0;
$L__BB9_713:
	setp.ltu.f32 	%p712, %f409, 0f47CE4780;
	add.s32 	%r5873, %r10661, 1;
	mul.rn.f32 	%f2902, %f6590, %f6590;
	and.b32  	%r5874, %r10661, 1;
	setp.eq.b32 	%p713, %r5874, 1;
	selp.f32 	%f2903, %f6590, 0f3F800000, %p713;
	fma.rn.f32 	%f2904, %f2902, %f2903, 0f00000000;
	fma.rn.f32 	%f2905, %f2902, 0f37CBAC00, 0fBAB607ED;
	selp.f32 	%f2906, 0fB94D4153, %f2905, %p713;
	selp.f32 	%f2907, 0f3C0885E4, 0f3D2AAABB, %p713;
	fma.rn.f32 	%f2908, %f2906, %f2902, %f2907;
	selp.f32 	%f2909, 0fBE2AAAA8, 0fBEFFFFFF, %p713;
	fma.rn.f32 	%f2910, %f2908, %f2902, %f2909;
	fma.rn.f32 	%f2911, %f2910, %f2904, %f2903;
	and.b32  	%r5875, %r5873, 2;
	setp.eq.s32 	%p714, %r5875, 0;
	mov.f32 	%f2912, 0f00000000;
	sub.f32 	%f2913, %f2912, %f2911;
	selp.f32 	%f2914, %f2911, %f2913, %p714;
	mul.f32 	%f417, %f413, %f2914;
	@%p712 bra 	$L__BB9_721;
	setp.eq.f32 	%p715, %f409, 0f7F800000;
	@%p715 bra 	$L__BB9_720;
	mov.b32 	%r1189, %f407;
	shl.b32 	%r5877, %r1189, 8;
	or.b32  	%r1190, %r5877, -2147483648;
	mov.b64 	%rd4784, 0;
	mov.b32 	%r10662, 0;
	mov.u64 	%rd4782, __cudart_i2opi_f;
	mov.u64 	%rd4783, %rd1;
$L__BB9_716:
	.pragma "nounroll";
	ld.global.nc.u32 	%r5878, [%rd4782];
	mad.wide.u32 	%rd2826, %r5878, %r1190, %rd4784;
	shr.u64 	%rd4784, %rd2826, 32;
	st.local.u32 	[%rd4783], %rd2826;
	add.s32 	%r10662, %r10662, 1;
	add.s64 	%rd4783, %rd4783, 4;
	add.s64 	%rd4782, %rd4782, 4;
	setp.ne.s32 	%p716, %r10662, 6;
	@%p716 bra 	$L__BB9_716;
	shr.u32 	%r5879, %r1189, 23;
	st.local.u32 	[%rd1+24], %rd4784;
	and.b32  	%r1193, %r5879, 31;
	and.b32  	%r5880, %r5879, 224;
	add.s32 	%r5881, %r5880, -128;
	shr.u32 	%r5882, %r5881, 5;
	mul.wide.u32 	%rd2827, %r5882, 4;
	sub.s64 	%rd633, %rd1, %rd2827;
	ld.local.u32 	%r10663, [%rd633+24];
	ld.local.u32 	%r10664, [%rd633+20];
	setp.eq.s32 	%p717, %r1193, 0;
	@%p717 bra 	$L__BB9_719;
	shf.l.wrap.b32 	%r10663, %r10664, %r10663, %r1193;
	ld.local.u32 	%r5883, [%rd633+16];
	shf.l.wrap.b32 	%r10664, %r5883, %r10664, %r1193;
$L__BB9_719:
	shr.u32 	%r5884, %r10663, 30;
	shf.l.wrap.b32 	%r5885, %r10664, %r10663, 2;
	shl.b32 	%r5886, %r10664, 2;
	shr.u32 	%r5887, %r5885, 31;
	add.s32 	%r5888, %r5887, %r5884;
	neg.s32 	%r5889, %r5888;
	setp.lt.s32 	%p718, %r1189, 0;
	selp.b32 	%r10665, %r5889, %r5888, %p718;
	xor.b32  	%r5890, %r5885, %r1189;
	shr.s32 	%r5891, %r5885, 31;
	xor.b32  	%r5892, %r5891, %r5885;
	xor.b32  	%r5893, %r5891, %r5886;
	cvt.u64.u32 	%rd2828, %r5892;
	shl.b64 	%rd2829, %rd2828, 32;
	cvt.u64.u32 	%rd2830, %r5893;
	or.b64  	%rd2831, %rd2829, %rd2830;
	cvt.rn.f64.s64 	%fd179, %rd2831;
	mul.f64 	%fd180, %fd179, 0d3BF921FB54442D19;
	cvt.rn.f32.f64 	%f2915, %fd180;
	neg.f32 	%f2916, %f2915;
	setp.lt.s32 	%p719, %r5890, 0;
	selp.f32 	%f6591, %f2916, %f2915, %p719;
	bra.uni 	$L__BB9_721;
$L__BB9_720:
	mov.f32 	%f2917, 0f00000000;
	mul.rn.f32 	%f6591, %f407, %f2917;
	mov.b32 	%r10665, 0;
$L__BB9_721:
	mul.f32 	%f2918, %f6591, %f6591;
	fma.rn.f32 	%f2919, %f2918, 0f3C190000, 0f3B560000;
	fma.rn.f32 	%f2920, %f2919, %f2918, 0f3CC70000;
	fma.rn.f32 	%f2921, %f2920, %f2918, 0f3D5B0000;
	fma.rn.f32 	%f2922, %f2921, %f2918, 0f3E089438;
	fma.rn.f32 	%f2923, %f2922, %f2918, 0f3EAAAA88;
	mul.rn.f32 	%f2924, %f2918, %f6591;
	fma.rn.f32 	%f2925, %f2923, %f2924, %f6591;
	abs.f32 	%f2926, %f6591;
	setp.eq.f32 	%p720, %f2926, 0f3A00B43C;
	selp.f32 	%f2927, %f6591, %f2925, %p720;
	and.b32  	%r5895, %r10665, 1;
	setp.eq.b32 	%p721, %r5895, 1;
	neg.f32 	%f2928, %f2927;
	rcp.approx.ftz.f32 	%f2929, %f2928;
	selp.f32 	%f2930, %f2929, %f2927, %p721;
	add.f32 	%f421, %f417, %f2930;
	mul.f32 	%f2931, %f421, 0f3F22F983;
	cvt.rni.s32.f32 	%r10677, %f2931;
	cvt.rn.f32.s32 	%f2932, %r10677;
	fma.rn.f32 	%f2933, %f2932, 0fBFC90FDA, %f421;
	fma.rn.f32 	%f2934, %f2932, 0fB3A22168, %f2933;
	fma.rn.f32 	%f6594, %f2932, 0fA7C234C5, %f2934;
	abs.f32 	%f423, %f421;
	setp.ltu.f32 	%p722, %f423, 0f47CE4780;
	mov.u32 	%r10669, %r10677;
	mov.f32 	%f6592, %f6594;
	@%p722 bra 	$L__BB9_729;
	setp.eq.f32 	%p723, %f423, 0f7F800000;
	@%p723 bra 	$L__BB9_728;
	mov.b32 	%r1203, %f421;
	shl.b32 	%r5897, %r1203, 8;
	or.b32  	%r1204, %r5897, -2147483648;
	mov.b64 	%rd4787, 0;
	mov.b32 	%r10666, 0;
	mov.u64 	%rd4785, __cudart_i2opi_f;
	mov.u64 	%rd4786, %rd3;
$L__BB9_724:
	.pragma "nounroll";
	ld.global.nc.u32 	%r5898, [%rd4785];
	mad.wide.u32 	%rd2834, %r5898, %r1204, %rd4787;
	shr.u64 	%rd4787, %rd2834, 32;
	st.local.u32 	[%rd4786], %rd2834;
	add.s32 	%r10666, %r10666, 1;
	add.s64 	%rd4786, %rd4786, 4;
	add.s64 	%rd4785, %rd4785, 4;
	setp.ne.s32 	%p724, %r10666, 6;
	@%p724 bra 	$L__BB9_724;
	shr.u32 	%r5899, %r1203, 23;
	st.local.u32 	[%rd3+24], %rd4787;
	and.b32  	%r1207, %r5899, 31;
	and.b32  	%r5900, %r5899, 224;
	add.s32 	%r5901, %r5900, -128;
	shr.u32 	%r5902, %r5901, 5;
	mul.wide.u32 	%rd2835, %r5902, 4;
	sub.s64 	%rd640, %rd3, %rd2835;
	ld.local.u32 	%r10667, [%rd640+24];
	ld.local.u32 	%r10668, [%rd640+20];
	setp.eq.s32 	%p725, %r1207, 0;
	@%p725 bra 	$L__BB9_727;
	shf.l.wrap.b32 	%r10667, %r10668, %r10667, %r1207;
	ld.local.u32 	%r5903, [%rd640+16];
	shf.l.wrap.b32 	%r10668, %r5903, %r10668, %r1207;
$L__BB9_727:
	shr.u32 	%r5904, %r10667, 30;
	shf.l.wrap.b32 	%r5905, %r10668, %r10667, 2;
	shl.b32 	%r5906, %r10668, 2;
	shr.u32 	%r5907, %r5905, 31;
	add.s32 	%r5908, %r5907, %r5904;
	neg.s32 	%r5909, %r5908;
	setp.lt.s32 	%p726, %r1203, 0;
	selp.b32 	%r10669, %r5909, %r5908, %p726;
	xor.b32  	%r5910, %r5905, %r1203;
	shr.s32 	%r5911, %r5905, 31;
	xor.b32  	%r5912, %r5911, %r5905;
	xor.b32  	%r5913, %r5911, %r5906;
	cvt.u64.u32 	%rd2836, %r5912;
	shl.b64 	%rd2837, %rd2836, 32;
	cvt.u64.u32 	%rd2838, %r5913;
	or.b64  	%rd2839, %rd2837, %rd2838;
	cvt.rn.f64.s64 	%fd181, %rd2839;
	mul.f64 	%fd182, %fd181, 0d3BF921FB54442D19;
	cvt.rn.f32.f64 	%f2935, %fd182;
	neg.f32 	%f2936, %f2935;
	setp.lt.s32 	%p727, %r5910, 0;
	selp.f32 	%f6592, %f2936, %f2935, %p727;
	bra.uni 	$L__BB9_729;
$L__BB9_728:
	mov.f32 	%f2937, 0f00000000;
	mul.rn.f32 	%f6592, %f421, %f2937;
	mov.b32 	%r10669, 0;
$L__BB9_729:
	setp.ltu.f32 	%p728, %f423, 0f47CE4780;
	mul.rn.f32 	%f2938, %f6592, %f6592;
	and.b32  	%r5915, %r10669, 1;
	setp.eq.b32 	%p729, %r5915, 1;
	selp.f32 	%f2939, 0f3F800000, %f6592, %p729;
	fma.rn.f32 	%f2940, %f2938, %f2939, 0f00000000;
	fma.rn.f32 	%f2941, %f2938, 0f37CBAC00, 0fBAB607ED;
	selp.f32 	%f2942, %f2941, 0fB94D4153, %p729;
	selp.f32 	%f2943, 0f3D2AAABB, 0f3C0885E4, %p729;
	fma.rn.f32 	%f2944, %f2942, %f2938, %f2943;
	selp.f32 	%f2945, 0fBEFFFFFF, 0fBE2AAAA8, %p729;
	fma.rn.f32 	%f2946, %f2944, %f2938, %f2945;
	fma.rn.f32 	%f2947, %f2946, %f2940, %f2939;
	and.b32  	%r5916, %r10669, 2;
	setp.eq.s32 	%p730, %r5916, 0;
	mov.f32 	%f2948, 0f00000000;
	sub.f32 	%f2949, %f2948, %f2947;
	selp.f32 	%f427, %f2947, %f2949, %p730;
	mov.u32 	%r10673, %r10677;
	mov.f32 	%f6593, %f6594;
	@%p728 bra 	$L__BB9_737;
	setp.eq.f32 	%p731, %f423, 0f7F800000;
	@%p731 bra 	$L__BB9_736;
	mov.b32 	%r1216, %f421;
	shl.b32 	%r5918, %r1216, 8;
	or.b32  	%r1217, %r5918, -2147483648;
	mov.b64 	%rd4790, 0;
	mov.b32 	%r10670, 0;
	mov.u64 	%rd4788, __cudart_i2opi_f;
	mov.u64 	%rd4789, %rd2;
$L__BB9_732:
	.pragma "nounroll";
	ld.global.nc.u32 	%r5919, [%rd4788];
	mad.wide.u32 	%rd2842, %r5919, %r1217, %rd4790;
	shr.u64 	%rd4790, %rd2842, 32;
	st.local.u32 	[%rd4789], %rd2842;
	add.s32 	%r10670, %r10670, 1;
	add.s64 	%rd4789, %rd4789, 4;
	add.s64 	%rd4788, %rd4788, 4;
	setp.ne.s32 	%p732, %r10670, 6;
	@%p732 bra 	$L__BB9_732;
	shr.u32 	%r5920, %r1216, 23;
	st.local.u32 	[%rd2+24], %rd4790;
	and.b32  	%r1220, %r5920, 31;
	and.b32  	%r5921, %r5920, 224;
	add.s32 	%r5922, %r5921, -128;
	shr.u32 	%r5923, %r5922, 5;
	mul.wide.u32 	%rd2843, %r5923, 4;
	sub.s64 	%rd647, %rd2, %rd2843;
	ld.local.u32 	%r10671, [%rd647+24];
	ld.local.u32 	%r10672, [%rd647+20];
	setp.eq.s32 	%p733, %r1220, 0;
	@%p733 bra 	$L__BB9_735;
	shf.l.wrap.b32 	%r10671, %r10672, %r10671, %r1220;
	ld.local.u32 	%r5924, [%rd647+16];
	shf.l.wrap.b32 	%r10672, %r5924, %r10672, %r1220;
$L__BB9_735:
	shr.u32 	%r5925, %r10671, 30;
	shf.l.wrap.b32 	%r5926, %r10672, %r10671, 2;
	shl.b32 	%r5927, %r10672, 2;
	shr.u32 	%r5928, %r5926, 31;
	add.s32 	%r5929, %r5928, %r5925;
	neg.s32 	%r5930, %r5929;
	setp.lt.s32 	%p734, %r1216, 0;
	selp.b32 	%r10673, %r5930, %r5929, %p734;
	xor.b32  	%r5931, %r5926, %r1216;
	shr.s32 	%r5932, %r5926, 31;
	xor.b32  	%r5933, %r5932, %r5926;
	xor.b32  	%r5934, %r5932, %r5927;
	cvt.u64.u32 	%rd2844, %r5933;
	shl.b64 	%rd2845, %rd2844, 32;
	cvt.u64.u32 	%rd2846, %r5934;
	or.b64  	%rd2847, %rd2845, %rd2846;
	cvt.rn.f64.s64 	%fd183, %rd2847;
	mul.f64 	%fd184, %fd183, 0d3BF921FB54442D19;
	cvt.rn.f32.f64 	%f2950, %fd184;
	neg.f32 	%f2951, %f2950;
	setp.lt.s32 	%p735, %r5931, 0;
	selp.f32 	%f6593, %f2951, %f2950, %p735;
	bra.uni 	$L__BB9_737;
$L__BB9_736:
	mov.f32 	%f2952, 0f00000000;
	mul.rn.f32 	%f6593, %f421, %f2952;
	mov.b32 	%r10673, 0;
$L__BB9_737:
	setp.ltu.f32 	%p736, %f423, 0f47CE4780;
	add.s32 	%r5936, %r10673, 1;
	mul.rn.f32 	%f2953, %f6593, %f6593;
	and.b32  	%r5937, %r10673, 1;
	setp.eq.b32 	%p737, %r5937, 1;
	selp.f32 	%f2954, %f6593, 0f3F800000, %p737;
	fma.rn.f32 	%f2955, %f2953, %f2954, 0f00000000;
	fma.rn.f32 	%f2956, %f2953, 0f37CBAC00, 0fBAB607ED;
	selp.f32 	%f2957, 0fB94D4153, %f2956, %p737;
	selp.f32 	%f2958, 0f3C0885E4, 0f3D2AAABB, %p737;
	fma.rn.f32 	%f2959, %f2957, %f2953, %f2958;
	selp.f32 	%f2960, 0fBE2AAAA8, 0fBEFFFFFF, %p737;
	fma.rn.f32 	%f2961, %f2959, %f2953, %f2960;
	fma.rn.f32 	%f2962, %f2961, %f2955, %f2954;
	and.b32  	%r5938, %r5936, 2;
	setp.eq.s32 	%p738, %r5938, 0;
	mov.f32 	%f2963, 0f00000000;
	sub.f32 	%f2964, %f2963, %f2962;
	selp.f32 	%f2965, %f2962, %f2964, %p738;
	mul.f32 	%f431, %f427, %f2965;
	@%p736 bra 	$L__BB9_745;
	setp.eq.f32 	%p739, %f423, 0f7F800000;
	@%p739 bra 	$L__BB9_744;
	mov.b32 	%r1229, %f421;
	shl.b32 	%r5940, %r1229, 8;
	or.b32  	%r1230, %r5940, -2147483648;
	mov.b64 	%rd4793, 0;
	mov.b32 	%r10674, 0;
	mov.u64 	%rd4791, __cudart_i2opi_f;
	mov.u64 	%rd4792, %rd1;
$L__BB9_740:
	.pragma "nounroll";
	ld.global.nc.u32 	%r5941, [%rd4791];
	mad.wide.u32 	%rd2850, %r5941, %r1230, %rd4793;
	shr.u64 	%rd4793, %rd2850, 32;
	st.local.u32 	[%rd4792], %rd2850;
	add.s32 	%r10674, %r10674, 1;
	add.s64 	%rd4792, %rd4792, 4;
	add.s64 	%rd4791, %rd4791, 4;
	setp.ne.s32 	%p740, %r10674, 6;
	@%p740 bra 	$L__BB9_740;
	shr.u32 	%r5942, %r1229, 23;
	st.local.u32 	[%rd1+24], %rd4793;
	and.b32  	%r1233, %r5942, 31;
	and.b32  	%r5943, %r5942, 224;
	add.s32 	%r5944, %r5943, -128;
	shr.u32 	%r5945, %r5944, 5;
	mul.wide.u32 	%rd2851, %r5945, 4;
	sub.s64 	%rd654, %rd1, %rd2851;
	ld.local.u32 	%r10675, [%rd654+24];
	ld.local.u32 	%r10676, [%rd654+20];
	setp.eq.s32 	%p741, %r1233, 0;
	@%p741 bra 	$L__BB9_743;
	shf.l.wrap.b32 	%r10675, %r10676, %r10675, %r1233;
	ld.local.u32 	%r5946, [%rd654+16];
	shf.l.wrap.b32 	%r10676, %r5946, %r10676, %r1233;
$L__BB9_743:
	shr.u32 	%r5947, %r10675, 30;
	shf.l.wrap.b32 	%r5948, %r10676, %r10675, 2;
	shl.b32 	%r5949, %r10676, 2;
	shr.u32 	%r5950, %r5948, 31;
	add.s32 	%r5951, %r5950, %r5947;
	neg.s32 	%r5952, %r5951;
	setp.lt.s32 	%p742, %r1229, 0;
	selp.b32 	%r10677, %r5952, %r5951, %p742;
	xor.b32  	%r5953, %r5948, %r1229;
	shr.s32 	%r5954, %r5948, 31;
	xor.b32  	%r5955, %r5954, %r5948;
	xor.b32  	%r5956, %r5954, %r5949;
	cvt.u64.u32 	%rd2852, %r5955;
	shl.b64 	%rd2853, %rd2852, 32;
	cvt.u64.u32 	%rd2854, %r5956;
	or.b64  	%rd2855, %rd2853, %rd2854;
	cvt.rn.f64.s64 	%fd185, %rd2855;
	mul.f64 	%fd186, %fd185, 0d3BF921FB54442D19;
	cvt.rn.f32.f64 	%f2966, %fd186;
	neg.f32 	%f2967, %f2966;
	setp.lt.s32 	%p743, %r5953, 0;
	selp.f32 	%f6594, %f2967, %f2966, %p743;
	bra.uni 	$L__BB9_745;
$L__BB9_744:
	mov.f32 	%f2968, 0f00000000;
	mul.rn.f32 	%f6594, %f421, %f2968;
	mov.b32 	%r10677, 0;
$L__BB9_745:
	mul.f32 	%f2969, %f6594, %f6594;
	fma.rn.f32 	%f2970, %f2969, 0f3C190000, 0f3B560000;
	fma.rn.f32 	%f2971, %f2970, %f2969, 0f3CC70000;
	fma.rn.f32 	%f2972, %f2971, %f2969, 0f3D5B0000;
	fma.rn.f32 	%f2973, %f2972, %f2969, 0f3E089438;
	fma.rn.f32 	%f2974, %f2973, %f2969, 0f3EAAAA88;
	mul.rn.f32 	%f2975, %f2969, %f6594;
	fma.rn.f32 	%f2976, %f2974, %f2975, %f6594;
	abs.f32 	%f2977, %f6594;
	setp.eq.f32 	%p744, %f2977, 0f3A00B43C;
	selp.f32 	%f2978, %f6594, %f2976, %p744;
	and.b32  	%r5958, %r10677, 1;
	setp.eq.b32 	%p745, %r5958, 1;
	neg.f32 	%f2979, %f2978;
	rcp.approx.ftz.f32 	%f2980, %f2979;
	selp.f32 	%f2981, %f2980, %f2978, %p745;
	add.f32 	%f435, %f431, %f2981;
	mul.f32 	%f2982, %f435, 0f3F22F983;
	cvt.rni.s32.f32 	%r10689, %f2982;
	cvt.rn.f32.s32 	%f2983, %r10689;
	fma.rn.f32 	%f2984, %f2983, 0fBFC90FDA, %f435;
	fma.rn.f32 	%f2985, %f2983, 0fB3A22168, %f2984;
	fma.rn.f32 	%f6597, %f2983, 0fA7C234C5, %f2985;
	abs.f32 	%f437, %f435;
	setp.ltu.f32 	%p746, %f437, 0f47CE4780;
	mov.u32 	%r10681, %r10689;
	mov.f32 	%f6595, %f6597;
	@%p746 bra 	$L__BB9_753;
	setp.eq.f32 	%p747, %f437, 0f7F800000;
	@%p747 bra 	$L__BB9_752;
	mov.b32 	%r1243, %f435;
	shl.b32 	%r5960, %r1243, 8;
	or.b32  	%r1244, %r5960, -2147483648;
	mov.b64 	%rd4796, 0;
	mov.b32 	%r10678, 0;
	mov.u64 	%rd4794, __cudart_i2opi_f;
	mov.u64 	%rd4795, %rd3;
$L__BB9_748:
	.pragma "nounroll";
	ld.global.nc.u32 	%r5961, [%rd4794];
	mad.wide.u32 	%rd2858, %r5961, %r1244, %rd4796;
	shr.u64 	%rd4796, %rd2858, 32;
	st.local.u32 	[%rd4795], %rd2858;
	add.s32 	%r10678, %r10678, 1;
	add.s64 	%rd4795, %rd4795, 4;
	add.s64 	%rd4794, %rd4794, 4;
	setp.ne.s32 	%p748, %r10678, 6;
	@%p748 bra 	$L__BB9_748;
	shr.u32 	%r5962, %r1243, 23;
	st.local.u32 	[%rd3+24], %rd4796;
	and.b32  	%r1247, %r5962, 31;
	and.b32  	%r5963, %r5962, 224;
	add.s32 	%r5964, %r5963, -128;
	shr.u32 	%r5965, %r5964, 5;
	mul.wide.u32 	%rd2859, %r5965, 4;
	sub.s64 	%rd661, %rd3, %rd2859;
	ld.local.u32 	%r10679, [%rd661+24];
	ld.local.u32 	%r10680, [%rd661+20];
	setp.eq.s32 	%p749, %r1247, 0;
	@%p749 bra 	$L__BB9_751;
	shf.l.wrap.b32 	%r10679, %r10680, %r10679, %r1247;
	ld.local.u32 	%r5966, [%rd661+16];
	shf.l.wrap.b32 	%r10680, %r5966, %r10680, %r1247;
$L__BB9_751:
	shr.u32 	%r5967, %r10679, 30;
	shf.l.wrap.b32 	%r5968, %r10680, %r10679, 2;
	shl.b32 	%r5969, %r10680, 2;
	shr.u32 	%r5970, %r5968, 31;
	add.s32 	%r5971, %r5970, %r5967;
	neg.s32 	%r5972, %r5971;
	setp.lt.s32 	%p750, %r1243, 0;
	selp.b32 	%r10681, %r5972, %r5971, %p750;
	xor.b32  	%r5973, %r5968, %r1243;
	shr.s32 	%r5974, %r5968, 31;
	xor.b32  	%r5975, %r5974, %r5968;
	xor.b32  	%r5976, %r5974, %r5969;
	cvt.u64.u32 	%rd2860, %r5975;
	shl.b64 	%rd2861, %rd2860, 32;
	cvt.u64.u32 	%rd2862, %r5976;
	or.b64  	%rd2863, %rd2861, %rd2862;
	cvt.rn.f64.s64 	%fd187, %rd2863;
	mul.f64 	%fd188, %fd187, 0d3BF921FB54442D19;
	cvt.rn.f32.f64 	%f2986, %fd188;
	neg.f32 	%f2987, %f2986;
	setp.lt.s32 	%p751, %r5973, 0;
	selp.f32 	%f6595, %f2987, %f2986, %p751;
	bra.uni 	$L__BB9_753;
$L__BB9_752:
	mov.f32 	%f2988, 0f00000000;
	mul.rn.f32 	%f6595, %f435, %f2988;
	mov.b32 	%r10681, 0;
$L__BB9_753:
	setp.ltu.f32 	%p752, %f437, 0f47CE4780;
	mul.rn.f32 	%f2989, %f6595, %f6595;
	and.b32  	%r5978, %r10681, 1;
	setp.eq.b32 	%p753, %r5978, 1;
	selp.f32 	%f2990, 0f3F800000, %f6595, %p753;
	fma.rn.f32 	%f2991, %f2989, %f2990, 0f00000000;
	fma.rn.f32 	%f2992, %f2989, 0f37CBAC00, 0fBAB607ED;
	selp.f32 	%f2993, %f2992, 0fB94D4153, %p753;
	selp.f32 	%f2994, 0f3D2AAABB, 0f3C0885E4, %p753;
	fma.rn.f32 	%f2995, %f2993, %f2989, %f2994;
	selp.f32 	%f2996, 0fBEFFFFFF, 0fBE2AAAA8, %p753;
	fma.rn.f32 	%f2997, %f2995, %f2989, %f2996;
	fma.rn.f32 	%f2998, %f2997, %f2991, %f2990;
	and.b32  	%r5979, %r10681, 2;
	setp.eq.s32 	%p754, %r5979, 0;
	mov.f32 	%f2999, 0f00000000;
	sub.f32 	%f3000, %f2999, %f2998;
	selp.f32 	%f441, %f2998, %f3000, %p754;
	mov.u32 	%r10685, %r10689;
	mov.f32 	%f6596, %f6597;
	@%p752 bra 	$L__BB9_761;
	setp.eq.f32 	%p755, %f437, 0f7F800000;
	@%p755 bra 	$L__BB9_760;
	mov.b32 	%r1256, %f435;
	shl.b32 	%r5981, %r1256, 8;
	or.b32  	%r1257, %r5981, -2147483648;
	mov.b64 	%rd4799, 0;
	mov.b32 	%r10682, 0;
	mov.u64 	%rd4797, __cudart_i2opi_f;
	mov.u64 	%rd4798, %rd2;
$L__BB9_756:
	.pragma "nounroll";
	ld.global.nc.u32 	%r5982, [%rd4797];
	mad.wide.u32 	%rd2866, %r5982, %r1257, %rd4799;
	shr.u64 	%rd4799, %rd2866, 32;
	st.local.u32 	[%rd4798], %rd2866;
	add.s32 	%r10682, %r10682, 1;
	add.s64 	%rd4798, %rd4798, 4;
	add.s64 	%rd4797, %rd4797, 4;
	setp.ne.s32 	%p756, %r10682, 6;
	@%p756 bra 	$L__BB9_756;
	shr.u32 	%r5983, %r1256, 23;
	st.local.u32 	[%rd2+24], %rd4799;
	and.b32  	%r1260, %r5983, 31;
	and.b32  	%r5984, %r5983, 224;
	add.s32 	%r5985, %r5984, -128;
	shr.u32 	%r5986, %r5985, 5;
	mul.wide.u32 	%rd2867, %r5986, 4;
	sub.s64 	%rd668, %rd2, %rd2867;
	ld.local.u32 	%r10683, [%rd668+24];
	ld.local.u32 	%r10684, [%rd668+20];
	setp.eq.s32 	%p757, %r1260, 0;
	@%p757 bra 	$L__BB9_759;
	shf.l.wrap.b32 	%r10683, %r10684, %r10683, %r1260;
	ld.local.u32 	%r5987, [%rd668+16];
	shf.l.wrap.b32 	%r10684, %r5987, %r10684, %r1260;
$L__BB9_759:
	shr.u32 	%r5988, %r10683, 30;
	shf.l.wrap.b32 	%r5989, %r10684, %r10683, 2;
	shl.b32 	%r5990, %r10684, 2;
	shr.u32 	%r5991, %r5989, 31;
	add.s32 	%r5992, %r5991, %r5988;
	neg.s32 	%r5993, %r5992;
	setp.lt.s32 	%p758, %r1256, 0;
	selp.b32 	%r10685, %r5993, %r5992, %p758;
	xor.b32  	%r5994, %r5989, %r1256;
	shr.s32 	%r5995, %r5989, 31;
	xor.b32  	%r5996, %r5995, %r5989;
	xor.b32  	%r5997, %r5995, %r5990;
	cvt.u64.u32 	%rd2868, %r5996;
	shl.b64 	%rd2869, %rd2868, 32;
	cvt.u64.u32 	%rd2870, %r5997;
	or.b64  	%rd2871, %rd2869, %rd2870;
	cvt.rn.f64.s64 	%fd189, %rd2871;
	mul.f64 	%fd190, %fd189, 0d3BF921FB54442D19;
	cvt.rn.f32.f64 	%f3001, %fd190;
	neg.f32 	%f3002, %f3001;
	setp.lt.s32 	%p759, %r5994, 0;
	selp.f32 	%f6596, %f3002, %f3001, %p759;
	bra.uni 	$L__BB9_761;
$L__BB9_760:
	mov.f32 	%f3003, 0f00000000;
	mul.rn.f32 	%f6596, %f435, %f3003;
	mov.b32 	%r10685, 0;
$L__BB9_761:
	setp.ltu.f32 	%p760, %f437, 0f47CE4780;
	add.s32 	%r5999, %r10685, 1;
	mul.rn.f32 	%f3004, %f6596, %f6596;
	and.b32  	%r6000, %r10685, 1;
	setp.eq.b32 	%p761, %r6000, 1;
	selp.f32 	%f3005, %f6596, 0f3F800000, %p761;
	fma.rn.f32 	%f3006, %f3004, %f3005, 0f00000000;
	fma.rn.f32 	%f3007, %f3004, 0f37CBAC00, 0fBAB607ED;
	selp.f32 	%f3008, 0fB94D4153, %f3007, %p761;
	selp.f32 	%f3009, 0f3C0885E4, 0f3D2AAABB, %p761;
	fma.rn.f32 	%f3010, %f3008, %f3004, %f3009;
	selp.f32 	%f3011, 0fBE2AAAA8, 0fBEFFFFFF, %p761;
	fma.rn.f32 	%f3012, %f3010, %f3004, %f3011;
	fma.rn.f32 	%f3013, %f3012, %f3006, %f3005;
	and.b32  	%r6001, %r5999, 2;
	setp.eq.s32 	%p762, %r6001, 0;
	mov.f32 	%f3014, 0f00000000;
	sub.f32 	%f3015, %f3014, %f3013;
	selp.f32 	%f3016, %f3013, %f3015, %p762;
	mul.f32 	%f445, %f441, %f3016;
	@%p760 bra 	$L__BB9_769;
	setp.eq.f32 	%p763, %f437, 0f7F800000;
	@%p763 bra 	$L__BB9_768;
	mov.b32 	%r1269, %f435;
	shl.b32 	%r6003, %r1269, 8;
	or.b32  	%r1270, %r6003, -2147483648;
	mov.b64 	%rd4802, 0;
	mov.b32 	%r10686, 0;
	mov.u64 	%rd4800, __cudart_i2opi_f;
	mov.u64 	%rd4801, %rd1;
$L__BB9_764:
	.pragma "nounroll";
	ld.global.nc.u32 	%r6004, [%rd4800];
	mad.wide.u32 	%rd2874, %r6004, %r1270, %rd4802;
	shr.u64 	%rd4802, %rd2874, 32;
	st.local.u32 	[%rd4801], %rd2874;
	add.s32 	%r10686, %r10686, 1;
	add.s64 	%rd4801, %rd4801, 4;
	add.s64 	%rd4800, %rd4800, 4;
	setp.ne.s32 	%p764, %r10686, 6;
	@%p764 bra 	$L__BB9_764;
	shr.u32 	%r6005, %r1269, 23;
	st.local.u32 	[%rd1+24], %rd4802;
	and.b32  	%r1273, %r6005, 31;
	and.b32  	%r6006, %r6005, 224;
	add.s32 	%r6007, %r6006, -128;
	shr.u32 	%r6008, %r6007, 5;
	mul.wide.u32 	%rd2875, %r6008, 4;
	sub.s64 	%rd675, %rd1, %rd2875;
	ld.local.u32 	%r10687, [%rd675+24];
	ld.local.u32 	%r10688, [%rd675+20];
	setp.eq.s32 	%p765, %r1273, 0;
	@%p765 bra 	$L__BB9_767;
	shf.l.wrap.b32 	%r10687, %r10688, %r10687, %r1273;
	ld.local.u32 	%r6009, [%rd675+16];
	shf.l.wrap.b32 	%r10688, %r6009, %r10688, %r1273;
$L__BB9_767:
	shr.u32 	%r6010, %r10687, 30;
	shf.l.wrap.b32 	%r6011, %r10688, %r10687, 2;
	shl.b32 	%r6012, %r10688, 2;
	shr.u32 	%r6013, %r6011, 31;
	add.s32 	%r6014, %r6013, %r6010;
	neg.s32 	%r6015, %r6014;
	setp.lt.s32 	%p766, %r1269, 0;
	selp.b32 	%r10689, %r6015, %r6014, %p766;
	xor.b32  	%r6016, %r6011, %r1269;
	shr.s32 	%r6017, %r6011, 31;
	xor.b32  	%r6018, %r6017, %r6011;
	xor.b32  	%r6019, %r6017, %r6012;
	cvt.u64.u32 	%rd2876, %r6018;
	shl.b64 	%rd2877, %rd2876, 32;
	cvt.u64.u32 	%rd2878, %r6019;
	or.b64  	%rd2879, %rd2877, %rd2878;
	cvt.rn.f64.s64 	%fd191, %rd2879;
	mul.f64 	%fd192, %fd191, 0d3BF921FB54442D19;
	cvt.rn.f32.f64 	%f3017, %fd192;
	neg.f32 	%f3018, %f3017;
	setp.lt.s32 	%p767, %r6016, 0;
	selp.f32 	%f6597, %f3018, %f3017, %p767;
	bra.uni 	$L__BB9_769;
$L__BB9_768:
	mov.f32 	%f3019, 0f00000000;
	mul.rn.f32 	%f6597, %f435, %f3019;
	mov.b32 	%r10689, 0;
$L__BB9_769:
	mul.f32 	%f3020, %f6597, %f6597;
	fma.rn.f32 	%f3021, %f3020, 0f3C190000, 0f3B560000;
	fma.rn.f32 	%f3022, %f3021, %f3020, 0f3CC70000;
	fma.rn.f32 	%f3023, %f3022, %f3020, 0f3D5B0000;
	fma.rn.f32 	%f3024, %f3023, %f3020, 0f3E089438;
	fma.rn.f32 	%f3025, %f3024, %f3020, 0f3EAAAA88;
	mul.rn.f32 	%f3026, %f3020, %f6597;
	fma.rn.f32 	%f3027, %f3025, %f3026, %f6597;
	abs.f32 	%f3028, %f6597;
	setp.eq.f32 	%p768, %f3028, 0f3A00B43C;
	selp.f32 	%f3029, %f6597, %f3027, %p768;
	and.b32  	%r6021, %r10689, 1;
	setp.eq.b32 	%p769, %r6021, 1;
	neg.f32 	%f3030, %f3029;
	rcp.approx.ftz.f32 	%f3031, %f3030;
	selp.f32 	%f3032, %f3031, %f3029, %p769;
	add.f32 	%f449, %f445, %f3032;
	mul.f32 	%f3033, %f449, 0f3F22F983;
	cvt.rni.s32.f32 	%r10701, %f3033;
	cvt.rn.f32.s32 	%f3034, %r10701;
	fma.rn.f32 	%f3035, %f3034, 0fBFC90FDA, %f449;
	fma.rn.f32 	%f3036, %f3034, 0fB3A22168, %f3035;
	fma.rn.f32 	%f6600, %f3034, 0fA7C234C5, %f3036;
	abs.f32 	%f451, %f449;
	setp.ltu.f32 	%p770, %f451, 0f47CE4780;
	mov.u32 	%r10693, %r10701;
	mov.f32 	%f6598, %f6600;
	@%p770 bra 	$L__BB9_777;
	setp.eq.f32 	%p771, %f451, 0f7F800000;
	@%p771 bra 	$L__BB9_776;
	mov.b32 	%r1283, %f449;
	shl.b32 	%r6023, %r1283, 8;
	or.b32  	%r1284, %r6023, -2147483648;
	mov.b64 	%rd4805, 0;
	mov.b32 	%r10690, 0;
	mov.u64 	%rd4803, __cudart_i2opi_f;
	mov.u64 	%rd4804, %rd3;
$L__BB9_772:
	.pragma "nounroll";
	ld.global.nc.u32 	%r6024, [%rd4803];
	mad.wide.u32 	%rd2882, %r6024, %r1284, %rd4805;
	shr.u64 	%rd4805, %rd2882, 32;
	st.local.u32 	[%rd4804], %rd2882;
	add.s32 	%r10690, %r10690, 1;
	add.s64 	%rd4804, %rd4804, 4;
	add.s64 	%rd4803, %rd4803, 4;
	setp.ne.s32 	%p772, %r10690, 6;
	@%p772 bra 	$L__BB9_772;
	shr.u32 	%r6025, %r1283, 23;
	st.local.u32 	[%rd3+24], %rd4805;
	and.b32  	%r1287, %r6025, 31;
	and.b32  	%r6026, %r6025, 224;
	add.s32 	%r6027, %r6026, -128;
	shr.u32 	%r6028, %r6027, 5;
	mul.wide.u32 	%rd2883, %r6028, 4;
	sub.s64 	%rd682, %rd3, %rd2883;
	ld.local.u32 	%r10691, [%rd682+24];
	ld.local.u32 	%r10692, [%rd682+20];
	setp.eq.s32 	%p773, %r1287, 0;
	@%p773 bra 	$L__BB9_775;
	shf.l.wrap.b32 	%r10691, %r10692, %r10691, %r1287;
	ld.local.u32 	%r6029, [%rd682+16];
	shf.l.wrap.b32 	%r10692, %r6029, %r10692, %r1287;
$L__BB9_775:
	shr.u32 	%r6030, %r10691, 30;
	shf.l.wrap.b32 	%r6031, %r10692, %r10691, 2;
	shl.b32 	%r6032, %r10692, 2;
	shr.u32 	%r6033, %r6031, 31;
	add.s32 	%r6034, %r6033, %r6030;
	neg.s32 	%r6035, %r6034;
	setp.lt.s32 	%p774, %r1283, 0;
	selp.b32 	%r10693, %r6035, %r6034, %p774;
	xor.b32  	%r6036, %r6031, %r1283;
	shr.s32 	%r6037, %r6031, 31;
	xor.b32  	%r6038, %r6037, %r6031;
	xor.b32  	%r6039, %r6037, %r6032;
	cvt.u64.u32 	%rd2884, %r6038;
	shl.b64 	%rd2885, %rd2884, 32;
	cvt.u64.u32 	%rd2886, %r6039;
	or.b64  	%rd2887, %rd2885, %rd2886;
	cvt.rn.f64.s64 	%fd193, %rd2887;
	mul.f64 	%fd194, %fd193, 0d3BF921FB54442D19;
	cvt.rn.f32.f64 	%f3037, %fd194;
	neg.f32 	%f3038, %f3037;
	setp.lt.s32 	%p775, %r6036, 0;
	selp.f32 	%f6598, %f3038, %f3037, %p775;
	bra.uni 	$L__BB9_777;
$L__BB9_776:
	mov.f32 	%f3039, 0f00000000;
	mul.rn.f32 	%f6598, %f449, %f3039;
	mov.b32 	%r10693, 0;
$L__BB9_777:
	setp.ltu.f32 	%p776, %f451, 0f47CE4780;
	mul.rn.f32 	%f3040, %f6598, %f6598;
	and.b32  	%r6041, %r10693, 1;
	setp.eq.b32 	%p777, %r6041, 1;
	selp.f32 	%f3041, 0f3F800000, %f6598, %p777;
	fma.rn.f32 	%f3042, %f3040, %f3041, 0f00000000;
	fma.rn.f32 	%f3043, %f3040, 0f37CBAC00, 0fBAB607ED;
	selp.f32 	%f3044, %f3043, 0fB94D4153, %p777;
	selp.f32 	%f3045, 0f3D2AAABB, 0f3C0885E4, %p777;
	fma.rn.f32 	%f3046, %f3044, %f3040, %f3045;
	selp.f32 	%f3047, 0fBEFFFFFF, 0fBE2AAAA8, %p777;
	fma.rn.f32 	%f3048, %f3046, %f3040, %f3047;
	fma.rn.f32 	%f3049, %f3048, %f3042, %f3041;
	and.b32  	%r6042, %r10693, 2;
	setp.eq.s32 	%p778, %r6042, 0;
	mov.f32 	%f3050, 0f00000000;
	sub.f32 	%f3051, %f3050, %f3049;
	selp.f32 	%f455, %f3049, %f3051, %p778;
	mov.u32 	%r10697, %r10701;
	mov.f32 	%f6599, %f6600;
	@%p776 bra 	$L__BB9_785;
	setp.eq.f32 	%p779, %f451, 0f7F800000;
	@%p779 bra 	$L__BB9_784;
	mov.b32 	%r1296, %f449;
	shl.b32 	%r6044, %r1296, 8;
	or.b32  	%r1297, %r6044, -2147483648;
	mov.b64 	%rd4808, 0;
	mov.b32 	%r10694, 0;
	mov.u64 	%rd4806, __cudart_i2opi_f;
	mov.u64 	%rd4807, %rd2;
$L__BB9_780:
	.pragma "nounroll";
	ld.global.nc.u32 	%r6045, [%rd4806];
	mad.wide.u32 	%rd2890, %r6045, %r1297, %rd4808;
	shr.u64 	%rd4808, %rd2890, 32;
	st.local.u32 	[%rd4807], %rd2890;
	add.s32 	%r10694, %r10694, 1;
	add.s64 	%rd4807, %rd4807, 4;
	add.s64 	%rd4806, %rd4806, 4;
	setp.ne.s32 	%p780, %r10694, 6;
	@%p780 bra 	$L__BB9_780;
	shr.u32 	%r6046, %r1296, 23;
	st.local.u32 	[%rd2+24], %rd4808;
	and.b32  	%r1300, %r6046, 31;
	and.b32  	%r6047, %r6046, 224;
	add.s32 	%r6048, %r6047, -128;
	shr.u32 	%r6049, %r6048, 5;
	mul.wide.u32 	%rd2891, %r6049, 4;
	sub.s64 	%rd689, %rd2, %rd2891;
	ld.local.u32 	%r10695, [%rd689+24];
	ld.local.u32 	%r10696, [%rd689+20];
	setp.eq.s32 	%p781, %r1300, 0;
	@%p781 bra 	$L__BB9_783;
	shf.l.wrap.b32 	%r10695, %r10696, %r10695, %r1300;
	ld.local.u32 	%r6050, [%rd689+16];
	shf.l.wrap.b32 	%r10696, %r6050, %r10696, %r1300;
$L__BB9_783:
	shr.u32 	%r6051, %r10695, 30;
	shf.l.wrap.b32 	%r6052, %r10696, %r10695, 2;
	shl.b32 	%r6053, %r10696, 2;
	shr.u32 	%r6054, %r6052, 31;
	add.s32 	%r6055, %r6054, %r6051;
	neg.s32 	%r6056, %r6055;
	setp.lt.s32 	%p782, %r1296, 0;
	selp.b32 	%r10697, %r6056, %r6055, %p782;
	xor.b32  	%r6057, %r6052, %r1296;
	shr.s32 	%r6058, %r6052, 31;
	xor.b32  	%r6059, %r6058, %r6052;
	xor.b32  	%r6060, %r6058, %r6053;
	cvt.u64.u32 	%rd2892, %r6059;
	shl.b64 	%rd2893, %rd2892, 32;
	cvt.u64.u32 	%rd2894, %r6060;
	or.b64  	%rd2895, %rd2893, %rd2894;
	cvt.rn.f64.s64 	%fd195, %rd2895;
	mul.f64 	%fd196, %fd195, 0d3BF921FB54442D19;
	cvt.rn.f32.f64 	%f3052, %fd196;
	neg.f32 	%f3053, %f3052;
	setp.lt.s32 	%p783, %r6057, 0;
	selp.f32 	%f6599, %f3053, %f3052, %p783;
	bra.uni 	$L__BB9_785;
$L__BB9_784:
	mov.f32 	%f3054, 0f00000000;
	mul.rn.f32 	%f6599, %f449, %f3054;
	mov.b32 	%r10697, 0;
$L__BB9_785:
	setp.ltu.f32 	%p784, %f451, 0f47CE4780;
	add.s32 	%r6062, %r10697, 1;
	mul.rn.f32 	%f3055, %f6599, %f6599;
	and.b32  	%r6063, %r10697, 1;
	setp.eq.b32 	%p785, %r6063, 1;
	selp.f32 	%f3056, %f6599, 0f3F800000, %p785;
	fma.rn.f32 	%f3057, %f3055, %f3056, 0f00000000;
	fma.rn.f32 	%f3058, %f3055, 0f37CBAC00, 0fBAB607ED;
	selp.f32 	%f3059, 0fB94D4153, %f3058, %p785;
	selp.f32 	%f3060, 0f3C0885E4, 0f3D2AAABB, %p785;
	fma.rn.f32 	%f3061, %f3059, %f3055, %f3060;
	selp.f32 	%f3062, 0fBE2AAAA8, 0fBEFFFFFF, %p785;
	fma.rn.f32 	%f3063, %f3061, %f3055, %f3062;
	fma.rn.f32 	%f3064, %f3063, %f3057, %f3056;
	and.b32  	%r6064, %r6062, 2;
	setp.eq.s32 	%p786, %r6064, 0;
	mov.f32 	%f3065, 0f00000000;
	sub.f32 	%f3066, %f3065, %f3064;
	selp.f32 	%f3067, %f3064, %f3066, %p786;
	mul.f32 	%f459, %f455, %f3067;
	@%p784 bra 	$L__BB9_793;
	setp.eq.f32 	%p787, %f451, 0f7F800000;
	@%p787 bra 	$L__BB9_792;
	mov.b32 	%r1309, %f449;
	shl.b32 	%r6066, %r1309, 8;
	or.b32  	%r1310, %r6066, -2147483648;
	mov.b64 	%rd4811, 0;
	mov.b32 	%r10698, 0;
	mov.u64 	%rd4809, __cudart_i2opi_f;
	mov.u64 	%rd4810, %rd1;
$L__BB9_788:
	.pragma "nounroll";
	ld.global.nc.u32 	%r6067, [%rd4809];
	mad.wide.u32 	%rd2898, %r6067, %r1310, %rd4811;
	shr.u64 	%rd4811, %rd2898, 32;
	st.local.u32 	[%rd4810], %rd2898;
	add.s32 	%r10698, %r10698, 1;
	add.s64 	%rd4810, %rd4810, 4;
	add.s64 	%rd4809, %rd4809, 4;
	setp.ne.s32 	%p788, %r10698, 6;
	@%p788 bra 	$L__BB9_788;
	shr.u32 	%r6068, %r1309, 23;
	st.local.u32 	[%rd1+24], %rd4811;
	and.b32  	%r1313, %r6068, 31;
	and.b32  	%r6069, %r6068, 224;
	add.s32 	%r6070, %r6069, -128;
	shr.u32 	%r6071, %r6070, 5;
	mul.wide.u32 	%rd2899, %r6071, 4;
	sub.s64 	%rd696, %rd1, %rd2899;
	ld.local.u32 	%r10699, [%rd696+24];
	ld.local.u32 	%r10700, [%rd696+20];
	setp.eq.s32 	%p789, %r1313, 0;
	@%p789 bra 	$L__BB9_791;
	shf.l.wrap.b32 	%r10699, %r10700, %r10699, %r1313;
	ld.local.u32 	%r6072, [%rd696+16];
	shf.l.wrap.b32 	%r10700, %r6072, %r10700, %r1313;
$L__BB9_791:
	shr.u32 	%r6073, %r10699, 30;
	shf.l.wrap.b32 	%r6074, %r10700, %r10699, 2;
	shl.b32 	%r6075, %r10700, 2;
	shr.u32 	%r6076, %r6074, 31;
	add.s32 	%r6077, %r6076, %r6073;
	neg.s32 	%r6078, %r6077;
	setp.lt.s32 	%p790, %r1309, 0;
	selp.b32 	%r10701, %r6078, %r6077, %p790;
	xor.b32  	%r6079, %r6074, %r1309;
	shr.s32 	%r6080, %r6074, 31;
	xor.b32  	%r6081, %r6080, %r6074;
	xor.b32  	%r6082, %r6080, %r6075;
	cvt.u64.u32 	%rd2900, %r6081;
	shl.b64 	%rd2901, %rd2900, 32;
	cvt.u64.u32 	%rd2902, %r6082;
	or.b64  	%rd2903, %rd2901, %rd2902;
	cvt.rn.f64.s64 	%fd197, %rd2903;
	mul.f64 	%fd198, %fd197, 0d3BF921FB54442D19;
	cvt.rn.f32.f64 	%f3068, %fd198;
	neg.f32 	%f3069, %f3068;
	setp.lt.s32 	%p791, %r6079, 0;
	selp.f32 	%f6600, %f3069, %f3068, %p791;
	bra.uni 	$L__BB9_793;
$L__BB9_792:
	mov.f32 	%f3070, 0f00000000;
	mul.rn.f32 	%f6600, %f449, %f3070;
	mov.b32 	%r10701, 0;
$L__BB9_793:
	mul.f32 	%f3071, %f6600, %f6600;
	fma.rn.f32 	%f3072, %f3071, 0f3C190000, 0f3B560000;
	fma.rn.f32 	%f3073, %f3072, %f3071, 0f3CC70000;
	fma.rn.f32 	%f3074, %f3073, %f3071, 0f3D5B0000;
	fma.rn.f32 	%f3075, %f3074, %f3071, 0f3E089438;
	fma.rn.f32 	%f3076, %f3075, %f3071, 0f3EAAAA88;
	mul.rn.f32 	%f3077, %f3071, %f6600;
	fma.rn.f32 	%f3078, %f3076, %f3077, %f6600;
	abs.f32 	%f3079, %f6600;
	setp.eq.f32 	%p792, %f3079, 0f3A00B43C;
	selp.f32 	%f3080, %f6600, %f3078, %p792;
	and.b32  	%r6084, %r10701, 1;
	setp.eq.b32 	%p793, %r6084, 1;
	neg.f32 	%f3081, %f3080;
	rcp.approx.ftz.f32 	%f3082, %f3081;
	selp.f32 	%f3083, %f3082, %f3080, %p793;
	add.f32 	%f463, %f459, %f3083;
	mul.f32 	%f3084, %f463, 0f3F22F983;
	cvt.rni.s32.f32 	%r10713, %f3084;
	cvt.rn.f32.s32 	%f3085, %r10713;
	fma.rn.f32 	%f3086, %f3085, 0fBFC90FDA, %f463;
	fma.rn.f32 	%f3087, %f3085, 0fB3A22168, %f3086;
	fma.rn.f32 	%f6603, %f3085, 0fA7C234C5, %f3087;
	abs.f32 	%f465, %f463;
	setp.ltu.f32 	%p794, %f465, 0f47CE4780;
	mov.u32 	%r10705, %r10713;
	mov.f32 	%f6601, %f6603;
	@%p794 bra 	$L__BB9_801;
	setp.eq.f32 	%p795, %f465, 0f7F800000;
	@%p795 bra 	$L__BB9_800;
	mov.b32 	%r1323, %f463;
	shl.b32 	%r6086, %r1323, 8;
	or.b32  	%r1324, %r6086, -2147483648;
	mov.b64 	%rd4814, 0;
	mov.b32 	%r10702, 0;
	mov.u64 	%rd4812, __cudart_i2opi_f;
	mov.u64 	%rd4813, %rd3;
$L__BB9_796:
	.pragma "nounroll";
	ld.global.nc.u32 	%r6087, [%rd4812];
	mad.wide.u32 	%rd2906, %r6087, %r1324, %rd4814;
	shr.u64 	%rd4814, %rd2906, 32;
	st.local.u32 	[%rd4813], %rd2906;
	add.s32 	%r10702, %r10702, 1;
	add.s64 	%rd4813, %rd4813, 4;
	add.s64 	%rd4812, %rd4812, 4;
	setp.ne.s32 	%p796, %r10702, 6;
	@%p796 bra 	$L__BB9_796;
	shr.u32 	%r6088, %r1323, 23;
	st.local.u32 	[%rd3+24], %rd4814;
	and.b32  	%r1327, %r6088, 31;
	and.b32  	%r6089, %r6088, 224;
	add.s32 	%r6090, %r6089, -128;
	shr.u32 	%r6091, %r6090, 5;
	mul.wide.u32 	%rd2907, %r6091, 4;
	sub.s64 	%rd703, %rd3, %rd2907;
	ld.local.u32 	%r10703, [%rd703+24];
	ld.local.u32 	%r10704, [%rd703+20];
	setp.eq.s32 	%p797, %r1327, 0;
	@%p797 bra 	$L__BB9_799;
	shf.l.wrap.b32 	%r10703, %r10704, %r10703, %r1327;
	ld.local.u32 	%r6092, [%rd703+16];
	shf.l.wrap.b32 	%r10704, %r6092, %r10704, %r1327;
$L__BB9_799:
	shr.u32 	%r6093, %r10703, 30;
	shf.l.wrap.b32 	%r6094, %r10704, %r10703, 2;
	shl.b32 	%r6095, %r10704, 2;
	shr.u32 	%r6096, %r6094, 31;
	add.s32 	%r6097, %r6096, %r6093;
	neg.s32 	%r6098, %r6097;
	setp.lt.s32 	%p798, %r1323, 0;
	selp.b32 	%r10705, %r6098, %r6097, %p798;
	xor.b32  	%r6099, %r6094, %r1323;
	shr.s32 	%r6100, %r6094, 31;
	xor.b32  	%r6101, %r6100, %r6094;
	xor.b32  	%r6102, %r6100, %r6095;
	cvt.u64.u32 	%rd2908, %r6101;
	shl.b64 	%rd2909, %rd2908, 32;
	cvt.u64.u32 	%rd2910, %r6102;
	or.b64  	%rd2911, %rd2909, %rd2910;
	cvt.rn.f64.s64 	%fd199, %rd2911;
	mul.f64 	%fd200, %fd199, 0d3BF921FB54442D19;
	cvt.rn.f32.f64 	%f3088, %fd200;
	neg.f32 	%f3089, %f3088;
	setp.lt.s32 	%p799, %r6099, 0;
	selp.f32 	%f6601, %f3089, %f3088, %p799;
	bra.uni 	$L__BB9_801;
$L__BB9_800:
	mov.f32 	%f3090, 0f00000000;
	mul.rn.f32 	%f6601, %f463, %f3090;
	mov.b32 	%r10705, 0;
$L__BB9_801:
	setp.ltu.f32 	%p800, %f465, 0f47CE4780;
	mul.rn.f32 	%f3091, %f6601, %f6601;
	and.b32  	%r6104, %r10705, 1;
	setp.eq.b32 	%p801, %r6104, 1;
	selp.f32 	%f3092, 0f3F800000, %f6601, %p801;
	fma.rn.f32 	%f3093, %f3091, %f3092, 0f00000000;
	fma.rn.f32 	%f3094, %f3091, 0f37CBAC00, 0fBAB607ED;
	selp.f32 	%f3095, %f3094, 0fB94D4153, %p801;
	selp.f32 	%f3096, 0f3D2AAABB, 0f3C0885E4, %p801;
	fma.rn.f32 	%f3097, %f3095, %f3091, %f3096;
	selp.f32 	%f3098, 0fBEFFFFFF, 0fBE2AAAA8, %p801;
	fma.rn.f32 	%f3099, %f3097, %f3091, %f3098;
	fma.rn.f32 	%f3100, %f3099, %f3093, %f3092;
	and.b32  	%r6105, %r10705, 2;
	setp.eq.s32 	%p802, %r6105, 0;
	mov.f32 	%f3101, 0f00000000;
	sub.f32 	%f3102, %f3101, %f3100;
	selp.f32 	%f469, %f3100, %f3102, %p802;
	mov.u32 	%r10709, %r10713;
	mov.f32 	%f6602, %f6603;
	@%p800 bra 	$L__BB9_809;
	setp.eq.f32 	%p803, %f465, 0f7F800000;
	@%p803 bra 	$L__BB9_808;
	mov.b32 	%r1336, %f463;
	shl.b32 	%r6107, %r1336, 8;
	or.b32  	%r1337, %r6107, -2147483648;
	mov.b64 	%rd4817, 0;
	mov.b32 	%r10706, 0;
	mov.u64 	%rd4815, __cudart_i2opi_f;
	mov.u64 	%rd4816, %rd2;
$L__BB9_804:
	.pragma "nounroll";
	ld.global.nc.u32 	%r6108, [%rd4815];
	mad.wide.u32 	%rd2914, %r6108, %r1337, %rd4817;
	shr.u64 	%rd4817, %rd2914, 32;
	st.local.u32 	[%rd4816], %rd2914;
	add.s32 	%r10706, %r10706, 1;
	add.s64 	%rd4816, %rd4816, 4;
	add.s64 	%rd4815, %rd4815, 4;
	setp.ne.s32 	%p804, %r10706, 6;
	@%p804 bra 	$L__BB9_804;
	shr.u32 	%r6109, %r1336, 23;
	st.local.u32 	[%rd2+24], %rd4817;
	and.b32  	%r1340, %r6109, 31;
	and.b32  	%r6110, %r6109, 224;
	add.s32 	%r6111, %r6110, -128;
	shr.u32 	%r6112, %r6111, 5;
	mul.wide.u32 	%rd2915, %r6112, 4;
	sub.s64 	%rd710, %rd2, %rd2915;
	ld.local.u32 	%r10707, [%rd710+24];
	ld.local.u32 	%r10708, [%rd710+20];
	setp.eq.s32 	%p805, %r1340, 0;
	@%p805 bra 	$L__BB9_807;
	shf.l.wrap.b32 	%r10707, %r10708, %r10707, %r1340;
	ld.local.u32 	%r6113, [%rd710+16];
	shf.l.wrap.b32 	%r10708, %r6113, %r10708, %r1340;
$L__BB9_807:
	shr.u32 	%r6114, %r10707, 30;
	shf.l.wrap.b32 	%r6115, %r10708, %r10707, 2;
	shl.b32 	%r6116, %r10708, 2;
	shr.u32 	%r6117, %r6115, 31;
	add.s32 	%r6118, %r6117, %r6114;
	neg.s32 	%r6119, %r6118;
	setp.lt.s32 	%p806, %r1336, 0;
	selp.b32 	%r10709, %r6119, %r6118, %p806;
	xor.b32  	%r6120, %r6115, %r1336;
	shr.s32 	%r6121, %r6115, 31;
	xor.b32  	%r6122, %r6121, %r6115;
	xor.b32  	%r6123, %r6121, %r6116;
	cvt.u64.u32 	%rd2916, %r6122;
	shl.b64 	%rd2917, %rd2916, 32;
	cvt.u64.u32 	%rd2918, %r6123;
	or.b64  	%rd2919, %rd2917, %rd2918;
	cvt.rn.f64.s64 	%fd201, %rd2919;
	mul.f64 	%fd202, %fd201, 0d3BF921FB54442D19;
	cvt.rn.f32.f64 	%f3103, %fd202;
	neg.f32 	%f3104, %f3103;
	setp.lt.s32 	%p807, %r6120, 0;
	selp.f32 	%f6602, %f3104, %f3103, %p807;
	bra.uni 	$L__BB9_809;
$L__BB9_808:
	mov.f32 	%f3105, 0f00000000;
	mul.rn.f32 	%f6602, %f463, %f3105;
	mov.b32 	%r10709, 0;
$L__BB9_809:
	setp.ltu.f32 	%p808, %f465, 0f47CE4780;
	add.s32 	%r6125, %r10709, 1;
	mul.rn.f32 	%f3106, %f6602, %f6602;
	and.b32  	%r6126, %r10709, 1;
	setp.eq.b32 	%p809, %r6126, 1;
	selp.f32 	%f3107, %f6602, 0f3F800000, %p809;
	fma.rn.f32 	%f3108, %f3106, %f3107, 0f00000000;
	fma.rn.f32 	%f3109, %f3106, 0f37CBAC00, 0fBAB607ED;
	selp.f32 	%f3110, 0fB94D4153, %f3109, %p809;
	selp.f32 	%f3111, 0f3C0885E4, 0f3D2AAABB, %p809;
	fma.rn.f32 	%f3112, %f3110, %f3106, %f3111;
	selp.f32 	%f3113, 0fBE2AAAA8, 0fBEFFFFFF, %p809;
	fma.rn.f32 	%f3114, %f3112, %f3106, %f3113;
	fma.rn.f32 	%f3115, %f3114, %f3108, %f3107;
	and.b32  	%r6127, %r6125, 2;
	setp.eq.s32 	%p810, %r6127, 0;
	mov.f32 	%f3116, 0f00000000;
	sub.f32 	%f3117, %f3116, %f3115;
	selp.f32 	%f3118, %f3115, %f3117, %p810;
	mul.f32 	%f473, %f469, %f3118;
	@%p808 bra 	$L__BB9_817;
	setp.eq.f32 	%p811, %f465, 0f7F800000;
	@%p811 bra 	$L__BB9_816;
	mov.b32 	%r1349, %f463;
	shl.b32 	%r6129, %r1349, 8;
	or.b32  	%r1350, %r6129, -2147483648;
	mov.b64 	%rd4820, 0;
	mov.b32 	%r10710, 0;
	mov.u64 	%rd4818, __cudart_i2opi_f;
	mov.u64 	%rd4819, %rd1;
$L__BB9_812:
	.pragma "nounroll";
	ld.global.nc.u32 	%r6130, [%rd4818];
	mad.wide.u32 	%rd2922, %r6130, %r1350, %rd4820;
	shr.u64 	%rd4820, %rd2922, 32;
	st.local.u32 	[%rd4819], %rd2922;
	add.s32 	%r10710, %r10710, 1;
	add.s64 	%rd4819, %rd4819, 4;
	add.s64 	%rd4818, %rd4818, 4;
	setp.ne.s32 	%p812, %r10710, 6;
	@%p812 bra 	$L__BB9_812;
	shr.u32 	%r6131, %r1349, 23;
	st.local.u32 	[%rd1+24], %rd4820;
	and.b32  	%r1353, %r6131, 31;
	and.b32  	%r6132, %r6131, 224;
	add.s32 	%r6133, %r6132, -128;
	shr.u32 	%r6134, %r6133, 5;
	mul.wide.u32 	%rd2923, %r6134, 4;
	sub.s64 	%rd717, %rd1, %rd2923;
	ld.local.u32 	%r10711, [%rd717+24];
	ld.local.u32 	%r10712, [%rd717+20];
	setp.eq.s32 	%p813, %r1353, 0;
	@%p813 bra 	$L__BB9_815;
	shf.l.wrap.b32 	%r10711, %r10712, %r10711, %r1353;
	ld.local.u32 	%r6135, [%rd717+16];
	shf.l.wrap.b32 	%r10712, %r6135, %r10712, %r1353;
$L__BB9_815:
	shr.u32 	%r6136, %r10711, 30;
	shf.l.wrap.b32 	%r6137, %r10712, %r10711, 2;
	shl.b32 	%r6138, %r10712, 2;
	shr.u32 	%r6139, %r6137, 31;
	add.s32 	%r6140, %r6139, %r6136;
	neg.s32 	%r6141, %r6140;
	setp.lt.s32 	%p814, %r1349, 0;
	selp.b32 	%r10713, %r6141, %r6140, %p814;
	xor.b32  	%r6142, %r6137, %r1349;
	shr.s32 	%r6143, %r6137, 31;
	xor.b32  	%r6144, %r6143, %r6137;
	xor.b32  	%r6145, %r6143, %r6138;
	cvt.u64.u32 	%rd2924, %r6144;
	shl.b64 	%rd2925, %rd2924, 32;
	cvt.u64.u32 	%rd2926, %r6145;
	or.b64  	%rd2927, %rd2925, %rd2926;
	cvt.rn.f64.s64 	%fd203, %rd2927;
	mul.f64 	%fd204, %fd203, 0d3BF921FB54442D19;
	cvt.rn.f32.f64 	%f3119, %fd204;
	neg.f32 	%f3120, %f3119;
	setp.lt.s32 	%p815, %r6142, 0;
	selp.f32 	%f6603, %f3120, %f3119, %p815;
	bra.uni 	$L__BB9_817;
$L__BB9_816:
	mov.f32 	%f3121, 0f00000000;
	mul.rn.f32 	%f6603, %f463, %f3121;
	mov.b32 	%r10713, 0;
$L__BB9_817:
	mul.f32 	%f3122, %f6603, %f6603;
	fma.rn.f32 	%f3123, %f3122, 0f3C190000, 0f3B560000;
	fma.rn.f32 	%f3124, %f3123, %f3122, 0f3CC70000;
	fma.rn.f32 	%f3125, %f3124, %f3122, 0f3D5B0000;
	fma.rn.f32 	%f3126, %f3125, %f3122, 0f3E089438;
	fma.rn.f32 	%f3127, %f3126, %f3122, 0f3EAAAA88;
	mul.rn.f32 	%f3128, %f3122, %f6603;
	fma.rn.f32 	%f3129, %f3127, %f3128, %f6603;
	abs.f32 	%f3130, %f6603;
	setp.eq.f32 	%p816, %f3130, 0f3A00B43C;
	selp.f32 	%f3131, %f6603, %f3129, %p816;
	and.b32  	%r6147, %r10713, 1;
	setp.eq.b32 	%p817, %r6147, 1;
	neg.f32 	%f3132, %f3131;
	rcp.approx.ftz.f32 	%f3133, %f3132;
	selp.f32 	%f3134, %f3133, %f3131, %p817;
	add.f32 	%f477, %f473, %f3134;
	mul.f32 	%f3135, %f477, 0f3F22F983;
	cvt.rni.s32.f32 	%r10725, %f3135;
	cvt.rn.f32.s32 	%f3136, %r10725;
	fma.rn.f32 	%f3137, %f3136, 0fBFC90FDA, %f477;
	fma.rn.f32 	%f3138, %f3136, 0fB3A22168, %f3137;
	fma.rn.f32 	%f6606, %f3136, 0fA7C234C5, %f3138;
	abs.f32 	%f479, %f477;
	setp.ltu.f32 	%p818, %f479, 0f47CE4780;
	mov.u32 	%r10717, %r10725;
	mov.f32 	%f6604, %f6606;
	@%p818 bra 	$L__BB9_825;
	setp.eq.f32 	%p819, %f479, 0f7F800000;
	@%p819 bra 	$L__BB9_824;
	mov.b32 	%r1363, %f477;
	shl.b32 	%r6149, %r1363, 8;
	or.b32  	%r1364, %r6149, -2147483648;
	mov.b64 	%rd4823, 0;
	mov.b32 	%r10714, 0;
	mov.u64 	%rd4821, __cudart_i2opi_f;
	mov.u64 	%rd4822, %rd3;
$L__BB9_820:
	.pragma "nounroll";
	ld.global.nc.u32 	%r6150, [%rd4821];
	mad.wide.u32 	%rd2930, %r6150, %r1364, %rd4823;
	shr.u64 	%rd4823, %rd2930, 32;
	st.local.u32 	[%rd4822], %rd2930;
	add.s32 	%r10714, %r10714, 1;
	add.s64 	%rd4822, %rd4822, 4;
	add.s64 	%rd4821, %rd4821, 4;
	setp.ne.s32 	%p820, %r10714, 6;
	@%p820 bra 	$L__BB9_820;
	shr.u32 	%r6151, %r1363, 23;
	st.local.u32 	[%rd3+24], %rd4823;
	and.b32  	%r1367, %r6151, 31;
	and.b32  	%r6152, %r6151, 224;
	add.s32 	%r6153, %r6152, -128;
	shr.u32 	%r6154, %r6153, 5;
	mul.wide.u32 	%rd2931, %r6154, 4;
	sub.s64 	%rd724, %rd3, %rd2931;
	ld.local.u32 	%r10715, [%rd724+24];
	ld.local.u32 	%r10716, [%rd724+20];
	setp.eq.s32 	%p821, %r1367, 0;
	@%p821 bra 	$L__BB9_823;
	shf.l.wrap.b32 	%r10715, %r10716, %r10715, %r1367;
	ld.local.u32 	%r6155, [%rd724+16];
	shf.l.wrap.b32 	%r10716, %r6155, %r10716, %r1367;
$L__BB9_823:
	shr.u32 	%r6156, %r10715, 30;
	shf.l.wrap.b32 	%r6157, %r10716, %r10715, 2;
	shl.b32 	%r6158, %r10716, 2;
	shr.u32 	%r6159, %r6157, 31;
	add.s32 	%r6160, %r6159, %r6156;
	neg.s32 	%r6161, %r6160;
	setp.lt.s32 	%p822, %r1363, 0;
	selp.b32 	%r10717, %r6161, %r6160, %p822;
	xor.b32  	%r6162, %r6157, %r1363;
	shr.s32 	%r6163, %r6157, 31;
	xor.b32  	%r6164, %r6163, %r6157;
	xor.b32  	%r6165, %r6163, %r6158;
	cvt.u64.u32 	%rd2932, %r6164;
	shl.b64 	%rd2933, %rd2932, 32;
	cvt.u64.u32 	%rd2934, %r6165;
	or.b64  	%rd2935, %rd2933, %rd2934;
	cvt.rn.f64.s64 	%fd205, %rd2935;
	mul.f64 	%fd206, %fd205, 0d3BF921FB54442D19;
	cvt.rn.f32.f64 	%f3139, %fd206;
	neg.f32 	%f3140, %f3139;
	setp.lt.s32 	%p823, %r6162, 0;
	selp.f32 	%f6604, %f3140, %f3139, %p823;
	bra.uni 	$L__BB9_825;
$L__BB9_824:
	mov.f32 	%f3141, 0f00000000;
	mul.rn.f32 	%f6604, %f477, %f3141;
	mov.b32 	%r10717, 0;
$L__BB9_825:
	setp.ltu.f32 	%p824, %f479, 0f47CE4780;
	mul.rn.f32 	%f3142, %f6604, %f6604;
	and.b32  	%r6167, %r10717, 1;
	setp.eq.b32 	%p825, %r6167, 1;
	selp.f32 	%f3143, 0f3F800000, %f6604, %p825;
	fma.rn.f32 	%f3144, %f3142, %f3143, 0f00000000;
	fma.rn.f32 	%f3145, %f3142, 0f37CBAC00, 0fBAB607ED;
	selp.f32 	%f3146, %f3145, 0fB94D4153, %p825;
	selp.f32 	%f3147, 0f3D2AAABB, 0f3C0885E4, %p825;
	fma.rn.f32 	%f3148, %f3146, %f3142, %f3147;
	selp.f32 	%f3149, 0fBEFFFFFF, 0fBE2AAAA8, %p825;
	fma.rn.f32 	%f3150, %f3148, %f3142, %f3149;
	fma.rn.f32 	%f3151, %f3150, %f3144, %f3143;
	and.b32  	%r6168, %r10717, 2;
	setp.eq.s32 	%p826, %r6168, 0;
	mov.f32 	%f3152, 0f00000000;
	sub.f32 	%f3153, %f3152, %f3151;
	selp.f32 	%f483, %f3151, %f3153, %p826;
	mov.u32 	%r10721, %r10725;
	mov.f32 	%f6605, %f6606;
	@%p824 bra 	$L__BB9_833;
	setp.eq.f32 	%p827, %f479, 0f7F800000;
	@%p827 bra 	$L__BB9_832;
	mov.b32 	%r1376, %f477;
	shl.b32 	%r6170, %r1376, 8;
	or.b32  	%r1377, %r6170, -2147483648;
	mov.b64 	%rd4826, 0;
	mov.b32 	%r10718, 0;
	mov.u64 	%rd4824, __cudart_i2opi_f;
	mov.u64 	%rd4825, %rd2;
$L__BB9_828:
	.pragma "nounroll";
	ld.global.nc.u32 	%r6171, [%rd4824];
	mad.wide.u32 	%rd2938, %r6171, %r1377, %rd4826;
	shr.u64 	%rd4826, %rd2938, 32;
	st.local.u32 	[%rd4825], %rd2938;
	add.s32 	%r10718, %r10718, 1;
	add.s64 	%rd4825, %rd4825, 4;
	add.s64 	%rd4824, %rd4824, 4;
	setp.ne.s32 	%p828, %r10718, 6;
	@%p828 bra 	$L__BB9_828;
	shr.u32 	%r6172, %r1376, 23;
	st.local.u32 	[%rd2+24], %rd4826;
	and.b32  	%r1380, %r6172, 31;
	and.b32  	%r6173, %r6172, 224;
	add.s32 	%r6174, %r6173, -128;
	shr.u32 	%r6175, %r6174, 5;
	mul.wide.u32 	%rd2939, %r6175, 4;
	sub.s64 	%rd731, %rd2, %rd2939;
	ld.local.u32 	%r10719, [%rd731+24];
	ld.local.u32 	%r10720, [%rd731+20];
	setp.eq.s32 	%p829, %r1380, 0;
	@%p829 bra 	$L__BB9_831;
	shf.l.wrap.b32 	%r10719, %r10720, %r10719, %r1380;
	ld.local.u32 	%r6176, [%rd731+16];
	shf.l.wrap.b32 	%r10720, %r6176, %r10720, %r1380;
$L__BB9_831:
	shr.u32 	%r6177, %r10719, 30;
	shf.l.wrap.b32 	%r6178, %r10720, %r10719, 2;
	shl.b32 	%r6179, %r10720, 2;
	shr.u32 	%r6180, %r6178, 31;
	add.s32 	%r6181, %r6180, %r6177;
	neg.s32 	%r6182, %r6181;
	setp.lt.s32 	%p830, %r1376, 0;
	selp.b32 	%r10721, %r6182, %r6181, %p830;
	xor.b32  	%r6183, %r6178, %r1376;
	shr.s32 	%r6184, %r6178, 31;
	xor.b32  	%r6185, %r6184, %r6178;
	xor.b32  	%r6186, %r6184, %r6179;
	cvt.u64.u32 	%rd2940, %r6185;
	shl.b64 	%rd2941, %rd2940, 32;
	cvt.u64.u32 	%rd2942, %r6186;
	or.b64  	%rd2943, %rd2941, %rd2942;
	cvt.rn.f64.s64 	%fd207, %rd2943;
	mul.f64 	%fd208, %fd207, 0d3BF921FB54442D19;
	cvt.rn.f32.f64 	%f3154, %fd208;
	neg.f32 	%f3155, %f3154;
	setp.lt.s32 	%p831, %r6183, 0;
	selp.f32 	%f6605, %f3155, %f3154, %p831;
	bra.uni 	$L__BB9_833;
$L__BB9_832:
	mov.f32 	%f3156, 0f00000000;
	mul.rn.f32 	%f6605, %f477, %f3156;
	mov.b32 	%r10721, 0;
$L__BB9_833:
	setp.ltu.f32 	%p832, %f479, 0f47CE4780;
	add.s32 	%r6188, %r10721, 1;
	mul.rn.f32 	%f3157, %f6605, %f6605;
	and.b32  	%r6189, %r10721, 1;
	setp.eq.b32 	%p833, %r6189, 1;
	selp.f32 	%f3158, %f6605, 0f3F800000, %p833;
	fma.rn.f32 	%f3159, %f3157, %f3158, 0f00000000;
	fma.rn.f32 	%f3160, %f3157, 0f37CBAC00, 0fBAB607ED;
	selp.f32 	%f3161, 0fB94D4153, %f3160, %p833;
	selp.f32 	%f3162, 0f3C0885E4, 0f3D2AAABB, %p833;
	fma.rn.f32 	%f3163, %f3161, %f3157, %f3162;
	selp.f32 	%f3164, 0fBE2AAAA8, 0fBEFFFFFF, %p833;
	fma.rn.f32 	%f3165, %f3163, %f3157, %f3164;
	fma.rn.f32 	%f3166, %f3165, %f3159, %f3158;
	and.b32  	%r6190, %r6188, 2;
	setp.eq.s32 	%p834, %r6190, 0;
	mov.f32 	%f3167, 0f00000000;
	sub.f32 	%f3168, %f3167, %f3166;
	selp.f32 	%f3169, %f3166, %f3168, %p834;
	mul.f32 	%f487, %f483, %f3169;
	@%p832 bra 	$L__BB9_841;
	setp.eq.f32 	%p835, %f479, 0f7F800000;
	@%p835 bra 	$L__BB9_840;
	mov.b32 	%r1389, %f477;
	shl.b32 	%r6192, %r1389, 8;
	or.b32  	%r1390, %r6192, -2147483648;
	mov.b64 	%rd4829, 0;
	mov.b32 	%r10722, 0;
	mov.u64 	%rd4827, __cudart_i2opi_f;
	mov.u64 	%rd4828, %rd1;
$L__BB9_836:
	.pragma "nounroll";
	ld.global.nc.u32 	%r6193, [%rd4827];
	mad.wide.u32 	%rd2946, %r6193, %r1390, %rd4829;
	shr.u64 	%rd4829, %rd2946, 32;
	st.local.u32 	[%rd4828], %rd2946;
	add.s32 	%r10722, %r10722, 1;
	add.s64 	%rd4828, %rd4828, 4;
	add.s64 	%rd4827, %rd4827, 4;
	setp.ne.s32 	%p836, %r10722, 6;
	@%p836 bra 	$L__BB9_836;
	shr.u32 	%r6194, %r1389, 23;
	st.local.u32 	[%rd1+24], %rd4829;
	and.b32  	%r1393, %r6194, 31;
	and.b32  	%r6195, %r6194, 224;
	add.s32 	%r6196, %r6195, -128;
	shr.u32 	%r6197, %r6196, 5;
	mul.wide.u32 	%rd2947, %r6197, 4;
	sub.s64 	%rd738, %rd1, %rd2947;
	ld.local.u32 	%r10723, [%rd738+24];
	ld.local.u32 	%r10724, [%rd738+20];
	setp.eq.s32 	%p837, %r1393, 0;
	@%p837 bra 	$L__BB9_839;
	shf.l.wrap.b32 	%r10723, %r10724, %r10723, %r1393;
	ld.local.u32 	%r6198, [%rd738+16];
	shf.l.wrap.b32 	%r10724, %r6198, %r10724, %r1393;
$L__BB9_839:
	shr.u32 	%r6199, %r10723, 30;
	shf.l.wrap.b32 	%r6200, %r10724, %r10723, 2;
	shl.b32 	%r6201, %r10724, 2;
	shr.u32 	%r6202, %r6200, 31;
	add.s32 	%r6203, %r6202, %r6199;
	neg.s32 	%r6204, %r6203;
	setp.lt.s32 	%p838, %r1389, 0;
	selp.b32 	%r10725, %r6204, %r6203, %p838;
	xor.b32  	%r6205, %r6200, %r1389;
	shr.s32 	%r6206, %r6200, 31;
	xor.b32  	%r6207, %r6206, %r6200;
	xor.b32  	%r6208, %r6206, %r6201;
	cvt.u64.u32 	%rd2948, %r6207;
	shl.b64 	%rd2949, %rd2948, 32;
	cvt.u64.u32 	%rd2950, %r6208;
	or.b64  	%rd2951, %rd2949, %rd2950;
	cvt.rn.f64.s64 	%fd209, %rd2951;
	mul.f64 	%fd210, %fd209, 0d3BF921FB54442D19;
	cvt.rn.f32.f64 	%f3170, %fd210;
	neg.f32 	%f3171, %f3170;
	setp.lt.s32 	%p839, %r6205, 0;
	selp.f32 	%f6606, %f3171, %f3170, %p839;
	bra.uni 	$L__BB9_841;
$L__BB9_840:
	mov.f32 	%f3172, 0f00000000;
	mul.rn.f32 	%f6606, %f477, %f3172;
	mov.b32 	%r10725, 0;
$L__BB9_841:
	mul.f32 	%f3173, %f6606, %f6606;
	fma.rn.f32 	%f3174, %f3173, 0f3C190000, 0f3B560000;
	fma.rn.f32 	%f3175, %f3174, %f3173, 0f3CC70000;
	fma.rn.f32 	%f3176, %f3175, %f3173, 0f3D5B0000;
	fma.rn.f32 	%f3177, %f3176, %f3173, 0f3E089438;
	fma.rn.f32 	%f3178, %f3177, %f3173, 0f3EAAAA88;
	mul.rn.f32 	%f3179, %f3173, %f6606;
	fma.rn.f32 	%f3180, %f3178, %f3179, %f6606;
	abs.f32 	%f3181, %f6606;
	setp.eq.f32 	%p840, %f3181, 0f3A00B43C;
	selp.f32 	%f3182, %f6606, %f3180, %p840;
	and.b32  	%r6210, %r10725, 1;
	setp.eq.b32 	%p841, %r6210, 1;
	neg.f32 	%f3183, %f3182;
	rcp.approx.ftz.f32 	%f3184, %f3183;
	selp.f32 	%f3185, %f3184, %f3182, %p841;
	add.f32 	%f491, %f487, %f3185;
	mul.f32 	%f3186, %f491, 0f3F22F983;
	cvt.rni.s32.f32 	%r10737, %f3186;
	cvt.rn.f32.s32 	%f3187, %r10737;
	fma.rn.f32 	%f3188, %f3187, 0fBFC90FDA, %f491;
	fma.rn.f32 	%f3189, %f3187, 0fB3A22168, %f3188;
	fma.rn.f32 	%f6609, %f3187, 0fA7C234C5, %f3189;
	abs.f32 	%f493, %f491;
	setp.ltu.f32 	%p842, %f493, 0f47CE4780;
	mov.u32 	%r10729, %r10737;
	mov.f32 	%f6607, %f6609;
	@%p842 bra 	$L__BB9_849;
	setp.eq.f32 	%p843, %f493, 0f7F800000;
	@%p843 bra 	$L__BB9_848;
	mov.b32 	%r1403, %f491;
	shl.b32 	%r6212, %r1403, 8;
	or.b32  	%r1404, %r6212, -2147483648;
	mov.b64 	%rd4832, 0;
	mov.b32 	%r10726, 0;
	mov.u64 	%rd4830, __cudart_i2opi_f;
	mov.u64 	%rd4831, %rd3;
$L__BB9_844:
	.pragma "nounroll";
	ld.global.nc.u32 	%r6213, [%rd4830];
	mad.wide.u32 	%rd2954, %r6213, %r1404, %rd4832;
	shr.u64 	%rd4832, %rd2954, 32;
	st.local.u32 	[%rd4831], %rd2954;
	add.s32 	%r10726, %r10726, 1;
	add.s64 	%rd4831, %rd4831, 4;
	add.s64 	%rd4830, %rd4830, 4;
	setp.ne.s32 	%p844, %r10726, 6;
	@%p844 bra 	$L__BB9_844;
	shr.u32 	%r6214, %r1403, 23;
	st.local.u32 	[%rd3+24], %rd4832;
	and.b32  	%r1407, %r6214, 31;
	and.b32  	%r6215, %r6214, 224;
	add.s32 	%r6216, %r6215, -128;
	shr.u32 	%r6217, %r6216, 5;
	mul.wide.u32 	%rd2955, %r6217, 4;
	sub.s64 	%rd745, %rd3, %rd2955;
	ld.local.u32 	%r10727, [%rd745+24];
	ld.local.u32 	%r10728, [%rd745+20];
	setp.eq.s32 	%p845, %r1407, 0;
	@%p845 bra 	$L__BB9_847;
	shf.l.wrap.b32 	%r10727, %r10728, %r10727, %r1407;
	ld.local.u32 	%r6218, [%rd745+16];
	shf.l.wrap.b32 	%r10728, %r6218, %r10728, %r1407;
$L__BB9_847:
	shr.u32 	%r6219, %r10727, 30;
	shf.l.wrap.b32 	%r6220, %r10728, %r10727, 2;
	shl.b32 	%r6221, %r10728, 2;
	shr.u32 	%r6222, %r6220, 31;
	add.s32 	%r6223, %r6222, %r6219;
	neg.s32 	%r6224, %r6223;
	setp.lt.s32 	%p846, %r1403, 0;
	selp.b32 	%r10729, %r6224, %r6223, %p846;
	xor.b32  	%r6225, %r6220, %r1403;
	shr.s32 	%r6226, %r6220, 31;
	xor.b32  	%r6227, %r6226, %r6220;
	xor.b32  	%r6228, %r6226, %r6221;
	cvt.u64.u32 	%rd2956, %r6227;
	shl.b64 	%rd2957, %rd2956, 32;
	cvt.u64.u32 	%rd2958, %r6228;
	or.b64  	%rd2959, %rd2957, %rd2958;
	cvt.rn.f64.s64 	%fd211, %rd2959;
	mul.f64 	%fd212, %fd211, 0d3BF921FB54442D19;
	cvt.rn.f32.f64 	%f3190, %fd212;
	neg.f32 	%f3191, %f3190;
	setp.lt.s32 	%p847, %r6225, 0;
	selp.f32 	%f6607, %f3191, %f3190, %p847;
	bra.uni 	$L__BB9_849;
$L__BB9_848:
	mov.f32 	%f3192, 0f00000000;
	mul.rn.f32 	%f6607, %f491, %f3192;
	mov.b32 	%r10729, 0;
$L__BB9_849:
	setp.ltu.f32 	%p848, %f493, 0f47CE4780;
	mul.rn.f32 	%f3193, %f6607, %f6607;
	and.b32  	%r6230, %r10729, 1;
	setp.eq.b32 	%p849, %r6230, 1;
	selp.f32 	%f3194, 0f3F800000, %f6607, %p849;
	fma.rn.f32 	%f3195, %f3193, %f3194, 0f00000000;
	fma.rn.f32 	%f3196, %f3193, 0f37CBAC00, 0fBAB607ED;
	selp.f32 	%f3197, %f3196, 0fB94D4153, %p849;
	selp.f32 	%f3198, 0f3D2AAABB, 0f3C0885E4, %p849;
	fma.rn.f32 	%f3199, %f3197, %f3193, %f3198;
	selp.f32 	%f3200, 0fBEFFFFFF, 0fBE2AAAA8, %p849;
	fma.rn.f32 	%f3201, %f3199, %f3193, %f3200;
	fma.rn.f32 	%f3202, %f3201, %f3195, %f3194;
	and.b32  	%r6231, %r10729, 2;
	setp.eq.s32 	%p850, %r6231, 0;
	mov.f32 	%f3203, 0f00000000;
	sub.f32 	%f3204, %f3203, %f3202;
	selp.f32 	%f497, %f3202, %f3204, %p850;
	mov.u32 	%r10733, %r10737;
	mov.f32 	%f6608, %f6609;
	@%p848 bra 	$L__BB9_857;
	setp.eq.f32 	%p851, %f493, 0f7F800000;
	@%p851 bra 	$L__BB9_856;
	mov.b32 	%r1416, %f491;
	shl.b32 	%r6233, %r1416, 8;
	or.b32  	%r1417, %r6233, -2147483648;
	mov.b64 	%rd4835, 0;
	mov.b32 	%r10730, 0;
	mov.u64 	%rd4833, __cudart_i2opi_f;
	mov.u64 	%rd4834, %rd2;
$L__BB9_852:
	.pragma "nounroll";
	ld.global.nc.u32 	%r6234, [%rd4833];
	mad.wide.u32 	%rd2962, %r6234, %r1417, %rd4835;
	shr.u64 	%rd4835, %rd2962, 32;
	st.local.u32 	[%rd4834], %rd2962;
	add.s32 	%r10730, %r10730, 1;
	add.s64 	%rd4834, %rd4834, 4;
	add.s64 	%rd4833, %rd4833, 4;
	setp.ne.s32 	%p852, %r10730, 6;
	@%p852 bra 	$L__BB9_852;
	shr.u32 	%r6235, %r1416, 23;
	st.local.u32 	[%rd2+24], %rd4835;
	and.b32  	%r1420, %r6235, 31;
	and.b32  	%r6236, %r6235, 224;
	add.s32 	%r6237, %r6236, -128;
	shr.u32 	%r6238, %r6237, 5;
	mul.wide.u32 	%rd2963, %r6238, 4;
	sub.s64 	%rd752, %rd2, %rd2963;
	ld.local.u32 	%r10731, [%rd752+24];
	ld.local.u32 	%r10732, [%rd752+20];
	setp.eq.s32 	%p853, %r1420, 0;
	@%p853 bra 	$L__BB9_855;
	shf.l.wrap.b32 	%r10731, %r10732, %r10731, %r1420;
	ld.local.u32 	%r6239, [%rd752+16];
	shf.l.wrap.b32 	%r10732, %r6239, %r10732, %r1420;
$L__BB9_855:
	shr.u32 	%r6240, %r10731, 30;
	shf.l.wrap.b32 	%r6241, %r10732, %r10731, 2;
	shl.b32 	%r6242, %r10732, 2;
	shr.u32 	%r6243, %r6241, 31;
	add.s32 	%r6244, %r6243, %r6240;
	neg.s32 	%r6245, %r6244;
	setp.lt.s32 	%p854, %r1416, 0;
	selp.b32 	%r10733, %r6245, %r6244, %p854;
	xor.b32  	%r6246, %r6241, %r1416;
	shr.s32 	%r6247, %r6241, 31;
	xor.b32  	%r6248, %r6247, %r6241;
	xor.b32  	%r6249, %r6247, %r6242;
	cvt.u64.u32 	%rd2964, %r6248;
	shl.b64 	%rd2965, %rd2964, 32;
	cvt.u64.u32 	%rd2966, %r6249;
	or.b64  	%rd2967, %rd2965, %rd2966;
	cvt.rn.f64.s64 	%fd213, %rd2967;
	mul.f64 	%fd214, %fd213, 0d3BF921FB54442D19;
	cvt.rn.f32.f64 	%f3205, %fd214;
	neg.f32 	%f3206, %f3205;
	setp.lt.s32 	%p855, %r6246, 0;
	selp.f32 	%f6608, %f3206, %f3205, %p855;
	bra.uni 	$L__BB9_857;
$L__BB9_856:
	mov.f32 	%f3207, 0f00000000;
	mul.rn.f32 	%f6608, %f491, %f3207;
	mov.b32 	%r10733, 0;
$L__BB9_857:
	setp.ltu.f32 	%p856, %f493, 0f47CE4780;
	add.s32 	%r6251, %r10733, 1;
	mul.rn.f32 	%f3208, %f6608, %f6608;
	and.b32  	%r6252, %r10733, 1;
	setp.eq.b32 	%p857, %r6252, 1;
	selp.f32 	%f3209, %f6608, 0f3F800000, %p857;
	fma.rn.f32 	%f3210, %f3208, %f3209, 0f00000000;
	fma.rn.f32 	%f3211, %f3208, 0f37CBAC00, 0fBAB607ED;
	selp.f32 	%f3212, 0fB94D4153, %f3211, %p857;
	selp.f32 	%f3213, 0f3C0885E4, 0f3D2AAABB, %p857;
	fma.rn.f32 	%f3214, %f3212, %f3208, %f3213;
	selp.f32 	%f3215, 0fBE2AAAA8, 0fBEFFFFFF, %p857;
	fma.rn.f32 	%f3216, %f3214, %f3208, %f3215;
	fma.rn.f32 	%f3217, %f3216, %f3210, %f3209;
	and.b32  	%r6253, %r6251, 2;
	setp.eq.s32 	%p858, %r6253, 0;
	mov.f32 	%f3218, 0f00000000;
	sub.f32 	%f3219, %f3218, %f3217;
	selp.f32 	%f3220, %f3217, %f3219, %p858;
	mul.f32 	%f501, %f497, %f3220;
	@%p856 bra 	$L__BB9_865;
	setp.eq.f32 	%p859, %f493, 0f7F800000;
	@%p859 bra 	$L__BB9_864;
	mov.b32 	%r1429, %f491;
	shl.b32 	%r6255, %r1429, 8;
	or.b32  	%r1430, %r6255, -2147483648;
	mov.b64 	%rd4838, 0;
	mov.b32 	%r10734, 0;
	mov.u64 	%rd4836, __cudart_i2opi_f;
	mov.u64 	%rd4837, %rd1;
$L__BB9_860:
	.pragma "nounroll";
	ld.global.nc.u32 	%r6256, [%rd4836];
	mad.wide.u32 	%rd2970, %r6256, %r1430, %rd4838;
	shr.u64 	%rd4838, %rd2970, 32;
	st.local.u32 	[%rd4837], %rd2970;
	add.s32 	%r10734, %r10734, 1;
	add.s64 	%rd4837, %rd4837, 4;
	add.s64 	%rd4836, %rd4836, 4;
	setp.ne.s32 	%p860, %r10734, 6;
	@%p860 bra 	$L__BB9_860;
	shr.u32 	%r6257, %r1429, 23;
	st.local.u32 	[%rd1+24], %rd4838;
	and.b32  	%r1433, %r6257, 31;
	and.b32  	%r6258, %r6257, 224;
	add.s32 	%r6259, %r6258, -128;
	shr.u32 	%r6260, %r6259, 5;
	mul.wide.u32 	%rd2971, %r6260, 4;
	sub.s64 	%rd759, %rd1, %rd2971;
	ld.local.u32 	%r10735, [%rd759+24];
	ld.local.u32 	%r10736, [%rd759+20];
	setp.eq.s32 	%p861, %r1433, 0;
	@%p861 bra 	$L__BB9_863;
	shf.l.wrap.b32 	%r10735, %r10736, %r10735, %r1433;
	ld.local.u32 	%r6261, [%rd759+16];
	shf.l.wrap.b32 	%r10736, %r6261, %r10736, %r1433;
$L__BB9_863:
	shr.u32 	%r6262, %r10735, 30;
	shf.l.wrap.b32 	%r6263, %r10736, %r10735, 2;
	shl.b32 	%r6264, %r10736, 2;
	shr.u32 	%r6265, %r6263, 31;
	add.s32 	%r6266, %r6265, %r6262;
	neg.s32 	%r6267, %r6266;
	setp.lt.s32 	%p862, %r1429, 0;
	selp.b32 	%r10737, %r6267, %r6266, %p862;
	xor.b32  	%r6268, %r6263, %r1429;
	shr.s32 	%r6269, %r6263, 31;
	xor.b32  	%r6270, %r6269, %r6263;
	xor.b32  	%r6271, %r6269, %r6264;
	cvt.u64.u32 	%rd2972, %r6270;
	shl.b64 	%rd2973, %rd2972, 32;
	cvt.u64.u32 	%rd2974, %r6271;
	or.b64  	%rd2975, %rd2973, %rd2974;
	cvt.rn.f64.s64 	%fd215, %rd2975;
	mul.f64 	%fd216, %fd215, 0d3BF921FB54442D19;
	cvt.rn.f32.f64 	%f3221, %fd216;
	neg.f32 	%f3222, %f3221;
	setp.lt.s32 	%p863, %r6268, 0;
	selp.f32 	%f6609, %f3222, %f3221, %p863;
	bra.uni 	$L__BB9_865;
$L__BB9_864:
	mov.f32 	%f3223, 0f00000000;
	mul.rn.f32 	%f6609, %f491, %f3223;
	mov.b32 	%r10737, 0;
$L__BB9_865:
	mul.f32 	%f3224, %f6609, %f6609;
	fma.rn.f32 	%f3225, %f3224, 0f3C190000, 0f3B560000;
	fma.rn.f32 	%f3226, %f3225, %f3224, 0f3CC70000;
	fma.rn.f32 	%f3227, %f3226, %f3224, 0f3D5B0000;
	fma.rn.f32 	%f3228, %f3227, %f3224, 0f3E089438;
	fma.rn.f32 	%f3229, %f3228, %f3224, 0f3EAAAA88;
	mul.rn.f32 	%f3230, %f3224, %f6609;
	fma.rn.f32 	%f3231, %f3229, %f3230, %f6609;
	abs.f32 	%f3232, %f6609;
	setp.eq.f32 	%p864, %f3232, 0f3A00B43C;
	selp.f32 	%f3233, %f6609, %f3231, %p864;
	and.b32  	%r6273, %r10737, 1;
	setp.eq.b32 	%p865, %r6273, 1;
	neg.f32 	%f3234, %f3233;
	rcp.approx.ftz.f32 	%f3235, %f3234;
	selp.f32 	%f3236, %f3235, %f3233, %p865;
	add.f32 	%f505, %f501, %f3236;
	mul.f32 	%f3237, %f505, 0f3F22F983;
	cvt.rni.s32.f32 	%r10749, %f3237;
	cvt.rn.f32.s32 	%f3238, %r10749;
	fma.rn.f32 	%f3239, %f3238, 0fBFC90FDA, %f505;
	fma.rn.f32 	%f3240, %f3238, 0fB3A22168, %f3239;
	fma.rn.f32 	%f6612, %f3238, 0fA7C234C5, %f3240;
	abs.f32 	%f507, %f505;
	setp.ltu.f32 	%p866, %f507, 0f47CE4780;
	mov.u32 	%r10741, %r10749;
	mov.f32 	%f6610, %f6612;
	@%p866 bra 	$L__BB9_873;
	setp.eq.f32 	%p867, %f507, 0f7F800000;
	@%p867 bra 	$L__BB9_872;
	mov.b32 	%r1443, %f505;
	shl.b32 	%r6275, %r1443, 8;
	or.b32  	%r1444, %r6275, -2147483648;
	mov.b64 	%rd4841, 0;
	mov.b32 	%r10738, 0;
	mov.u64 	%rd4839, __cudart_i2opi_f;
	mov.u64 	%rd4840, %rd3;
$L__BB9_868:
	.pragma "nounroll";
	ld.global.nc.u32 	%r6276, [%rd4839];
	mad.wide.u32 	%rd2978, %r6276, %r1444, %rd4841;
	shr.u64 	%rd4841, %rd2978, 32;
	st.local.u32 	[%rd4840], %rd2978;
	add.s32 	%r10738, %r10738, 1;
	add.s64 	%rd4840, %rd4840, 4;
	add.s64 	%rd4839, %rd4839, 4;
	setp.ne.s32 	%p868, %r10738, 6;
	@%p868 bra 	$L__BB9_868;
	shr.u32 	%r6277, %r1443, 23;
	st.local.u32 	[%rd3+24], %rd4841;
	and.b32  	%r1447, %r6277, 31;
	and.b32  	%r6278, %r6277, 224;
	add.s32 	%r6279, %r6278, -128;
	shr.u32 	%r6280, %r6279, 5;
	mul.wide.u32 	%rd2979, %r6280, 4;
	sub.s64 	%rd766, %rd3, %rd2979;
	ld.local.u32 	%r10739, [%rd766+24];
	ld.local.u32 	%r10740, [%rd766+20];
	setp.eq.s32 	%p869, %r1447, 0;
	@%p869 bra 	$L__BB9_871;
	shf.l.wrap.b32 	%r10739, %r10740, %r10739, %r1447;
	ld.local.u32 	%r6281, [%rd766+16];
	shf.l.wrap.b32 	%r10740, %r6281, %r10740, %r1447;
$L__BB9_871:
	shr.u32 	%r6282, %r10739, 30;
	shf.l.wrap.b32 	%r6283, %r10740, %r10739, 2;
	shl.b32 	%r6284, %r10740, 2;
	shr.u32 	%r6285, %r6283, 31;
	add.s32 	%r6286, %r6285, %r6282;
	neg.s32 	%r6287, %r6286;
	setp.lt.s32 	%p870, %r1443, 0;
	selp.b32 	%r10741, %r6287, %r6286, %p870;
	xor.b32  	%r6288, %r6283, %r1443;
	shr.s32 	%r6289, %r6283, 31;
	xor.b32  	%r6290, %r6289, %r6283;
	xor.b32  	%r6291, %r6289, %r6284;
	cvt.u64.u32 	%rd2980, %r6290;
	shl.b64 	%rd2981, %rd2980, 32;
	cvt.u64.u32 	%rd2982, %r6291;
	or.b64  	%rd2983, %rd2981, %rd2982;
	cvt.rn.f64.s64 	%fd217, %rd2983;
	mul.f64 	%fd218, %fd217, 0d3BF921FB54442D19;
	cvt.rn.f32.f64 	%f3241, %fd218;
	neg.f32 	%f3242, %f3241;
	setp.lt.s32 	%p871, %r6288, 0;
	selp.f32 	%f6610, %f3242, %f3241, %p871;
	bra.uni 	$L__BB9_873;
$L__BB9_872:
	mov.f32 	%f3243, 0f00000000;
	mul.rn.f32 	%f6610, %f505, %f3243;
	mov.b32 	%r10741, 0;
$L__BB9_873:
	setp.ltu.f32 	%p872, %f507, 0f47CE4780;
	mul.rn.f32 	%f3244, %f6610, %f6610;
	and.b32  	%r6293, %r10741, 1;
	setp.eq.b32 	%p873, %r6293, 1;
	selp.f32 	%f3245, 0f3F800000, %f6610, %p873;
	fma.rn.f32 	%f3246, %f3244, %f3245, 0f00000000;
	fma.rn.f32 	%f3247, %f3244, 0f37CBAC00, 0fBAB607ED;
	selp.f32 	%f3248, %f3247, 0fB94D4153, %p873;
	selp.f32 	%f3249, 0f3D2AAABB, 0f3C0885E4, %p873;
	fma.rn.f32 	%f3250, %f3248, %f3244, %f3249;
	selp.f32 	%f3251, 0fBEFFFFFF, 0fBE2AAAA8, %p873;
	fma.rn.f32 	%f3252, %f3250, %f3244, %f3251;
	fma.rn.f32 	%f3253, %f3252, %f3246, %f3245;
	and.b32  	%r6294, %r10741, 2;
	setp.eq.s32 	%p874, %r6294, 0;
	mov.f32 	%f3254, 0f00000000;
	sub.f32 	%f3255, %f3254, %f3253;
	selp.f32 	%f511, %f3253, %f3255, %p874;
	mov.u32 	%r10745, %r10749;
	mov.f32 	%f6611, %f6612;
	@%p872 bra 	$L__BB9_881;
	setp.eq.f32 	%p875, %f507, 0f7F800000;
	@%p875 bra 	$L__BB9_880;
	mov.b32 	%r1456, %f505;
	shl.b32 	%r6296, %r1456, 8;
	or.b32  	%r1457, %r6296, -2147483648;
	mov.b64 	%rd4844, 0;
	mov.b32 	%r10742, 0;
	mov.u64 	%rd4842, __cudart_i2opi_f;
	mov.u64 	%rd4843, %rd2;
$L__BB9_876:
	.pragma "nounroll";
	ld.global.nc.u32 	%r6297, [%rd4842];
	mad.wide.u32 	%rd2986, %r6297, %r1457, %rd4844;
	shr.u64 	%rd4844, %rd2986, 32;
	st.local.u32 	[%rd4843], %rd2986;
	add.s32 	%r10742, %r10742, 1;
	add.s64 	%rd4843, %rd4843, 4;
	add.s64 	%rd4842, %rd4842, 4;
	setp.ne.s32 	%p876, %r10742, 6;
	@%p876 bra 	$L__BB9_876;
	shr.u32 	%r6298, %r1456, 23;
	st.local.u32 	[%rd2+24], %rd4844;
	and.b32  	%r1460, %r6298, 31;
	and.b32  	%r6299, %r6298, 224;
	add.s32 	%r6300, %r6299, -128;
	shr.u32 	%r6301, %r6300, 5;
	mul.wide.u32 	%rd2987, %r6301, 4;
	sub.s64 	%rd773, %rd2, %rd2987;
	ld.local.u32 	%r10743, [%rd773+24];
	ld.local.u32 	%r10744, [%rd773+20];
	setp.eq.s32 	%p877, %r1460, 0;
	@%p877 bra 	$L__BB9_879;
	shf.l.wrap.b32 	%r10743, %r10744, %r10743, %r1460;
	ld.local.u32 	%r6302, [%rd773+16];
	shf.l.wrap.b32 	%r10744, %r6302, %r10744, %r1460;
$L__BB9_879:
	shr.u32 	%r6303, %r10743, 30;
	shf.l.wrap.b32 	%r6304, %r10744, %r10743, 2;
	shl.b32 	%r6305, %r10744, 2;
	shr.u32 	%r6306, %r6304, 31;
	add.s32 	%r6307, %r6306, %r6303;
	neg.s32 	%r6308, %r6307;
	setp.lt.s32 	%p878, %r1456, 0;
	selp.b32 	%r10745, %r6308, %r6307, %p878;
	xor.b32  	%r6309, %r6304, %r1456;
	shr.s32 	%r6310, %r6304, 31;
	xor.b32  	%r6311, %r6310, %r6304;
	xor.b32  	%r6312, %r6310, %r6305;
	cvt.u64.u32 	%rd2988, %r6311;
	shl.b64 	%rd2989, %rd2988, 32;
	cvt.u64.u32 	%rd2990, %r6312;
	or.b64  	%rd2991, %rd2989, %rd2990;
	cvt.rn.f64.s64 	%fd219, %rd2991;
	mul.f64 	%fd220, %fd219, 0d3BF921FB54442D19;
	cvt.rn.f32.f64 	%f3256, %fd220;
	neg.f32 	%f3257, %f3256;
	setp.lt.s32 	%p879, %r6309, 0;
	selp.f32 	%f6611, %f3257, %f3256, %p879;
	bra.uni 	$L__BB9_881;
$L__BB9_880:
	mov.f32 	%f3258, 0f00000000;
	mul.rn.f32 	%f6611, %f505, %f3258;
	mov.b32 	%r10745, 0;
$L__BB9_881:
	setp.ltu.f32 	%p880, %f507, 0f47CE4780;
	add.s32 	%r6314, %r10745, 1;
	mul.rn.f32 	%f3259, %f6611, %f6611;
	and.b32  	%r6315, %r10745, 1;
	setp.eq.b32 	%p881, %r6315, 1;
	selp.f32 	%f3260, %f6611, 0f3F800000, %p881;
	fma.rn.f32 	%f3261, %f3259, %f3260, 0f00000000;
	fma.rn.f32 	%f3262, %f3259, 0f37CBAC00, 0fBAB607ED;
	selp.f32 	%f3263, 0fB94D4153, %f3262, %p881;
	selp.f32 	%f3264, 0f3C0885E4, 0f3D2AAABB, %p881;
	fma.rn.f32 	%f3265, %f3263, %f3259, %f3264;
	selp.f32 	%f3266, 0fBE2AAAA8, 0fBEFFFFFF, %p881;
	fma.rn.f32 	%f3267, %f3265, %f3259, %f3266;
	fma.rn.f32 	%f3268, %f3267, %f3261, %f3260;
	and.b32  	%r6316, %r6314, 2;
	setp.eq.s32 	%p882, %r6316, 0;
	mov.f32 	%f3269, 0f00000000;
	sub.f32 	%f3270, %f3269, %f3268;
	selp.f32 	%f3271, %f3268, %f3270, %p882;
	mul.f32 	%f515, %f511, %f3271;
	@%p880 bra 	$L__BB9_889;
	setp.eq.f32 	%p883, %f507, 0f7F800000;
	@%p883 bra 	$L__BB9_888;
	mov.b32 	%r1469, %f505;
	shl.b32 	%r6318, %r1469, 8;
	or.b32  	%r1470, %r6318, -2147483648;
	mov.b64 	%rd4847, 0;
	mov.b32 	%r10746, 0;
	mov.u64 	%rd4845, __cudart_i2opi_f;
	mov.u64 	%rd4846, %rd1;
$L__BB9_884:
	.pragma "nounroll";
	ld.global.nc.u32 	%r6319, [%rd4845];
	mad.wide.u32 	%rd2994, %r6319, %r1470, %rd4847;
	shr.u64 	%rd4847, %rd2994, 32;
	st.local.u32 	[%rd4846], %rd2994;
	add.s32 	%r10746, %r10746, 1;
	add.s64 	%rd4846, %rd4846, 4;
	add.s64 	%rd4845, %rd4845, 4;
	setp.ne.s32 	%p884, %r10746, 6;
	@%p884 bra 	$L__BB9_884;
	shr.u32 	%r6320, %r1469, 23;
	st.local.u32 	[%rd1+24], %rd4847;
	and.b32  	%r1473, %r6320, 31;
	and.b32  	%r6321, %r6320, 224;
	add.s32 	%r6322, %r6321, -128;
	shr.u32 	%r6323, %r6322, 5;
	mul.wide.u32 	%rd2995, %r6323, 4;
	sub.s64 	%rd780, %rd1, %rd2995;
	ld.local.u32 	%r10747, [%rd780+24];
	ld.local.u32 	%r10748, [%rd780+20];
	setp.eq.s32 	%p885, %r1473, 0;
	@%p885 bra 	$L__BB9_887;
	shf.l.wrap.b32 	%r10747, %r10748, %r10747, %r1473;
	ld.local.u32 	%r6324, [%rd780+16];
	shf.l.wrap.b32 	%r10748, %r6324, %r10748, %r1473;
$L__BB9_887:
	shr.u32 	%r6325, %r10747, 30;
	shf.l.wrap.b32 	%r6326, %r10748, %r10747, 2;
	shl.b32 	%r6327, %r10748, 2;
	shr.u32 	%r6328, %r6326, 31;
	add.s32 	%r6329, %r6328, %r6325;
	neg.s32 	%r6330, %r6329;
	setp.lt.s32 	%p886, %r1469, 0;
	selp.b32 	%r10749, %r6330, %r6329, %p886;
	xor.b32  	%r6331, %r6326, %r1469;
	shr.s32 	%r6332, %r6326, 31;
	xor.b32  	%r6333, %r6332, %r6326;
	xor.b32  	%r6334, %r6332, %r6327;
	cvt.u64.u32 	%rd2996, %r6333;
	shl.b64 	%rd2997, %rd2996, 32;
	cvt.u64.u32 	%rd2998, %r6334;
	or.b64  	%rd2999, %rd2997, %rd2998;
	cvt.rn.f64.s64 	%fd221, %rd2999;
	mul.f64 	%fd222, %fd221, 0d3BF921FB54442D19;
	cvt.rn.f32.f64 	%f3272, %fd222;
	neg.f32 	%f3273, %f3272;
	setp.lt.s32 	%p887, %r6331, 0;
	selp.f32 	%f6612, %f3273, %f3272, %p887;
	bra.uni 	$L__BB9_889;
$L__BB9_888:
	mov.f32 	%f3274, 0f00000000;
	mul.rn.f32 	%f6612, %f505, %f3274;
	mov.b32 	%r10749, 0;
$L__BB9_889:
	mul.f32 	%f3275, %f6612, %f6612;
	fma.rn.f32 	%f3276, %f3275, 0f3C190000, 0f3B560000;
	fma.rn.f32 	%f3277, %f3276, %f3275, 0f3CC70000;
	fma.rn.f32 	%f3278, %f3277, %f3275, 0f3D5B0000;
	fma.rn.f32 	%f3279, %f3278, %f3275, 0f3E089438;
	fma.rn.f32 	%f3280, %f3279, %f3275, 0f3EAAAA88;
	mul.rn.f32 	%f3281, %f3275, %f6612;
	fma.rn.f32 	%f3282, %f3280, %f3281, %f6612;
	abs.f32 	%f3283, %f6612;
	setp.eq.f32 	%p888, %f3283, 0f3A00B43C;
	selp.f32 	%f3284, %f6612, %f3282, %p888;
	and.b32  	%r6336, %r10749, 1;
	setp.eq.b32 	%p889, %r6336, 1;
	neg.f32 	%f3285, %f3284;
	rcp.approx.ftz.f32 	%f3286, %f3285;
	selp.f32 	%f3287, %f3286, %f3284, %p889;
	add.f32 	%f519, %f515, %f3287;
	mul.f32 	%f3288, %f519, 0f3F22F983;
	cvt.rni.s32.f32 	%r10761, %f3288;
	cvt.rn.f32.s32 	%f3289, %r10761;
	fma.rn.f32 	%f3290, %f3289, 0fBFC90FDA, %f519;
	fma.rn.f32 	%f3291, %f3289, 0fB3A22168, %f3290;
	fma.rn.f32 	%f6615, %f3289, 0fA7C234C5, %f3291;
	abs.f32 	%f521, %f519;
	setp.ltu.f32 	%p890, %f521, 0f47CE4780;
	mov.u32 	%r10753, %r10761;
	mov.f32 	%f6613, %f6615;
	@%p890 bra 	$L__BB9_897;
	setp.eq.f32 	%p891, %f521, 0f7F800000;
	@%p891 bra 	$L__BB9_896;
	mov.b32 	%r1483, %f519;
	shl.b32 	%r6338, %r1483, 8;
	or.b32  	%r1484, %r6338, -2147483648;
	mov.b64 	%rd4850, 0;
	mov.b32 	%r10750, 0;
	mov.u64 	%rd4848, __cudart_i2opi_f;
	mov.u64 	%rd4849, %rd3;
$L__BB9_892:
	.pragma "nounroll";
	ld.global.nc.u32 	%r6339, [%rd4848];
	mad.wide.u32 	%rd3002, %r6339, %r1484, %rd4850;
	shr.u64 	%rd4850, %rd3002, 32;
	st.local.u32 	[%rd4849], %rd3002;
	add.s32 	%r10750, %r10750, 1;
	add.s64 	%rd4849, %rd4849, 4;
	add.s64 	%rd4848, %rd4848, 4;
	setp.ne.s32 	%p892, %r10750, 6;
	@%p892 bra 	$L__BB9_892;
	shr.u32 	%r6340, %r1483, 23;
	st.local.u32 	[%rd3+24], %rd4850;
	and.b32  	%r1487, %r6340, 31;
	and.b32  	%r6341, %r6340, 224;
	add.s32 	%r6342, %r6341, -128;
	shr.u32 	%r6343, %r6342, 5;
	mul.wide.u32 	%rd3003, %r6343, 4;
	sub.s64 	%rd787, %rd3, %rd3003;
	ld.local.u32 	%r10751, [%rd787+24];
	ld.local.u32 	%r10752, [%rd787+20];
	setp.eq.s32 	%p893, %r1487, 0;
	@%p893 bra 	$L__BB9_895;
	shf.l.wrap.b32 	%r10751, %r10752, %r10751, %r1487;
	ld.local.u32 	%r6344, [%rd787+16];
	shf.l.wrap.b32 	%r10752, %r6344, %r10752, %r1487;
$L__BB9_895:
	shr.u32 	%r6345, %r10751, 30;
	shf.l.wrap.b32 	%r6346, %r10752, %r10751, 2;
	shl.b32 	%r6347, %r10752, 2;
	shr.u32 	%r6348, %r6346, 31;
	add.s32 	%r6349, %r6348, %r6345;
	neg.s32 	%r6350, %r6349;
	setp.lt.s32 	%p894, %r1483, 0;
	selp.b32 	%r10753, %r6350, %r6349, %p894;
	xor.b32  	%r6351, %r6346, %r1483;
	shr.s32 	%r6352, %r6346, 31;
	xor.b32  	%r6353, %r6352, %r6346;
	xor.b32  	%r6354, %r6352, %r6347;
	cvt.u64.u32 	%rd3004, %r6353;
	shl.b64 	%rd3005, %rd3004, 32;
	cvt.u64.u32 	%rd3006, %r6354;
	or.b64  	%rd3007, %rd3005, %rd3006;
	cvt.rn.f64.s64 	%fd223, %rd3007;
	mul.f64 	%fd224, %fd223, 0d3BF921FB54442D19;
	cvt.rn.f32.f64 	%f3292, %fd224;
	neg.f32 	%f3293, %f3292;
	setp.lt.s32 	%p895, %r6351, 0;
	selp.f32 	%f6613, %f3293, %f3292, %p895;
	bra.uni 	$L__BB9_897;
$L__BB9_896:
	mov.f32 	%f3294, 0f00000000;
	mul.rn.f32 	%f6613, %f519, %f3294;
	mov.b32 	%r10753, 0;
$L__BB9_897:
	setp.ltu.f32 	%p896, %f521, 0f47CE4780;
	mul.rn.f32 	%f3295, %f6613, %f6613;
	and.b32  	%r6356, %r10753, 1;
	setp.eq.b32 	%p897, %r6356, 1;
	selp.f32 	%f3296, 0f3F800000, %f6613, %p897;
	fma.rn.f32 	%f3297, %f3295, %f3296, 0f00000000;
	fma.rn.f32 	%f3298, %f3295, 0f37CBAC00, 0fBAB607ED;
	selp.f32 	%f3299, %f3298, 0fB94D4153, %p897;
	selp.f32 	%f3300, 0f3D2AAABB, 0f3C0885E4, %p897;
	fma.rn.f32 	%f3301, %f3299, %f3295, %f3300;
	selp.f32 	%f3302, 0fBEFFFFFF, 0fBE2AAAA8, %p897;
	fma.rn.f32 	%f3303, %f3301, %f3295, %f3302;
	fma.rn.f32 	%f3304, %f3303, %f3297, %f3296;
	and.b32  	%r6357, %r10753, 2;
	setp.eq.s32 	%p898, %r6357, 0;
	mov.f32 	%f3305, 0f00000000;
	sub.f32 	%f3306, %f3305, %f3304;
	selp.f32 	%f525, %f3304, %f3306, %p898;
	mov.u32 	%r10757, %r10761;
	mov.f32 	%f6614, %f6615;
	@%p896 bra 	$L__BB9_905;
	setp.eq.f32 	%p899, %f521, 0f7F800000;
	@%p899 bra 	$L__BB9_904;
	mov.b32 	%r1496, %f519;
	shl.b32 	%r6359, %r1496, 8;
	or.b32  	%r1497, %r6359, -2147483648;
	mov.b64 	%rd4853, 0;
	mov.b32 	%r10754, 0;
	mov.u64 	%rd4851, __cudart_i2opi_f;
	mov.u64 	%rd4852, %rd2;
$L__BB9_900:
	.pragma "nounroll";
	ld.global.nc.u32 	%r6360, [%rd4851];
	mad.wide.u32 	%rd3010, %r6360, %r1497, %rd4853;
	shr.u64 	%rd4853, %rd3010, 32;
	st.local.u32 	[%rd4852], %rd3010;
	add.s32 	%r10754, %r10754, 1;
	add.s64 	%rd4852, %rd4852, 4;
	add.s64 	%rd4851, %rd4851, 4;
	setp.ne.s32 	%p900, %r10754, 6;
	@%p900 bra 	$L__BB9_900;
	shr.u32 	%r6361, %r1496, 23;
	st.local.u32 	[%rd2+24], %rd4853;
	and.b32  	%r1500, %r6361, 31;
	and.b32  	%r6362, %r6361, 224;
	add.s32 	%r6363, %r6362, -128;
	shr.u32 	%r6364, %r6363, 5;
	mul.wide.u32 	%rd3011, %r6364, 4;
	sub.s64 	%rd794, %rd2, %rd3011;
	ld.local.u32 	%r10755, [%rd794+24];
	ld.local.u32 	%r10756, [%rd794+20];
	setp.eq.s32 	%p901, %r1500, 0;
	@%p901 bra 	$L__BB9_903;
	shf.l.wrap.b32 	%r10755, %r10756, %r10755, %r1500;
	ld.local.u32 	%r6365, [%rd794+16];
	shf.l.wrap.b32 	%r10756, %r6365, %r10756, %r1500;
$L__BB9_903:
	shr.u32 	%r6366, %r10755, 30;
	shf.l.wrap.b32 	%r6367, %r10756, %r10755, 2;
	shl.b32 	%r6368, %r10756, 2;
	shr.u32 	%r6369, %r6367, 31;
	add.s32 	%r6370, %r6369, %r6366;
	neg.s32 	%r6371, %r6370;
	setp.lt.s32 	%p902, %r1496, 0;
	selp.b32 	%r10757, %r6371, %r6370, %p902;
	xor.b32  	%r6372, %r6367, %r1496;
	shr.s32 	%r6373, %r6367, 31;
	xor.b32  	%r6374, %r6373, %r6367;
	xor.b32  	%r6375, %r6373, %r6368;
	cvt.u64.u32 	%rd3012, %r6374;
	shl.b64 	%rd3013, %rd3012, 32;
	cvt.u64.u32 	%rd3014, %r6375;
	or.b64  	%rd3015, %rd3013, %rd3014;
	cvt.rn.f64.s64 	%fd225, %rd3015;
	mul.f64 	%fd226, %fd225, 0d3BF921FB54442D19;
	cvt.rn.f32.f64 	%f3307, %fd226;
	neg.f32 	%f3308, %f3307;
	setp.lt.s32 	%p903, %r6372, 0;
	selp.f32 	%f6614, %f3308, %f3307, %p903;
	bra.uni 	$L__BB9_905;
$L__BB9_904:
	mov.f32 	%f3309, 0f00000000;
	mul.rn.f32 	%f6614, %f519, %f3309;
	mov.b32 	%r10757, 0;
$L__BB9_905:
	setp.ltu.f32 	%p904, %f521, 0f47CE4780;
	add.s32 	%r6377, %r10757, 1;
	mul.rn.f32 	%f3310, %f6614, %f6614;
	and.b32  	%r6378, %r10757, 1;
	setp.eq.b32 	%p905, %r6378, 1;
	selp.f32 	%f3311, %f6614, 0f3F800000, %p905;
	fma.rn.f32 	%f3312, %f3310, %f3311, 0f00000000;
	fma.rn.f32 	%f3313, %f3310, 0f37CBAC00, 0fBAB607ED;
	selp.f32 	%f3314, 0fB94D4153, %f3313, %p905;
	selp.f32 	%f3315, 0f3C0885E4, 0f3D2AAABB, %p905;
	fma.rn.f32 	%f3316, %f3314, %f3310, %f3315;
	selp.f32 	%f3317, 0fBE2AAAA8, 0fBEFFFFFF, %p905;
	fma.rn.f32 	%f3318, %f3316, %f3310, %f3317;
	fma.rn.f32 	%f3319, %f3318, %f3312, %f3311;
	and.b32  	%r6379, %r6377, 2;
	setp.eq.s32 	%p906, %r6379, 0;
	mov.f32 	%f3320, 0f00000000;
	sub.f32 	%f3321, %f3320, %f3319;
	selp.f32 	%f3322, %f3319, %f3321, %p906;
	mul.f32 	%f529, %f525, %f3322;
	@%p904 bra 	$L__BB9_913;
	setp.eq.f32 	%p907, %f521, 0f7F800000;
	@%p907 bra 	$L__BB9_912;
	mov.b32 	%r1509, %f519;
	shl.b32 	%r6381, %r1509, 8;
	or.b32  	%r1510, %r6381, -2147483648;
	mov.b64 	%rd4856, 0;
	mov.b32 	%r10758, 0;
	mov.u64 	%rd4854, __cudart_i2opi_f;
	mov.u64 	%rd4855, %rd1;
$L__BB9_908:
	.pragma "nounroll";
	ld.global.nc.u32 	%r6382, [%rd4854];
	mad.wide.u32 	%rd3018, %r6382, %r1510, %rd4856;
	shr.u64 	%rd4856, %rd3018, 32;
	st.local.u32 	[%rd4855], %rd3018;
	add.s32 	%r10758, %r10758, 1;
	add.s64 	%rd4855, %rd4855, 4;
	add.s64 	%rd4854, %rd4854, 4;
	setp.ne.s32 	%p908, %r10758, 6;
	@%p908 bra 	$L__BB9_908;
	shr.u32 	%r6383, %r1509, 23;
	st.local.u32 	[%rd1+24], %rd4856;
	and.b32  	%r1513, %r6383, 31;
	and.b32  	%r6384, %r6383, 224;
	add.s32 	%r6385, %r6384, -128;
	shr.u32 	%r6386, %r6385, 5;
	mul.wide.u32 	%rd3019, %r6386, 4;
	sub.s64 	%rd801, %rd1, %rd3019;
	ld.local.u32 	%r10759, [%rd801+24];
	ld.local.u32 	%r10760, [%rd801+20];
	setp.eq.s32 	%p909, %r1513, 0;
	@%p909 bra 	$L__BB9_911;
	shf.l.wrap.b32 	%r10759, %r10760, %r10759, %r1513;
	ld.local.u32 	%r6387, [%rd801+16];
	shf.l.wrap.b32 	%r10760, %r6387, %r10760, %r1513;
$L__BB9_911:
	shr.u32 	%r6388, %r10759, 30;
	shf.l.wrap.b32 	%r6389, %r10760, %r10759, 2;
	shl.b32 	%r6390, %r10760, 2;
	shr.u32 	%r6391, %r6389, 31;
	add.s32 	%r6392, %r6391, %r6388;
	neg.s32 	%r6393, %r6392;
	setp.lt.s32 	%p910, %r1509, 0;
	selp.b32 	%r10761, %r6393, %r6392, %p910;
	xor.b32  	%r6394, %r6389, %r1509;
	shr.s32 	%r6395, %r6389, 31;
	xor.b32  	%r6396, %r6395, %r6389;
	xor.b32  	%r6397, %r6395, %r6390;
	cvt.u64.u32 	%rd3020, %r6396;
	shl.b64 	%rd3021, %rd3020, 32;
	cvt.u64.u32 	%rd3022, %r6397;
	or.b64  	%rd3023, %rd3021, %rd3022;
	cvt.rn.f64.s64 	%fd227, %rd3023;
	mul.f64 	%fd228, %fd227, 0d3BF921FB54442D19;
	cvt.rn.f32.f64 	%f3323, %fd228;
	neg.f32 	%f3324, %f3323;
	setp.lt.s32 	%p911, %r6394, 0;
	selp.f32 	%f6615, %f3324, %f3323, %p911;
	bra.uni 	$L__BB9_913;
$L__BB9_912:
	mov.f32 	%f3325, 0f00000000;
	mul.rn.f32 	%f6615, %f519, %f3325;
	mov.b32 	%r10761, 0;
$L__BB9_913:
	mul.f32 	%f3326, %f6615, %f6615;
	fma.rn.f32 	%f3327, %f3326, 0f3C190000, 0f3B560000;
	fma.rn.f32 	%f3328, %f3327, %f3326, 0f3CC70000;
	fma.rn.f32 	%f3329, %f3328, %f3326, 0f3D5B0000;
	fma.rn.f32 	%f3330, %f3329, %f3326, 0f3E089438;
	fma.rn.f32 	%f3331, %f3330, %f3326, 0f3EAAAA88;
	mul.rn.f32 	%f3332, %f3326, %f6615;
	fma.rn.f32 	%f3333, %f3331, %f3332, %f6615;
	abs.f32 	%f3334, %f6615;
	setp.eq.f32 	%p912, %f3334, 0f3A00B43C;
	selp.f32 	%f3335, %f6615, %f3333, %p912;
	and.b32  	%r6399, %r10761, 1;
	setp.eq.b32 	%p913, %r6399, 1;
	neg.f32 	%f3336, %f3335;
	rcp.approx.ftz.f32 	%f3337, %f3336;
	selp.f32 	%f3338, %f3337, %f3335, %p913;
	add.f32 	%f533, %f529, %f3338;
	mul.f32 	%f3339, %f533, 0f3F22F983;
	cvt.rni.s32.f32 	%r10773, %f3339;
	cvt.rn.f32.s32 	%f3340, %r10773;
	fma.rn.f32 	%f3341, %f3340, 0fBFC90FDA, %f533;
	fma.rn.f32 	%f3342, %f3340, 0fB3A22168, %f3341;
	fma.rn.f32 	%f6618, %f3340, 0fA7C234C5, %f3342;
	abs.f32 	%f535, %f533;
	setp.ltu.f32 	%p914, %f535, 0f47CE4780;
	mov.u32 	%r10765, %r10773;
	mov.f32 	%f6616, %f6618;
	@%p914 bra 	$L__BB9_921;
	setp.eq.f32 	%p915, %f535, 0f7F800000;
	@%p915 bra 	$L__BB9_920;
	mov.b32 	%r1523, %f533;
	shl.b32 	%r6401, %r1523, 8;
	or.b32  	%r1524, %r6401, -2147483648;
	mov.b64 	%rd4859, 0;
	mov.b32 	%r10762, 0;
	mov.u64 	%rd4857, __cudart_i2opi_f;
	mov.u64 	%rd4858, %rd3;
$L__BB9_916:
	.pragma "nounroll";
	ld.global.nc.u32 	%r6402, [%rd4857];
	mad.wide.u32 	%rd3026, %r6402, %r1524, %rd4859;
	shr.u64 	%rd4859, %rd3026, 32;
	st.local.u32 	[%rd4858], %rd3026;
	add.s32 	%r10762, %r10762, 1;
	add.s64 	%rd4858, %rd4858, 4;
	add.s64 	%rd4857, %rd4857, 4;
	setp.ne.s32 	%p916, %r10762, 6;
	@%p916 bra 	$L__BB9_916;
	shr.u32 	%r6403, %r1523, 23;
	st.local.u32 	[%rd3+24], %rd4859;
	and.b32  	%r1527, %r6403, 31;
	and.b32  	%r6404, %r6403, 224;
	add.s32 	%r6405, %r6404, -128;
	shr.u32 	%r6406, %r6405, 5;
	mul.wide.u32 	%rd3027, %r6406, 4;
	sub.s64 	%rd808, %rd3, %rd3027;
	ld.local.u32 	%r10763, [%rd808+24];
	ld.local.u32 	%r10764, [%rd808+20];
	setp.eq.s32 	%p917, %r1527, 0;
	@%p917 bra 	$L__BB9_919;
	shf.l.wrap.b32 	%r10763, %r10764, %r10763, %r1527;
	ld.local.u32 	%r6407, [%rd808+16];
	shf.l.wrap.b32 	%r10764, %r6407, %r10764, %r1527;
$L__BB9_919:
	shr.u32 	%r6408, %r10763, 30;
	shf.l.wrap.b32 	%r6409, %r10764, %r10763, 2;
	shl.b32 	%r6410, %r10764, 2;
	shr.u32 	%r6411, %r6409, 31;
	add.s32 	%r6412, %r6411, %r6408;
	neg.s32 	%r6413, %r6412;
	setp.lt.s32 	%p918, %r1523, 0;
	selp.b32 	%r10765, %r6413, %r6412, %p918;
	xor.b32  	%r6414, %r6409, %r1523;
	shr.s32 	%r6415, %r6409, 31;
	xor.b32  	%r6416, %r6415, %r6409;
	xor.b32  	%r6417, %r6415, %r6410;
	cvt.u64.u32 	%rd3028, %r6416;
	shl.b64 	%rd3029, %rd3028, 32;
	cvt.u64.u32 	%rd3030, %r6417;
	or.b64  	%rd3031, %rd3029, %rd3030;
	cvt.rn.f64.s64 	%fd229, %rd3031;
	mul.f64 	%fd230, %fd229, 0d3BF921FB54442D19;
	cvt.rn.f32.f64 	%f3343, %fd230;
	neg.f32 	%f3344, %f3343;
	setp.lt.s32 	%p919, %r6414, 0;
	selp.f32 	%f6616, %f3344, %f3343, %p919;
	bra.uni 	$L__BB9_921;
$L__BB9_920:
	mov.f32 	%f3345, 0f00000000;
	mul.rn.f32 	%f6616, %f533, %f3345;
	mov.b32 	%r10765, 0;
$L__BB9_921:
	setp.ltu.f32 	%p920, %f535, 0f47CE4780;
	mul.rn.f32 	%f3346, %f6616, %f6616;
	and.b32  	%r6419, %r10765, 1;
	setp.eq.b32 	%p921, %r6419, 1;
	selp.f32 	%f3347, 0f3F800000, %f6616, %p921;
	fma.rn.f32 	%f3348, %f3346, %f3347, 0f00000000;
	fma.rn.f32 	%f3349, %f3346, 0f37CBAC00, 0fBAB607ED;
	selp.f32 	%f3350, %f3349, 0fB94D4153, %p921;
	selp.f32 	%f3351, 0f3D2AAABB, 0f3C0885E4, %p921;
	fma.rn.f32 	%f3352, %f3350, %f3346, %f3351;
	selp.f32 	%f3353, 0fBEFFFFFF, 0fBE2AAAA8, %p921;
	fma.rn.f32 	%f3354, %f3352, %f3346, %f3353;
	fma.rn.f32 	%f3355, %f3354, %f3348, %f3347;
	and.b32  	%r6420, %r10765, 2;
	setp.eq.s32 	%p922, %r6420, 0;
	mov.f32 	%f3356, 0f00000000;
	sub.f32 	%f3357, %f3356, %f3355;
	selp.f32 	%f539, %f3355, %f3357, %p922;
	mov.u32 	%r10769, %r10773;
	mov.f32 	%f6617, %f6618;
	@%p920 bra 	$L__BB9_929;
	setp.eq.f32 	%p923, %f535, 0f7F800000;
	@%p923 bra 	$L__BB9_928;
	mov.b32 	%r1536, %f533;
	shl.b32 	%r6422, %r1536, 8;
	or.b32  	%r1537, %r6422, -2147483648;
	mov.b64 	%rd4862, 0;
	mov.b32 	%r10766, 0;
	mov.u64 	%rd4860, __cudart_i2opi_f;
	mov.u64 	%rd4861, %rd2;
$L__BB9_924:
	.pragma "nounroll";
	ld.global.nc.u32 	%r6423, [%rd4860];
	mad.wide.u32 	%rd3034, %r6423, %r1537, %rd4862;
	shr.u64 	%rd4862, %rd3034, 32;
	st.local.u32 	[%rd4861], %rd3034;
	add.s32 	%r10766, %r10766, 1;
	add.s64 	%rd4861, %rd4861, 4;
	add.s64 	%rd4860, %rd4860, 4;
	setp.ne.s32 	%p924, %r10766, 6;
	@%p924 bra 	$L__BB9_924;
	shr.u32 	%r6424, %r1536, 23;
	st.local.u32 	[%rd2+24], %rd4862;
	and.b32  	%r1540, %r6424, 31;
	and.b32  	%r6425, %r6424, 224;
	add.s32 	%r6426, %r6425, -128;
	shr.u32 	%r6427, %r6426, 5;
	mul.wide.u32 	%rd3035, %r6427, 4;
	sub.s64 	%rd815, %rd2, %rd3035;
	ld.local.u32 	%r10767, [%rd815+24];
	ld.local.u32 	%r10768, [%rd815+20];
	setp.eq.s32 	%p925, %r1540, 0;
	@%p925 bra 	$L__BB9_927;
	shf.l.wrap.b32 	%r10767, %r10768, %r10767, %r1540;
	ld.local.u32 	%r6428, [%rd815+16];
	shf.l.wrap.b32 	%r10768, %r6428, %r10768, %r1540;
$L__BB9_927:
	shr.u32 	%r6429, %r10767, 30;
	shf.l.wrap.b32 	%r6430, %r10768, %r10767, 2;
	shl.b32 	%r6431, %r10768, 2;
	shr.u32 	%r6432, %r6430, 31;
	add.s32 	%r6433, %r6432, %r6429;
	neg.s32 	%r6434, %r6433;
	setp.lt.s32 	%p926, %r1536, 0;
	selp.b32 	%r10769, %r6434, %r6433, %p926;
	xor.b32  	%r6435, %r6430, %r1536;
	shr.s32 	%r6436, %r6430, 31;
	xor.b32  	%r6437, %r6436, %r6430;
	xor.b32  	%r6438, %r6436, %r6431;
	cvt.u64.u32 	%rd3036, %r6437;
	shl.b64 	%rd3037, %rd3036, 32;
	cvt.u64.u32 	%rd3038, %r6438;
	or.b64  	%rd3039, %rd3037, %rd3038;
	cvt.rn.f64.s64 	%fd231, %rd3039;
	mul.f64 	%fd232, %fd231, 0d3BF921FB54442D19;
	cvt.rn.f32.f64 	%f3358, %fd232;
	neg.f32 	%f3359, %f3358;
	setp.lt.s32 	%p927, %r6435, 0;
	selp.f32 	%f6617, %f3359, %f3358, %p927;
	bra.uni 	$L__BB9_929;
$L__BB9_928:
	mov.f32 	%f3360, 0f00000000;
	mul.rn.f32 	%f6617, %f533, %f3360;
	mov.b32 	%r10769, 0;
$L__BB9_929:
	setp.ltu.f32 	%p928, %f535, 0f47CE4780;
	add.s32 	%r6440, %r10769, 1;
	mul.rn.f32 	%f3361, %f6617, %f6617;
	and.b32  	%r6441, %r10769, 1;
	setp.eq.b32 	%p929, %r6441, 1;
	selp.f32 	%f3362, %f6617, 0f3F800000, %p929;
	fma.rn.f32 	%f3363, %f3361, %f3362, 0f00000000;
	fma.rn.f32 	%f3364, %f3361, 0f37CBAC00, 0fBAB607ED;
	selp.f32 	%f3365, 0fB94D4153, %f3364, %p929;
	selp.f32 	%f3366, 0f3C0885E4, 0f3D2AAABB, %p929;
	fma.rn.f32 	%f3367, %f3365, %f3361, %f3366;
	selp.f32 	%f3368, 0fBE2AAAA8, 0fBEFFFFFF, %p929;
	fma.rn.f32 	%f3369, %f3367, %f3361, %f3368;
	fma.rn.f32 	%f3370, %f3369, %f3363, %f3362;
	and.b32  	%r6442, %r6440, 2;
	setp.eq.s32 	%p930, %r6442, 0;
	mov.f32 	%f3371, 0f00000000;
	sub.f32 	%f3372, %f3371, %f3370;
	selp.f32 	%f3373, %f3370, %f3372, %p930;
	mul.f32 	%f543, %f539, %f3373;
	@%p928 bra 	$L__BB9_937;
	setp.eq.f32 	%p931, %f535, 0f7F800000;
	@%p931 bra 	$L__BB9_936;
	mov.b32 	%r1549, %f533;
	shl.b32 	%r6444, %r1549, 8;
	or.b32  	%r1550, %r6444, -2147483648;
	mov.b64 	%rd4865, 0;
	mov.b32 	%r10770, 0;
	mov.u64 	%rd4863, __cudart_i2opi_f;
	mov.u64 	%rd4864, %rd1;
$L__BB9_932:
	.pragma "nounroll";
	ld.global.nc.u32 	%r6445, [%rd4863];
	mad.wide.u32 	%rd3042, %r6445, %r1550, %rd4865;
	shr.u64 	%rd4865, %rd3042, 32;
	st.local.u32 	[%rd4864], %rd3042;
	add.s32 	%r10770, %r10770, 1;
	add.s64 	%rd4864, %rd4864, 4;
	add.s64 	%rd4863, %rd4863, 4;
	setp.ne.s32 	%p932, %r10770, 6;
	@%p932 bra 	$L__BB9_932;
	shr.u32 	%r6446, %r1549, 23;
	st.local.u32 	[%rd1+24], %rd4865;
	and.b32  	%r1553, %r6446, 31;
	and.b32  	%r6447, %r6446, 224;
	add.s32 	%r6448, %r6447, -128;
	shr.u32 	%r6449, %r6448, 5;
	mul.wide.u32 	%rd3043, %r6449, 4;
	sub.s64 	%rd822, %rd1, %rd3043;
	ld.local.u32 	%r10771, [%rd822+24];
	ld.local.u32 	%r10772, [%rd822+20];
	setp.eq.s32 	%p933, %r1553, 0;
	@%p933 bra 	$L__BB9_935;
	shf.l.wrap.b32 	%r10771, %r10772, %r10771, %r1553;
	ld.local.u32 	%r6450, [%rd822+16];
	shf.l.wrap.b32 	%r10772, %r6450, %r10772, %r1553;
$L__BB9_935:
	shr.u32 	%r6451, %r10771, 30;
	shf.l.wrap.b32 	%r6452, %r10772, %r10771, 2;
	shl.b32 	%r6453, %r10772, 2;
	shr.u32 	%r6454, %r6452, 31;
	add.s32 	%r6455, %r6454, %r6451;
	neg.s32 	%r6456, %r6455;
	setp.lt.s32 	%p934, %r1549, 0;
	selp.b32 	%r10773, %r6456, %r6455, %p934;
	xor.b32  	%r6457, %r6452, %r1549;
	shr.s32 	%r6458, %r6452, 31;
	xor.b32  	%r6459, %r6458, %r6452;
	xor.b32  	%r6460, %r6458, %r6453;
	cvt.u64.u32 	%rd3044, %r6459;
	shl.b64 	%rd3045, %rd3044, 32;
	cvt.u64.u32 	%rd3046, %r6460;
	or.b64  	%rd3047, %rd3045, %rd3046;
	cvt.rn.f64.s64 	%fd233, %rd3047;
	mul.f64 	%fd234, %fd233, 0d3BF921FB54442D19;
	cvt.rn.f32.f64 	%f3374, %fd234;
	neg.f32 	%f3375, %f3374;
	setp.lt.s32 	%p935, %r6457, 0;
	selp.f32 	%f6618, %f3375, %f3374, %p935;
	bra.uni 	$L__BB9_937;
$L__BB9_936:
	mov.f32 	%f3376, 0f00000000;
	mul.rn.f32 	%f6618, %f533, %f3376;
	mov.b32 	%r10773, 0;
$L__BB9_937:
	mul.f32 	%f3377, %f6618, %f6618;
	fma.rn.f32 	%f3378, %f3377, 0f3C190000, 0f3B560000;
	fma.rn.f32 	%f3379, %f3378, %f3377, 0f3CC70000;
	fma.rn.f32 	%f3380, %f3379, %f3377, 0f3D5B0000;
	fma.rn.f32 	%f3381, %f3380, %f3377, 0f3E089438;
	fma.rn.f32 	%f3382, %f3381, %f3377, 0f3EAAAA88;
	mul.rn.f32 	%f3383, %f3377, %f6618;
	fma.rn.f32 	%f3384, %f3382, %f3383, %f6618;
	abs.f32 	%f3385, %f6618;
	setp.eq.f32 	%p936, %f3385, 0f3A00B43C;
	selp.f32 	%f3386, %f6618, %f3384, %p936;
	and.b32  	%r6462, %r10773, 1;
	setp.eq.b32 	%p937, %r6462, 1;
	neg.f32 	%f3387, %f3386;
	rcp.approx.ftz.f32 	%f3388, %f3387;
	selp.f32 	%f3389, %f3388, %f3386, %p937;
	add.f32 	%f547, %f543, %f3389;
	mul.f32 	%f3390, %f547, 0f3F22F983;
	cvt.rni.s32.f32 	%r10785, %f3390;
	cvt.rn.f32.s32 	%f3391, %r10785;
	fma.rn.f32 	%f3392, %f3391, 0fBFC90FDA, %f547;
	fma.rn.f32 	%f3393, %f3391, 0fB3A22168, %f3392;
	fma.rn.f32 	%f6621, %f3391, 0fA7C234C5, %f3393;
	abs.f32 	%f549, %f547;
	setp.ltu.f32 	%p938, %f549, 0f47CE4780;
	mov.u32 	%r10777, %r10785;
	mov.f32 	%f6619, %f6621;
	@%p938 bra 	$L__BB9_945;
	setp.eq.f32 	%p939, %f549, 0f7F800000;
	@%p939 bra 	$L__BB9_944;
	mov.b32 	%r1563, %f547;
	shl.b32 	%r6464, %r1563, 8;
	or.b32  	%r1564, %r6464, -2147483648;
	mov.b64 	%rd4868, 0;
	mov.b32 	%r10774, 0;
	mov.u64 	%rd4866, __cudart_i2opi_f;
	mov.u64 	%rd4867, %rd3;
$L__BB9_940:
	.pragma "nounroll";
	ld.global.nc.u32 	%r6465, [%rd4866];
	mad.wide.u32 	%rd3050, %r6465, %r1564, %rd4868;
	shr.u64 	%rd4868, %rd3050, 32;
	st.local.u32 	[%rd4867], %rd3050;
	add.s32 	%r10774, %r10774, 1;
	add.s64 	%rd4867, %rd4867, 4;
	add.s64 	%rd4866, %rd4866, 4;
	setp.ne.s32 	%p940, %r10774, 6;
	@%p940 bra 	$L__BB9_940;
	shr.u32 	%r6466, %r1563, 23;
	st.local.u32 	[%rd3+24], %rd4868;
	and.b32  	%r1567, %r6466, 31;
	and.b32  	%r6467, %r6466, 224;
	add.s32 	%r6468, %r6467, -128;
	shr.u32 	%r6469, %r6468, 5;
	mul.wide.u32 	%rd3051, %r6469, 4;
	sub.s64 	%rd829, %rd3, %rd3051;
	ld.local.u32 	%r10775, [%rd829+24];
	ld.local.u32 	%r10776, [%rd829+20];
	setp.eq.s32 	%p941, %r1567, 0;
	@%p941 bra 	$L__BB9_943;
	shf.l.wrap.b32 	%r10775, %r10776, %r10775, %r1567;
	ld.local.u32 	%r6470, [%rd829+16];
	shf.l.wrap.b32 	%r10776, %r6470, %r10776, %r1567;
$L__BB9_943:
	shr.u32 	%r6471, %r10775, 30;
	shf.l.wrap.b32 	%r6472, %r10776, %r10775, 2;
	shl.b32 	%r6473, %r10776, 2;
	shr.u32 	%r6474, %r6472, 31;
	add.s32 	%r6475, %r6474, %r6471;
	neg.s32 	%r6476, %r6475;
	setp.lt.s32 	%p942, %r1563, 0;
	selp.b32 	%r10777, %r6476, %r6475, %p942;
	xor.b32  	%r6477, %r6472, %r1563;
	shr.s32 	%r6478, %r6472, 31;
	xor.b32  	%r6479, %r6478, %r6472;
	xor.b32  	%r6480, %r6478, %r6473;
	cvt.u64.u32 	%rd3052, %r6479;
	shl.b64 	%rd3053, %rd3052, 32;
	cvt.u64.u32 	%rd3054, %r6480;
	or.b64  	%rd3055, %rd3053, %rd3054;
	cvt.rn.f64.s64 	%fd235, %rd3055;
	mul.f64 	%fd236, %fd235, 0d3BF921FB54442D19;
	cvt.rn.f32.f64 	%f3394, %fd236;
	neg.f32 	%f3395, %f3394;
	setp.lt.s32 	%p943, %r6477, 0;
	selp.f32 	%f6619, %f3395, %f3394, %p943;
	bra.uni 	$L__BB9_945;
$L__BB9_944:
	mov.f32 	%f3396, 0f00000000;
	mul.rn.f32 	%f6619, %f547, %f3396;
	mov.b32 	%r10777, 0;
$L__BB9_945:
	setp.ltu.f32 	%p944, %f549, 0f47CE4780;
	mul.rn.f32 	%f3397, %f6619, %f6619;
	and.b32  	%r6482, %r10777, 1;
	setp.eq.b32 	%p945, %r6482, 1;
	selp.f32 	%f3398, 0f3F800000, %f6619, %p945;
	fma.rn.f32 	%f3399, %f3397, %f3398, 0f00000000;
	fma.rn.f32 	%f3400, %f3397, 0f37CBAC00, 0fBAB607ED;
	selp.f32 	%f3401, %f3400, 0fB94D4153, %p945;
	selp.f32 	%f3402, 0f3D2AAABB, 0f3C0885E4, %p945;
	fma.rn.f32 	%f3403, %f3401, %f3397, %f3402;
	selp.f32 	%f3404, 0fBEFFFFFF, 0fBE2AAAA8, %p945;
	fma.rn.f32 	%f3405, %f3403, %f3397, %f3404;
	fma.rn.f32 	%f3406, %f3405, %f3399, %f3398;
	and.b32  	%r6483, %r10777, 2;
	setp.eq.s32 	%p946, %r6483, 0;
	mov.f32 	%f3407, 0f00000000;
	sub.f32 	%f3408, %f3407, %f3406;
	selp.f32 	%f553, %f3406, %f3408, %p946;
	mov.u32 	%r10781, %r10785;
	mov.f32 	%f6620, %f6621;
	@%p944 bra 	$L__BB9_953;
	setp.eq.f32 	%p947, %f549, 0f7F800000;
	@%p947 bra 	$L__BB9_952;
	mov.b32 	%r1576, %f547;
	shl.b32 	%r6485, %r1576, 8;
	or.b32  	%r1577, %r6485, -2147483648;
	mov.b64 	%rd4871, 0;
	mov.b32 	%r10778, 0;
	mov.u64 	%rd4869, __cudart_i2opi_f;
	mov.u64 	%rd4870, %rd2;
$L__BB9_948:
	.pragma "nounroll";
	ld.global.nc.u32 	%r6486, [%rd4869];
	mad.wide.u32 	%rd3058, %r6486, %r1577, %rd4871;
	shr.u64 	%rd4871, %rd3058, 32;
	st.local.u32 	[%rd4870], %rd3058;
	add.s32 	%r10778, %r10778, 1;
	add.s64 	%rd4870, %rd4870, 4;
	add.s64 	%rd4869, %rd4869, 4;
	setp.ne.s32 	%p948, %r10778, 6;
	@%p948 bra 	$L__BB9_948;
	shr.u32 	%r6487, %r1576, 23;
	st.local.u32 	[%rd2+24], %rd4871;
	and.b32  	%r1580, %r6487, 31;
	and.b32  	%r6488, %r6487, 224;
	add.s32 	%r6489, %r6488, -128;
	shr.u32 	%r6490, %r6489, 5;
	mul.wide.u32 	%rd3059, %r6490, 4;
	sub.s64 	%rd836, %rd2, %rd3059;
	ld.local.u32 	%r10779, [%rd836+24];
	ld.local.u32 	%r10780, [%rd836+20];
	setp.eq.s32 	%p949, %r1580, 0;
	@%p949 bra 	$L__BB9_951;
	shf.l.wrap.b32 	%r10779, %r10780, %r10779, %r1580;
	ld.local.u32 	%r6491, [%rd836+16];
	shf.l.wrap.b32 	%r10780, %r6491, %r10780, %r1580;
$L__BB9_951:
	shr.u32 	%r6492, %r10779, 30;
	shf.l.wrap.b32 	%r6493, %r10780, %r10779, 2;
	shl.b32 	%r6494, %r10780, 2;
	shr.u32 	%r6495, %r6493, 31;
	add.s32 	%r6496, %r6495, %r6492;
	neg.s32 	%r6497, %r6496;
	setp.lt.s32 	%p950, %r1576, 0;
	selp.b32 	%r10781, %r6497, %r6496, %p950;
	xor.b32  	%r6498, %r6493, %r1576;
	shr.s32 	%r6499, %r6493, 31;
	xor.b32  	%r6500, %r6499, %r6493;
	xor.b32  	%r6501, %r6499, %r6494;
	cvt.u64.u32 	%rd3060, %r6500;
	shl.b64 	%rd3061, %rd3060, 32;
	cvt.u64.u32 	%rd3062, %r6501;
	or.b64  	%rd3063, %rd3061, %rd3062;
	cvt.rn.f64.s64 	%fd237, %rd3063;
	mul.f64 	%fd238, %fd237, 0d3BF921FB54442D19;
	cvt.rn.f32.f64 	%f3409, %fd238;
	neg.f32 	%f3410, %f3409;
	setp.lt.s32 	%p951, %r6498, 0;
	selp.f32 	%f6620, %f3410, %f3409, %p951;
	bra.uni 	$L__BB9_953;
$L__BB9_952:
	mov.f32 	%f3411, 0f00000000;
	mul.rn.f32 	%f6620, %f547, %f3411;
	mov.b32 	%r10781, 0;
$L__BB9_953:
	setp.ltu.f32 	%p952, %f549, 0f47CE4780;
	add.s32 	%r6503, %r10781, 1;
	mul.rn.f32 	%f3412, %f6620, %f6620;
	and.b32  	%r6504, %r10781, 1;
	setp.eq.b32 	%p953, %r6504, 1;
	selp.f32 	%f3413, %f6620, 0f3F800000, %p953;
	fma.rn.f32 	%f3414, %f3412, %f3413, 0f00000000;
	fma.rn.f32 	%f3415, %f3412, 0f37CBAC00, 0fBAB607ED;
	selp.f32 	%f3416, 0fB94D4153, %f3415, %p953;
	selp.f32 	%f3417, 0f3C0885E4, 0f3D2AAABB, %p953;
	fma.rn.f32 	%f3418, %f3416, %f3412, %f3417;
	selp.f32 	%f3419, 0fBE2AAAA8, 0fBEFFFFFF, %p953;
	fma.rn.f32 	%f3420, %f3418, %f3412, %f3419;
	fma.rn.f32 	%f3421, %f3420, %f3414, %f3413;
	and.b32  	%r6505, %r6503, 2;
	setp.eq.s32 	%p954, %r6505, 0;
	mov.f32 	%f3422, 0f00000000;
	sub.f32 	%f3423, %f3422, %f3421;
	selp.f32 	%f3424, %f3421, %f3423, %p954;
	mul.f32 	%f557, %f553, %f3424;
	@%p952 bra 	$L__BB9_961;
	setp.eq.f32 	%p955, %f549, 0f7F800000;
	@%p955 bra 	$L__BB9_960;
	mov.b32 	%r1589, %f547;
	shl.b32 	%r6507, %r1589, 8;
	or.b32  	%r1590, %r6507, -2147483648;
	mov.b64 	%rd4874, 0;
	mov.b32 	%r10782, 0;
	mov.u64 	%rd4872, __cudart_i2opi_f;
	mov.u64 	%rd4873, %rd1;
$L__BB9_956:
	.pragma "nounroll";
	ld.global.nc.u32 	%r6508, [%rd4872];
	mad.wide.u32 	%rd3066, %r6508, %r1590, %rd4874;
	shr.u64 	%rd4874, %rd3066, 32;
	st.local.u32 	[%rd4873], %rd3066;
	add.s32 	%r10782, %r10782, 1;
	add.s64 	%rd4873, %rd4873, 4;
	add.s64 	%rd4872, %rd4872, 4;
	setp.ne.s32 	%p956, %r10782, 6;
	@%p956 bra 	$L__BB9_956;
	shr.u32 	%r6509, %r1589, 23;
	st.local.u32 	[%rd1+24], %rd4874;
	and.b32  	%r1593, %r6509, 31;
	and.b32  	%r6510, %r6509, 224;
	add.s32 	%r6511, %r6510, -128;
	shr.u32 	%r6512, %r6511, 5;
	mul.wide.u32 	%rd3067, %r6512, 4;
	sub.s64 	%rd843, %rd1, %rd3067;
	ld.local.u32 	%r10783, [%rd843+24];
	ld.local.u32 	%r10784, [%rd843+20];
	setp.eq.s32 	%p957, %r1593, 0;
	@%p957 bra 	$L__BB9_959;
	shf.l.wrap.b32 	%r10783, %r10784, %r10783, %r1593;
	ld.local.u32 	%r6513, [%rd843+16];
	shf.l.wrap.b32 	%r10784, %r6513, %r10784, %r1593;
$L__BB9_959:
	shr.u32 	%r6514, %r10783, 30;
	shf.l.wrap.b32 	%r6515, %r10784, %r10783, 2;
	shl.b32 	%r6516, %r10784, 2;
	shr.u32 	%r6517, %r6515, 31;
	add.s32 	%r6518, %r6517, %r6514;
	neg.s32 	%r6519, %r6518;
	setp.lt.s32 	%p958, %r1589, 0;
	selp.b32 	%r10785, %r6519, %r6518, %p958;
	xor.b32  	%r6520, %r6515, %r1589;
	shr.s32 	%r6521, %r6515, 31;
	xor.b32  	%r6522, %r6521, %r6515;
	xor.b32  	%r6523, %r6521, %r6516;
	cvt.u64.u32 	%rd3068, %r6522;
	shl.b64 	%rd3069, %rd3068, 32;
	cvt.u64.u32 	%rd3070, %r6523;
	or.b64  	%rd3071, %rd3069, %rd3070;
	cvt.rn.f64.s64 	%fd239, %rd3071;
	mul.f64 	%fd240, %fd239, 0d3BF921FB54442D19;
	cvt.rn.f32.f64 	%f3425, %fd240;
	neg.f32 	%f3426, %f3425;
	setp.lt.s32 	%p959, %r6520, 0;
	selp.f32 	%f6621, %f3426, %f3425, %p959;
	bra.uni 	$L__BB9_961;
$L__BB9_960:
	mov.f32 	%f3427, 0f00000000;
	mul.rn.f32 	%f6621, %f547, %f3427;
	mov.b32 	%r10785, 0;
$L__BB9_961:
	mul.f32 	%f3428, %f6621, %f6621;
	fma.rn.f32 	%f3429, %f3428, 0f3C190000, 0f3B560000;
	fma.rn.f32 	%f3430, %f3429, %f3428, 0f3CC70000;
	fma.rn.f32 	%f3431, %f3430, %f3428, 0f3D5B0000;
	fma.rn.f32 	%f3432, %f3431, %f3428, 0f3E089438;
	fma.rn.f32 	%f3433, %f3432, %f3428, 0f3EAAAA88;
	mul.rn.f32 	%f3434, %f3428, %f6621;
	fma.rn.f32 	%f3435, %f3433, %f3434, %f6621;
	abs.f32 	%f3436, %f6621;
	setp.eq.f32 	%p960, %f3436, 0f3A00B43C;
	selp.f32 	%f3437, %f6621, %f3435, %p960;
	and.b32  	%r6525, %r10785, 1;
	setp.eq.b32 	%p961, %r6525, 1;
	neg.f32 	%f3438, %f3437;
	rcp.approx.ftz.f32 	%f3439, %f3438;
	selp.f32 	%f3440, %f3439, %f3437, %p961;
	add.f32 	%f561, %f557, %f3440;
	mul.f32 	%f3441, %f561, 0f3F22F983;
	cvt.rni.s32.f32 	%r10797, %f3441;
	cvt.rn.f32.s32 	%f3442, %r10797;
	fma.rn.f32 	%f3443, %f3442, 0fBFC90FDA, %f561;
	fma.rn.f32 	%f3444, %f3442, 0fB3A22168, %f3443;
	fma.rn.f32 	%f6624, %f3442, 0fA7C234C5, %f3444;
	abs.f32 	%f563, %f561;
	setp.ltu.f32 	%p962, %f563, 0f47CE4780;
	mov.u32 	%r10789, %r10797;
	mov.f32 	%f6622, %f6624;
	@%p962 bra 	$L__BB9_969;
	setp.eq.f32 	%p963, %f563, 0f7F800000;
	@%p963 bra 	$L__BB9_968;
	mov.b32 	%r1603, %f561;
	shl.b32 	%r6527, %r1603, 8;
	or.b32  	%r1604, %r6527, -2147483648;
	mov.b64 	%rd4877, 0;
	mov.b32 	%r10786, 0;
	mov.u64 	%rd4875, __cudart_i2opi_f;
	mov.u64 	%rd4876, %rd3;
$L__BB9_964:
	.pragma "nounroll";
	ld.global.nc.u32 	%r6528, [%rd4875];
	mad.wide.u32 	%rd3074, %r6528, %r1604, %rd4877;
	shr.u64 	%rd4877, %rd3074, 32;
	st.local.u32 	[%rd4876], %rd3074;
	add.s32 	%r10786, %r10786, 1;
	add.s64 	%rd4876, %rd4876, 4;
	add.s64 	%rd4875, %rd4875, 4;
	setp.ne.s32 	%p964, %r10786, 6;
	@%p964 bra 	$L__BB9_964;
	shr.u32 	%r6529, %r1603, 23;
	st.local.u32 	[%rd3+24], %rd4877;
	and.b32  	%r1607, %r6529, 31;
	and.b32  	%r6530, %r6529, 224;
	add.s32 	%r6531, %r6530, -128;
	shr.u32 	%r6532, %r6531, 5;
	mul.wide.u32 	%rd3075, %r6532, 4;
	sub.s64 	%rd850, %rd3, %rd3075;
	ld.local.u32 	%r10787, [%rd850+24];
	ld.local.u32 	%r10788, [%rd850+20];
	setp.eq.s32 	%p965, %r1607, 0;
	@%p965 bra 	$L__BB9_967;
	shf.l.wrap.b32 	%r10787, %r10788, %r10787, %r1607;
	ld.local.u32 	%r6533, [%rd850+16];
	shf.l.wrap.b32 	%r10788, %r6533, %r10788, %r1607;
$L__BB9_967:
	shr.u32 	%r6534, %r10787, 30;
	shf.l.wrap.b32 	%r6535, %r10788, %r10787, 2;
	shl.b32 	%r6536, %r10788, 2;
	shr.u32 	%r6537, %r6535, 31;
	add.s32 	%r6538, %r6537, %r6534;
	neg.s32 	%r6539, %r6538;
	setp.lt.s32 	%p966, %r1603, 0;
	selp.b32 	%r10789, %r6539, %r6538, %p966;
	xor.b32  	%r6540, %r6535, %r1603;
	shr.s32 	%r6541, %r6535, 31;
	xor.b32  	%r6542, %r6541, %r6535;
	xor.b32  	%r6543, %r6541, %r6536;
	cvt.u64.u32 	%rd3076, %r6542;
	shl.b64 	%rd3077, %rd3076, 32;
	cvt.u64.u32 	%rd3078, %r6543;
	or.b64  	%rd3079, %rd3077, %rd3078;
	cvt.rn.f64.s64 	%fd241, %rd3079;
	mul.f64 	%fd242, %fd241, 0d3BF921FB54442D19;
	cvt.rn.f32.f64 	%f3445, %fd242;
	neg.f32 	%f3446, %f3445;
	setp.lt.s32 	%p967, %r6540, 0;
	selp.f32 	%f6622, %f3446, %f3445, %p967;
	bra.uni 	$L__BB9_969;
$L__BB9_968:
	mov.f32 	%f3447, 0f00000000;
	mul.rn.f32 	%f6622, %f561, %f3447;
	mov.b32 	%r10789, 0;
$L__BB9_969:
	setp.ltu.f32 	%p968, %f563, 0f47CE4780;
	mul.rn.f32 	%f3448, %f6622, %f6622;
	and.b32  	%r6545, %r10789, 1;
	setp.eq.b32 	%p969, %r6545, 1;
	selp.f32 	%f3449, 0f3F800000, %f6622, %p969;
	fma.rn.f32 	%f3450, %f3448, %f3449, 0f00000000;
	fma.rn.f32 	%f3451, %f3448, 0f37CBAC00, 0fBAB607ED;
	selp.f32 	%f3452, %f3451, 0fB94D4153, %p969;
	selp.f32 	%f3453, 0f3D2AAABB, 0f3C0885E4, %p969;
	fma.rn.f32 	%f3454, %f3452, %f3448, %f3453;
	selp.f32 	%f3455, 0fBEFFFFFF, 0fBE2AAAA8, %p969;
	fma.rn.f32 	%f3456, %f3454, %f3448, %f3455;
	fma.rn.f32 	%f3457, %f3456, %f3450, %f3449;
	and.b32  	%r6546, %r10789, 2;
	setp.eq.s32 	%p970, %r6546, 0;
	mov.f32 	%f3458, 0f00000000;
	sub.f32 	%f3459, %f3458, %f3457;
	selp.f32 	%f567, %f3457, %f3459, %p970;
	mov.u32 	%r10793, %r10797;
	mov.f32 	%f6623, %f6624;
	@%p968 bra 	$L__BB9_977;
	setp.eq.f32 	%p971, %f563, 0f7F800000;
	@%p971 bra 	$L__BB9_976;
	mov.b32 	%r1616, %f561;
	shl.b32 	%r6548, %r1616, 8;
	or.b32  	%r1617, %r6548, -2147483648;
	mov.b64 	%rd4880, 0;
	mov.b32 	%r10790, 0;
	mov.u64 	%rd4878, __cudart_i2opi_f;
	mov.u64 	%rd4879, %rd2;
$L__BB9_972:
	.pragma "nounroll";
	ld.global.nc.u32 	%r6549, [%rd4878];
	mad.wide.u32 	%rd3082, %r6549, %r1617, %rd4880;
	shr.u64 	%rd4880, %rd3082, 32;
	st.local.u32 	[%rd4879], %rd3082;
	add.s32 	%r10790, %r10790, 1;
	add.s64 	%rd4879, %rd4879, 4;
	add.s64 	%rd4878, %rd4878, 4;
	setp.ne.s32 	%p972, %r10790, 6;
	@%p972 bra 	$L__BB9_972;
	shr.u32 	%r6550, %r1616, 23;
	st.local.u32 	[%rd2+24], %rd4880;
	and.b32  	%r1620, %r6550, 31;
	and.b32  	%r6551, %r6550, 224;
	add.s32 	%r6552, %r6551, -128;
	shr.u32 	%r6553, %r6552, 5;
	mul.wide.u32 	%rd3083, %r6553, 4;
	sub.s64 	%rd857, %rd2, %rd3083;
	ld.local.u32 	%r10791, [%rd857+24];
	ld.local.u32 	%r10792, [%rd857+20];
	setp.eq.s32 	%p973, %r1620, 0;
	@%p973 bra 	$L__BB9_975;
	shf.l.wrap.b32 	%r10791, %r10792, %r10791, %r1620;
	ld.local.u32 	%r6554, [%rd857+16];
	shf.l.wrap.b32 	%r10792, %r6554, %r10792, %r1620;
$L__BB9_975:
	shr.u32 	%r6555, %r10791, 30;
	shf.l.wrap.b32 	%r6556, %r10792, %r10791, 2;
	shl.b32 	%r6557, %r10792, 2;
	shr.u32 	%r6558, %r6556, 31;
	add.s32 	%r6559, %r6558, %r6555;
	neg.s32 	%r6560, %r6559;
	setp.lt.s32 	%p974, %r1616, 0;
	selp.b32 	%r10793, %r6560, %r6559, %p974;
	xor.b32  	%r6561, %r6556, %r1616;
	shr.s32 	%r6562, %r6556, 31;
	xor.b32  	%r6563, %r6562, %r6556;
	xor.b32  	%r6564, %r6562, %r6557;
	cvt.u64.u32 	%rd3084, %r6563;
	shl.b64 	%rd3085, %rd3084, 32;
	cvt.u64.u32 	%rd3086, %r6564;
	or.b64  	%rd3087, %rd3085, %rd3086;
	cvt.rn.f64.s64 	%fd243, %rd3087;
	mul.f64 	%fd244, %fd243, 0d3BF921FB54442D19;
	cvt.rn.f32.f64 	%f3460, %fd244;
	neg.f32 	%f3461, %f3460;
	setp.lt.s32 	%p975, %r6561, 0;
	selp.f32 	%f6623, %f3461, %f3460, %p975;
	bra.uni 	$L__BB9_977;
$L__BB9_976:
	mov.f32 	%f3462, 0f00000000;
	mul.rn.f32 	%f6623, %f561, %f3462;
	mov.b32 	%r10793, 0;
$L__BB9_977:
	setp.ltu.f32 	%p976, %f563, 0f47CE4780;
	add.s32 	%r6566, %r10793, 1;
	mul.rn.f32 	%f3463, %f6623, %f6623;
	and.b32  	%r6567, %r10793, 1;
	setp.eq.b32 	%p977, %r6567, 1;
	selp.f32 	%f3464, %f6623, 0f3F800000, %p977;
	fma.rn.f32 	%f3465, %f3463, %f3464, 0f00000000;
	fma.rn.f32 	%f3466, %f3463, 0f37CBAC00, 0fBAB607ED;
	selp.f32 	%f3467, 0fB94D4153, %f3466, %p977;
	selp.f32 	%f3468, 0f3C0885E4, 0f3D2AAABB, %p977;
	fma.rn.f32 	%f3469, %f3467, %f3463, %f3468;
	selp.f32 	%f3470, 0fBE2AAAA8, 0fBEFFFFFF, %p977;
	fma.rn.f32 	%f3471, %f3469, %f3463, %f3470;
	fma.rn.f32 	%f3472, %f3471, %f3465, %f3464;
	and.b32  	%r6568, %r6566, 2;
	setp.eq.s32 	%p978, %r6568, 0;
	mov.f32 	%f3473, 0f00000000;
	sub.f32 	%f3474, %f3473, %f3472;
	selp.f32 	%f3475, %f3472, %f3474, %p978;
	mul.f32 	%f571, %f567, %f3475;
	@%p976 bra 	$L__BB9_985;
	setp.eq.f32 	%p979, %f563, 0f7F800000;
	@%p979 bra 	$L__BB9_984;
	mov.b32 	%r1629, %f561;
	shl.b32 	%r6570, %r1629, 8;
	or.b32  	%r1630, %r6570, -2147483648;
	mov.b64 	%rd4883, 0;
	mov.b32 	%r10794, 0;
	mov.u64 	%rd4881, __cudart_i2opi_f;
	mov.u64 	%rd4882, %rd1;
$L__BB9_980:
	.pragma "nounroll";
	ld.global.nc.u32 	%r6571, [%rd4881];
	mad.wide.u32 	%rd3090, %r6571, %r1630, %rd4883;
	shr.u64 	%rd4883, %rd3090, 32;
	st.local.u32 	[%rd4882], %rd3090;
	add.s32 	%r10794, %r10794, 1;
	add.s64 	%rd4882, %rd4882, 4;
	add.s64 	%rd4881, %rd4881, 4;
	setp.ne.s32 	%p980, %r10794, 6;
	@%p980 bra 	$L__BB9_980;
	shr.u32 	%r6572, %r1629, 23;
	st.local.u32 	[%rd1+24], %rd4883;
	and.b32  	%r1633, %r6572, 31;
	and.b32  	%r6573, %r6572, 224;
	add.s32 	%r6574, %r6573, -128;
	shr.u32 	%r6575, %r6574, 5;
	mul.wide.u32 	%rd3091, %r6575, 4;
	sub.s64 	%rd864, %rd1, %rd3091;
	ld.local.u32 	%r10795, [%rd864+24];
	ld.local.u32 	%r10796, [%rd864+20];
	setp.eq.s32 	%p981, %r1633, 0;
	@%p981 bra 	$L__BB9_983;
	shf.l.wrap.b32 	%r10795, %r10796, %r10795, %r1633;
	ld.local.u32 	%r6576, [%rd864+16];
	shf.l.wrap.b32 	%r10796, %r6576, %r10796, %r1633;
$L__BB9_983:
	shr.u32 	%r6577, %r10795, 30;
	shf.l.wrap.b32 	%r6578, %r10796, %r10795, 2;
	shl.b32 	%r6579, %r10796, 2;
	shr.u32 	%r6580, %r6578, 31;
	add.s32 	%r6581, %r6580, %r6577;
	neg.s32 	%r6582, %r6581;
	setp.lt.s32 	%p982, %r1629, 0;
	selp.b32 	%r10797, %r6582, %r6581, %p982;
	xor.b32  	%r6583, %r6578, %r1629;
	shr.s32 	%r6584, %r6578, 31;
	xor.b32  	%r6585, %r6584, %r6578;
	xor.b32  	%r6586, %r6584, %r6579;
	cvt.u64.u32 	%rd3092, %r6585;
	shl.b64 	%rd3093, %rd3092, 32;
	cvt.u64.u32 	%rd3094, %r6586;
	or.b64  	%rd3095, %rd3093, %rd3094;
	cvt.rn.f64.s64 	%fd245, %rd3095;
	mul.f64 	%fd246, %fd245, 0d3BF921FB54442D19;
	cvt.rn.f32.f64 	%f3476, %fd246;
	neg.f32 	%f3477, %f3476;
	setp.lt.s32 	%p983, %r6583, 0;
	selp.f32 	%f6624, %f3477, %f3476, %p983;
	bra.uni 	$L__BB9_985;
$L__BB9_984:
	mov.f32 	%f3478, 0f00000000;
	mul.rn.f32 	%f6624, %f561, %f3478;
	mov.b32 	%r10797, 0;
$L__BB9_985:
	mul.f32 	%f3479, %f6624, %f6624;
	fma.rn.f32 	%f3480, %f3479, 0f3C190000, 0f3B560000;
	fma.rn.f32 	%f3481, %f3480, %f3479, 0f3CC70000;
	fma.rn.f32 	%f3482, %f3481, %f3479, 0f3D5B0000;
	fma.rn.f32 	%f3483, %f3482, %f3479, 0f3E089438;
	fma.rn.f32 	%f3484, %f3483, %f3479, 0f3EAAAA88;
	mul.rn.f32 	%f3485, %f3479, %f6624;
	fma.rn.f32 	%f3486, %f3484, %f3485, %f6624;
	abs.f32 	%f3487, %f6624;
	setp.eq.f32 	%p984, %f3487, 0f3A00B43C;
	selp.f32 	%f3488, %f6624, %f3486, %p984;
	and.b32  	%r6588, %r10797, 1;
	setp.eq.b32 	%p985, %r6588, 1;
	neg.f32 	%f3489, %f3488;
	rcp.approx.ftz.f32 	%f3490, %f3489;
	selp.f32 	%f3491, %f3490, %f3488, %p985;
	add.f32 	%f575, %f571, %f3491;
	mul.f32 	%f3492, %f575, 0f3F22F983;
	cvt.rni.s32.f32 	%r10809, %f3492;
	cvt.rn.f32.s32 	%f3493, %r10809;
	fma.rn.f32 	%f3494, %f3493, 0fBFC90FDA, %f575;
	fma.rn.f32 	%f3495, %f3493, 0fB3A22168, %f3494;
	fma.rn.f32 	%f6627, %f3493, 0fA7C234C5, %f3495;
	abs.f32 	%f577, %f575;
	setp.ltu.f32 	%p986, %f577, 0f47CE4780;
	mov.u32 	%r10801, %r10809;
	mov.f32 	%f6625, %f6627;
	@%p986 bra 	$L__BB9_993;
	setp.eq.f32 	%p987, %f577, 0f7F800000;
	@%p987 bra 	$L__BB9_992;
	mov.b32 	%r1643, %f575;
	shl.b32 	%r6590, %r1643, 8;
	or.b32  	%r1644, %r6590, -2147483648;
	mov.b64 	%rd4886, 0;
	mov.b32 	%r10798, 0;
	mov.u64 	%rd4884, __cudart_i2opi_f;
	mov.u64 	%rd4885, %rd3;
$L__BB9_988:
	.pragma "nounroll";
	ld.global.nc.u32 	%r6591, [%rd4884];
	mad.wide.u32 	%rd3098, %r6591, %r1644, %rd4886;
	shr.u64 	%rd4886, %rd3098, 32;
	st.local.u32 	[%rd4885], %rd3098;
	add.s32 	%r10798, %r10798, 1;
	add.s64 	%rd4885, %rd4885, 4;
	add.s64 	%rd4884, %rd4884, 4;
	setp.ne.s32 	%p988, %r10798, 6;
	@%p988 bra 	$L__BB9_988;
	shr.u32 	%r6592, %r1643, 23;
	st.local.u32 	[%rd3+24], %rd4886;
	and.b32  	%r1647, %r6592, 31;
	and.b32  	%r6593, %r6592, 224;
	add.s32 	%r6594, %r6593, -128;
	shr.u32 	%r6595, %r6594, 5;
	mul.wide.u32 	%rd3099, %r6595, 4;
	sub.s64 	%rd871, %rd3, %rd3099;
	ld.local.u32 	%r10799, [%rd871+24];
	ld.local.u32 	%r10800, [%rd871+20];
	setp.eq.s32 	%p989, %r1647, 0;
	@%p989 bra 	$L__BB9_991;
	shf.l.wrap.b32 	%r10799, %r10800, %r10799, %r1647;
	ld.local.u32 	%r6596, [%rd871+16];
	shf.l.wrap.b32 	%r10800, %r6596, %r10800, %r1647;
$L__BB9_991:
	shr.u32 	%r6597, %r10799, 30;
	shf.l.wrap.b32 	%r6598, %r10800, %r10799, 2;
	shl.b32 	%r6599, %r10800, 2;
	shr.u32 	%r6600, %r6598, 31;
	add.s32 	%r6601, %r6600, %r6597;
	neg.s32 	%r6602, %r6601;
	setp.lt.s32 	%p990, %r1643, 0;
	selp.b32 	%r10801, %r6602, %r6601, %p990;
	xor.b32  	%r6603, %r6598, %r1643;
	shr.s32 	%r6604, %r6598, 31;
	xor.b32  	%r6605, %r6604, %r6598;
	xor.b32  	%r6606, %r6604, %r6599;
	cvt.u64.u32 	%rd3100, %r6605;
	shl.b64 	%rd3101, %rd3100, 32;
	cvt.u64.u32 	%rd3102, %r6606;
	or.b64  	%rd3103, %rd3101, %rd3102;
	cvt.rn.f64.s64 	%fd247, %rd3103;
	mul.f64 	%fd248, %fd247, 0d3BF921FB54442D19;
	cvt.rn.f32.f64 	%f3496, %fd248;
	neg.f32 	%f3497, %f3496;
	setp.lt.s32 	%p991, %r6603, 0;
	selp.f32 	%f6625, %f3497, %f3496, %p991;
	bra.uni 	$L__BB9_993;
$L__BB9_992:
	mov.f32 	%f3498, 0f00000000;
	mul.rn.f32 	%f6625, %f575, %f3498;
	mov.b32 	%r10801, 0;
$L__BB9_993:
	setp.ltu.f32 	%p992, %f577, 0f47CE4780;
	mul.rn.f32 	%f3499, %f6625, %f6625;
	and.b32  	%r6608, %r10801, 1;
	setp.eq.b32 	%p993, %r6608, 1;
	selp.f32 	%f3500, 0f3F800000, %f6625, %p993;
	fma.rn.f32 	%f3501, %f3499, %f3500, 0f00000000;
	fma.rn.f32 	%f3502, %f3499, 0f37CBAC00, 0fBAB607ED;
	selp.f32 	%f3503, %f3502, 0fB94D4153, %p993;
	selp.f32 	%f3504, 0f3D2AAABB, 0f3C0885E4, %p993;
	fma.rn.f32 	%f3505, %f3503, %f3499, %f3504;
	selp.f32 	%f3506, 0fBEFFFFFF, 0fBE2AAAA8, %p993;
	fma.rn.f32 	%f3507, %f3505, %f3499, %f3506;
	fma.rn.f32 	%f3508, %f3507, %f3501, %f3500;
	and.b32  	%r6609, %r10801, 2;
	setp.eq.s32 	%p994, %r6609, 0;
	mov.f32 	%f3509, 0f00000000;
	sub.f32 	%f3510, %f3509, %f3508;
	selp.f32 	%f581, %f3508, %f3510, %p994;
	mov.u32 	%r10805, %r10809;
	mov.f32 	%f6626, %f6627;
	@%p992 bra 	$L__BB9_1001;
	setp.eq.f32 	%p995, %f577, 0f7F800000;
	@%p995 bra 	$L__BB9_1000;
	mov.b32 	%r1656, %f575;
	shl.b32 	%r6611, %r1656, 8;
	or.b32  	%r1657, %r6611, -2147483648;
	mov.b64 	%rd4889, 0;
	mov.b32 	%r10802, 0;
	mov.u64 	%rd4887, __cudart_i2opi_f;
	mov.u64 	%rd4888, %rd2;
$L__BB9_996:
	.pragma "nounroll";
	ld.global.nc.u32 	%r6612, [%rd4887];
	mad.wide.u32 	%rd3106, %r6612, %r1657, %rd4889;
	shr.u64 	%rd4889, %rd3106, 32;
	st.local.u32 	[%rd4888], %rd3106;
	add.s32 	%r10802, %r10802, 1;
	add.s64 	%rd4888, %rd4888, 4;
	add.s64 	%rd4887, %rd4887, 4;
	setp.ne.s32 	%p996, %r10802, 6;
	@%p996 bra 	$L__BB9_996;
	shr.u32 	%r6613, %r1656, 23;
	st.local.u32 	[%rd2+24], %rd4889;
	and.b32  	%r1660, %r6613, 31;
	and.b32  	%r6614, %r6613, 224;
	add.s32 	%r6615, %r6614, -128;
	shr.u32 	%r6616, %r6615, 5;
	mul.wide.u32 	%rd3107, %r6616, 4;
	sub.s64 	%rd878, %rd2, %rd3107;
	ld.local.u32 	%r10803, [%rd878+24];
	ld.local.u32 	%r10804, [%rd878+20];
	setp.eq.s32 	%p997, %r1660, 0;
	@%p997 bra 	$L__BB9_999;
	shf.l.wrap.b32 	%r10803, %r10804, %r10803, %r1660;
	ld.local.u32 	%r6617, [%rd878+16];
	shf.l.wrap.b32 	%r10804, %r6617, %r10804, %r1660;
$L__BB9_999:
	shr.u32 	%r6618, %r10803, 30;
	shf.l.wrap.b32 	%r6619, %r10804, %r10803, 2;
	shl.b32 	%r6620, %r10804, 2;
	shr.u32 	%r6621, %r6619, 31;
	add.s32 	%r6622, %r6621, %r6618;
	neg.s32 	%r6623, %r6622;
	setp.lt.s32 	%p998, %r1656, 0;
	selp.b32 	%r10805, %r6623, %r6622, %p998;
	xor.b32  	%r6624, %r6619, %r1656;
	shr.s32 	%r6625, %r6619, 31;
	xor.b32  	%r6626, %r6625, %r6619;
	xor.b32  	%r6627, %r6625, %r6620;
	cvt.u64.u32 	%rd3108, %r6626;
	shl.b64 	%rd3109, %rd3108, 32;
	cvt.u64.u32 	%rd3110, %r6627;
	or.b64  	%rd3111, %rd3109, %rd3110;
	cvt.rn.f64.s64 	%fd249, %rd3111;
	mul.f64 	%fd250, %fd249, 0d3BF921FB54442D19;
	cvt.rn.f32.f64 	%f3511, %fd250;
	neg.f32 	%f3512, %f3511;
	setp.lt.s32 	%p999, %r6624, 0;
	selp.f32 	%f6626, %f3512, %f3511, %p999;
	bra.uni 	$L__BB9_1001;
$L__BB9_1000:
	mov.f32 	%f3513, 0f00000000;
	mul.rn.f32 	%f6626, %f575, %f3513;
	mov.b32 	%r10805, 0;
$L__BB9_1001:
	setp.ltu.f32 	%p1000, %f577, 0f47CE4780;
	add.s32 	%r6629, %r10805, 1;
	mul.rn.f32 	%f3514, %f6626, %f6626;
	and.b32  	%r6630, %r10805, 1;
	setp.eq.b32 	%p1001, %r6630, 1;
	selp.f32 	%f3515, %f6626, 0f3F800000, %p1001;
	fma.rn.f32 	%f3516, %f3514, %f3515, 0f00000000;
	fma.rn.f32 	%f3517, %f3514, 0f37CBAC00, 0fBAB607ED;
	selp.f32 	%f3518, 0fB94D4153, %f3517, %p1001;
	selp.f32 	%f3519, 0f3C0885E4, 0f3D2AAABB, %p1001;
	fma.rn.f32 	%f3520, %f3518, %f3514, %f3519;
	selp.f32 	%f3521, 0fBE2AAAA8, 0fBEFFFFFF, %p1001;
	fma.rn.f32 	%f3522, %f3520, %f3514, %f3521;
	fma.rn.f32 	%f3523, %f3522, %f3516, %f3515;
	and.b32  	%r6631, %r6629, 2;
	setp.eq.s32 	%p1002, %r6631, 0;
	mov.f32 	%f3524, 0f00000000;
	sub.f32 	%f3525, %f3524, %f3523;
	selp.f32 	%f3526, %f3523, %f3525, %p1002;
	mul.f32 	%f585, %f581, %f3526;
	@%p1000 bra 	$L__BB9_1009;
	setp.eq.f32 	%p1003, %f577, 0f7F800000;
	@%p1003 bra 	$L__BB9_1008;
	mov.b32 	%r1669, %f575;
	shl.b32 	%r6633, %r1669, 8;
	or.b32  	%r1670, %r6633, -2147483648;
	mov.b64 	%rd4892, 0;
	mov.b32 	%r10806, 0;
	mov.u64 	%rd4890, __cudart_i2opi_f;
	mov.u64 	%rd4891, %rd1;
$L__BB9_1004:
	.pragma "nounroll";
	ld.global.nc.u32 	%r6634, [%rd4890];
	mad.wide.u32 	%rd3114, %r6634, %r1670, %rd4892;
	shr.u64 	%rd4892, %rd3114, 32;
	st.local.u32 	[%rd4891], %rd3114;
	add.s32 	%r10806, %r10806, 1;
	add.s64 	%rd4891, %rd4891, 4;
	add.s64 	%rd4890, %rd4890, 4;
	setp.ne.s32 	%p1004, %r10806, 6;
	@%p1004 bra 	$L__BB9_1004;
	shr.u32 	%r6635, %r1669, 23;
	st.local.u32 	[%rd1+24], %rd4892;
	and.b32  	%r1673, %r6635, 31;
	and.b32  	%r6636, %r6635, 224;
	add.s32 	%r6637, %r6636, -128;
	shr.u32 	%r6638, %r6637, 5;
	mul.wide.u32 	%rd3115, %r6638, 4;
	sub.s64 	%rd885, %rd1, %rd3115;
	ld.local.u32 	%r10807, [%rd885+24];
	ld.local.u32 	%r10808, [%rd885+20];
	setp.eq.s32 	%p1005, %r1673, 0;
	@%p1005 bra 	$L__BB9_1007;
	shf.l.wrap.b32 	%r10807, %r10808, %r10807, %r1673;
	ld.local.u32 	%r6639, [%rd885+16];
	shf.l.wrap.b32 	%r10808, %r6639, %r10808, %r1673;
$L__BB9_1007:
	shr.u32 	%r6640, %r10807, 30;
	shf.l.wrap.b32 	%r6641, %r10808, %r10807, 2;
	shl.b32 	%r6642, %r10808, 2;
	shr.u32 	%r6643, %r6641, 31;
	add.s32 	%r6644, %r6643, %r6640;
	neg.s32 	%r6645, %r6644;
	setp.lt.s32 	%p1006, %r1669, 0;
	selp.b32 	%r10809, %r6645, %r6644, %p1006;
	xor.b32  	%r6646, %r6641, %r1669;
	shr.s32 	%r6647, %r6641, 31;
	xor.b32  	%r6648, %r6647, %r6641;
	xor.b32  	%r6649, %r6647, %r6642;
	cvt.u64.u32 	%rd3116, %r6648;
	shl.b64 	%rd3117, %rd3116, 32;
	cvt.u64.u32 	%rd3118, %r6649;
	or.b64  	%rd3119, %rd3117, %rd3118;
	cvt.rn.f64.s64 	%fd251, %rd3119;
	mul.f64 	%fd252, %fd251, 0d3BF921FB54442D19;
	cvt.rn.f32.f64 	%f3527, %fd252;
	neg.f32 	%f3528, %f3527;
	setp.lt.s32 	%p1007, %r6646, 0;
	selp.f32 	%f6627, %f3528, %f3527, %p1007;
	bra.uni 	$L__BB9_1009;
$L__BB9_1008:
	mov.f32 	%f3529, 0f00000000;
	mul.rn.f32 	%f6627, %f575, %f3529;
	mov.b32 	%r10809, 0;
$L__BB9_1009:
	mul.f32 	%f3530, %f6627, %f6627;
	fma.rn.f32 	%f3531, %f3530, 0f3C190000, 0f3B560000;
	fma.rn.f32 	%f3532, %f3531, %f3530, 0f3CC70000;
	fma.rn.f32 	%f3533, %f3532, %f3530, 0f3D5B0000;
	fma.rn.f32 	%f3534, %f3533, %f3530, 0f3E089438;
	fma.rn.f32 	%f3535, %f3534, %f3530, 0f3EAAAA88;
	mul.rn.f32 	%f3536, %f3530, %f6627;
	fma.rn.f32 	%f3537, %f3535, %f3536, %f6627;
	abs.f32 	%f3538, %f6627;
	setp.eq.f32 	%p1008, %f3538, 0f3A00B43C;
	selp.f32 	%f3539, %f6627, %f3537, %p1008;
	and.b32  	%r6651, %r10809, 1;
	setp.eq.b32 	%p1009, %r6651, 1;
	neg.f32 	%f3540, %f3539;
	rcp.approx.ftz.f32 	%f3541, %f3540;
	selp.f32 	%f3542, %f3541, %f3539, %p1009;
	add.f32 	%f589, %f585, %f3542;
	mul.f32 	%f3543, %f589, 0f3F22F983;
	cvt.rni.s32.f32 	%r10821, %f3543;
	cvt.rn.f32.s32 	%f3544, %r10821;
	fma.rn.f32 	%f3545, %f3544, 0fBFC90FDA, %f589;
	fma.rn.f32 	%f3546, %f3544, 0fB3A22168, %f3545;
	fma.rn.f32 	%f6630, %f3544, 0fA7C234C5, %f3546;
	abs.f32 	%f591, %f589;
	setp.ltu.f32 	%p1010, %f591, 0f47CE4780;
	mov.u32 	%r10813, %r10821;
	mov.f32 	%f6628, %f6630;
	@%p1010 bra 	$L__BB9_1017;
	setp.eq.f32 	%p1011, %f591, 0f7F800000;
	@%p1011 bra 	$L__BB9_1016;
	mov.b32 	%r1683, %f589;
	shl.b32 	%r6653, %r1683, 8;
	or.b32  	%r1684, %r6653, -2147483648;
	mov.b64 	%rd4895, 0;
	mov.b32 	%r10810, 0;
	mov.u64 	%rd4893, __cudart_i2opi_f;
	mov.u64 	%rd4894, %rd3;
$L__BB9_1012:
	.pragma "nounroll";
	ld.global.nc.u32 	%r6654, [%rd4893];
	mad.wide.u32 	%rd3122, %r6654, %r1684, %rd4895;
	shr.u64 	%rd4895, %rd3122, 32;
	st.local.u32 	[%rd4894], %rd3122;
	add.s32 	%r10810, %r10810, 1;
	add.s64 	%rd4894, %rd4894, 4;
	add.s64 	%rd4893, %rd4893, 4;
	setp.ne.s32 	%p1012, %r10810, 6;
	@%p1012 bra 	$L__BB9_1012;
	shr.u32 	%r6655, %r1683, 23;
	st.local.u32 	[%rd3+24], %rd4895;
	and.b32  	%r1687, %r6655, 31;
	and.b32  	%r6656, %r6655, 224;
	add.s32 	%r6657, %r6656, -128;
	shr.u32 	%r6658, %r6657, 5;
	mul.wide.u32 	%rd3123, %r6658, 4;
	sub.s64 	%rd892, %rd3, %rd3123;
	ld.local.u32 	%r10811, [%rd892+24];
	ld.local.u32 	%r10812, [%rd892+20];
	setp.eq.s32 	%p1013, %r1687, 0;
	@%p1013 bra 	$L__BB9_1015;
	shf.l.wrap.b32 	%r10811, %r10812, %r10811, %r1687;
	ld.local.u32 	%r6659, [%rd892+16];
	shf.l.wrap.b32 	%r10812, %r6659, %r10812, %r1687;
$L__BB9_1015:
	shr.u32 	%r6660, %r10811, 30;
	shf.l.wrap.b32 	%r6661, %r10812, %r10811, 2;
	shl.b32 	%r6662, %r10812, 2;
	shr.u32 	%r6663, %r6661, 31;
	add.s32 	%r6664, %r6663, %r6660;
	neg.s32 	%r6665, %r6664;
	setp.lt.s32 	%p1014, %r1683, 0;
	selp.b32 	%r10813, %r6665, %r6664, %p1014;
	xor.b32  	%r6666, %r6661, %r1683;
	shr.s32 	%r6667, %r6661, 31;
	xor.b32  	%r6668, %r6667, %r6661;
	xor.b32  	%r6669, %r6667, %r6662;
	cvt.u64.u32 	%rd3124, %r6668;
	shl.b64 	%rd3125, %rd3124, 32;
	cvt.u64.u32 	%rd3126, %r6669;
	or.b64  	%rd3127, %rd3125, %rd3126;
	cvt.rn.f64.s64 	%fd253, %rd3127;
	mul.f64 	%fd254, %fd253, 0d3BF921FB54442D19;
	cvt.rn.f32.f64 	%f3547, %fd254;
	neg.f32 	%f3548, %f3547;
	setp.lt.s32 	%p1015, %r6666, 0;
	selp.f32 	%f6628, %f3548, %f3547, %p1015;
	bra.uni 	$L__BB9_1017;
$L__BB9_1016:
	mov.f32 	%f3549, 0f00000000;
	mul.rn.f32 	%f6628, %f589, %f3549;
	mov.b32 	%r10813, 0;
$L__BB9_1017:
	setp.ltu.f32 	%p1016, %f591, 0f47CE4780;
	mul.rn.f32 	%f3550, %f6628, %f6628;
	and.b32  	%r6671, %r10813, 1;
	setp.eq.b32 	%p1017, %r6671, 1;
	selp.f32 	%f3551, 0f3F800000, %f6628, %p1017;
	fma.rn.f32 	%f3552, %f3550, %f3551, 0f00000000;
	fma.rn.f32 	%f3553, %f3550, 0f37CBAC00, 0fBAB607ED;
	selp.f32 	%f3554, %f3553, 0fB94D4153, %p1017;
	selp.f32 	%f3555, 0f3D2AAABB, 0f3C0885E4, %p1017;
	fma.rn.f32 	%f3556, %f3554, %f3550, %f3555;
	selp.f32 	%f3557, 0fBEFFFFFF, 0fBE2AAAA8, %p1017;
	fma.rn.f32 	%f3558, %f3556, %f3550, %f3557;
	fma.rn.f32 	%f3559, %f3558, %f3552, %f3551;
	and.b32  	%r6672, %r10813, 2;
	setp.eq.s32 	%p1018, %r6672, 0;
	mov.f32 	%f3560, 0f00000000;
	sub.f32 	%f3561, %f3560, %f3559;
	selp.f32 	%f595, %f3559, %f3561, %p1018;
	mov.u32 	%r10817, %r10821;
	mov.f32 	%f6629, %f6630;
	@%p1016 bra 	$L__BB9_1025;
	setp.eq.f32 	%p1019, %f591, 0f7F800000;
	@%p1019 bra 	$L__BB9_1024;
	mov.b32 	%r1696, %f589;
	shl.b32 	%r6674, %r1696, 8;
	or.b32  	%r1697, %r6674, -2147483648;
	mov.b64 	%rd4898, 0;
	mov.b32 	%r10814, 0;
	mov.u64 	%rd4896, __cudart_i2opi_f;
	mov.u64 	%rd4897, %rd2;
$L__BB9_1020:
	.pragma "nounroll";
	ld.global.nc.u32 	%r6675, [%rd4896];
	mad.wide.u32 	%rd3130, %r6675, %r1697, %rd4898;
	shr.u64 	%rd4898, %rd3130, 32;
	st.local.u32 	[%rd4897], %rd3130;
	add.s32 	%r10814, %r10814, 1;
	add.s64 	%rd4897, %rd4897, 4;
	add.s64 	%rd4896, %rd4896, 4;
	setp.ne.s32 	%p1020, %r10814, 6;
	@%p1020 bra 	$L__BB9_1020;
	shr.u32 	%r6676, %r1696, 23;
	st.local.u32 	[%rd2+24], %rd4898;
	and.b32  	%r1700, %r6676, 31;
	and.b32  	%r6677, %r6676, 224;
	add.s32 	%r6678, %r6677, -128;
	shr.u32 	%r6679, %r6678, 5;
	mul.wide.u32 	%rd3131, %r6679, 4;
	sub.s64 	%rd899, %rd2, %rd3131;
	ld.local.u32 	%r10815, [%rd899+24];
	ld.local.u32 	%r10816, [%rd899+20];
	setp.eq.s32 	%p1021, %r1700, 0;
	@%p1021 bra 	$L__BB9_1023;
	shf.l.wrap.b32 	%r10815, %r10816, %r10815, %r1700;
	ld.local.u32 	%r6680, [%rd899+16];
	shf.l.wrap.b32 	%r10816, %r6680, %r10816, %r1700;
$L__BB9_1023:
	shr.u32 	%r6681, %r10815, 30;
	shf.l.wrap.b32 	%r6682, %r10816, %r10815, 2;
	shl.b32 	%r6683, %r10816, 2;
	shr.u32 	%r6684, %r6682, 31;
	add.s32 	%r6685, %r6684, %r6681;
	neg.s32 	%r6686, %r6685;
	setp.lt.s32 	%p1022, %r1696, 0;
	selp.b32 	%r10817, %r6686, %r6685, %p1022;
	xor.b32  	%r6687, %r6682, %r1696;
	shr.s32 	%r6688, %r6682, 31;
	xor.b32  	%r6689, %r6688, %r6682;
	xor.b32  	%r6690, %r6688, %r6683;
	cvt.u64.u32 	%rd3132, %r6689;
	shl.b64 	%rd3133, %rd3132, 32;
	cvt.u64.u32 	%rd3134, %r6690;
	or.b64  	%rd3135, %rd3133, %rd3134;
	cvt.rn.f64.s64 	%fd255, %rd3135;
	mul.f64 	%fd256, %fd255, 0d3BF921FB54442D19;
	cvt.rn.f32.f64 	%f3562, %fd256;
	neg.f32 	%f3563, %f3562;
	setp.lt.s32 	%p1023, %r6687, 0;
	selp.f32 	%f6629, %f3563, %f3562, %p1023;
	bra.uni 	$L__BB9_1025;
$L__BB9_1024:
	mov.f32 	%f3564, 0f00000000;
	mul.rn.f32 	%f6629, %f589, %f3564;
	mov.b32 	%r10817, 0;
$L__BB9_1025:
	setp.ltu.f32 	%p1024, %f591, 0f47CE4780;
	add.s32 	%r6692, %r10817, 1;
	mul.rn.f32 	%f3565, %f6629, %f6629;
	and.b32  	%r6693, %r10817, 1;
	setp.eq.b32 	%p1025, %r6693, 1;
	selp.f32 	%f3566, %f6629, 0f3F800000, %p1025;
	fma.rn.f32 	%f3567, %f3565, %f3566, 0f00000000;
	fma.rn.f32 	%f3568, %f3565, 0f37CBAC00, 0fBAB607ED;
	selp.f32 	%f3569, 0fB94D4153, %f3568, %p1025;
	selp.f32 	%f3570, 0f3C0885E4, 0f3D2AAABB, %p1025;
	fma.rn.f32 	%f3571, %f3569, %f3565, %f3570;
	selp.f32 	%f3572, 0fBE2AAAA8, 0fBEFFFFFF, %p1025;
	fma.rn.f32 	%f3573, %f3571, %f3565, %f3572;
	fma.rn.f32 	%f3574, %f3573, %f3567, %f3566;
	and.b32  	%r6694, %r6692, 2;
	setp.eq.s32 	%p1026, %r6694, 0;
	mov.f32 	%f3575, 0f00000000;
	sub.f32 	%f3576, %f3575, %f3574;
	selp.f32 	%f3577, %f3574, %f3576, %p1026;
	mul.f32 	%f599, %f595, %f3577;
	@%p1024 bra 	$L__BB9_1033;
	setp.eq.f32 	%p1027, %f591, 0f7F800000;
	@%p1027 bra 	$L__BB9_1032;
	mov.b32 	%r1709, %f589;
	shl.b32 	%r6696, %r1709, 8;
	or.b32  	%r1710, %r6696, -2147483648;
	mov.b64 	%rd4901, 0;
	mov.b32 	%r10818, 0;
	mov.u64 	%rd4899, __cudart_i2opi_f;
	mov.u64 	%rd4900, %rd1;
$L__BB9_1028:
	.pragma "nounroll";
	ld.global.nc.u32 	%r6697, [%rd4899];
	mad.wide.u32 	%rd3138, %r6697, %r1710, %rd4901;
	shr.u64 	%rd4901, %rd3138, 32;
	st.local.u32 	[%rd4900], %rd3138;
	add.s32 	%r10818, %r10818, 1;
	add.s64 	%rd4900, %rd4900, 4;
	add.s64 	%rd4899, %rd4899, 4;
	setp.ne.s32 	%p1028, %r10818, 6;
	@%p1028 bra 	$L__BB9_1028;
	shr.u32 	%r6698, %r1709, 23;
	st.local.u32 	[%rd1+24], %rd4901;
	and.b32  	%r1713, %r6698, 31;
	and.b32  	%r6699, %r6698, 224;
	add.s32 	%r6700, %r6699, -128;
	shr.u32 	%r6701, %r6700, 5;
	mul.wide.u32 	%rd3139, %r6701, 4;
	sub.s64 	%rd906, %rd1, %rd3139;
	ld.local.u32 	%r10819, [%rd906+24];
	ld.local.u32 	%r10820, [%rd906+20];
	setp.eq.s32 	%p1029, %r1713, 0;
	@%p1029 bra 	$L__BB9_1031;
	shf.l.wrap.b32 	%r10819, %r10820, %r10819, %r1713;
	ld.local.u32 	%r6702, [%rd906+16];
	shf.l.wrap.b32 	%r10820, %r6702, %r10820, %r1713;
$L__BB9_1031:
	shr.u32 	%r6703, %r10819, 30;
	shf.l.wrap.b32 	%r6704, %r10820, %r10819, 2;
	shl.b32 	%r6705, %r10820, 2;
	shr.u32 	%r6706, %r6704, 31;
	add.s32 	%r6707, %r6706, %r6703;
	neg.s32 	%r6708, %r6707;
	setp.lt.s32 	%p1030, %r1709, 0;
	selp.b32 	%r10821, %r6708, %r6707, %p1030;
	xor.b32  	%r6709, %r6704, %r1709;
	shr.s32 	%r6710, %r6704, 31;
	xor.b32  	%r6711, %r6710, %r6704;
	xor.b32  	%r6712, %r6710, %r6705;
	cvt.u64.u32 	%rd3140, %r6711;
	shl.b64 	%rd3141, %rd3140, 32;
	cvt.u64.u32 	%rd3142, %r6712;
	or.b64  	%rd3143, %rd3141, %rd3142;
	cvt.rn.f64.s64 	%fd257, %rd3143;
	mul.f64 	%fd258, %fd257, 0d3BF921FB54442D19;
	cvt.rn.f32.f64 	%f3578, %fd258;
	neg.f32 	%f3579, %f3578;
	setp.lt.s32 	%p1031, %r6709, 0;
	selp.f32 	%f6630, %f3579, %f3578, %p1031;
	bra.uni 	$L__BB9_1033;
$L__BB9_1032:
	mov.f32 	%f3580, 0f00000000;
	mul.rn.f32 	%f6630, %f589, %f3580;
	mov.b32 	%r10821, 0;
$L__BB9_1033:
	mul.f32 	%f3581, %f6630, %f6630;
	fma.rn.f32 	%f3582, %f3581, 0f3C190000, 0f3B560000;
	fma.rn.f32 	%f3583, %f3582, %f3581, 0f3CC70000;
	fma.rn.f32 	%f3584, %f3583, %f3581, 0f3D5B0000;
	fma.rn.f32 	%f3585, %f3584, %f3581, 0f3E089438;
	fma.rn.f32 	%f3586, %f3585, %f3581, 0f3EAAAA88;
	mul.rn.f32 	%f3587, %f3581, %f6630;
	fma.rn.f32 	%f3588, %f3586, %f3587, %f6630;
	abs.f32 	%f3589, %f6630;
	setp.eq.f32 	%p1032, %f3589, 0f3A00B43C;
	selp.f32 	%f3590, %f6630, %f3588, %p1032;
	and.b32  	%r6714, %r10821, 1;
	setp.eq.b32 	%p1033, %r6714, 1;
	neg.f32 	%f3591, %f3590;
	rcp.approx.ftz.f32 	%f3592, %f3591;
	selp.f32 	%f3593, %f3592, %f3590, %p1033;
	add.f32 	%f603, %f599, %f3593;
	mul.f32 	%f3594, %f603, 0f3F22F983;
	cvt.rni.s32.f32 	%r10833, %f3594;
	cvt.rn.f32.s32 	%f3595, %r10833;
	fma.rn.f32 	%f3596, %f3595, 0fBFC90FDA, %f603;
	fma.rn.f32 	%f3597, %f3595, 0fB3A22168, %f3596;
	fma.rn.f32 	%f6633, %f3595, 0fA7C234C5, %f3597;
	abs.f32 	%f605, %f603;
	setp.ltu.f32 	%p1034, %f605, 0f47CE4780;
	mov.u32 	%r10825, %r10833;
	mov.f32 	%f6631, %f6633;
	@%p1034 bra 	$L__BB9_1041;
	setp.eq.f32 	%p1035, %f605, 0f7F800000;
	@%p1035 bra 	$L__BB9_1040;
	mov.b32 	%r1723, %f603;
	shl.b32 	%r6716, %r1723, 8;
	or.b32  	%r1724, %r6716, -2147483648;
	mov.b64 	%rd4904, 0;
	mov.b32 	%r10822, 0;
	mov.u64 	%rd4902, __cudart_i2opi_f;
	mov.u64 	%rd4903, %rd3;
$L__BB9_1036:
	.pragma "nounroll";
	ld.global.nc.u32 	%r6717, [%rd4902];
	mad.wide.u32 	%rd3146, %r6717, %r1724, %rd4904;
	shr.u64 	%rd4904, %rd3146, 32;
	st.local.u32 	[%rd4903], %rd3146;
	add.s32 	%r10822, %r10822, 1;
	add.s64 	%rd4903, %rd4903, 4;
	add.s64 	%rd4902, %rd4902, 4;
	setp.ne.s32 	%p1036, %r10822, 6;
	@%p1036 bra 	$L__BB9_1036;
	shr.u32 	%r6718, %r1723, 23;
	st.local.u32 	[%rd3+24], %rd4904;
	and.b32  	%r1727, %r6718, 31;
	and.b32  	%r6719, %r6718, 224;
	add.s32 	%r6720, %r6719, -128;
	shr.u32 	%r6721, %r6720, 5;
	mul.wide.u32 	%rd3147, %r6721, 4;
	sub.s64 	%rd913, %rd3, %rd3147;
	ld.local.u32 	%r10823, [%rd913+24];
	ld.local.u32 	%r10824, [%rd913+20];
	setp.eq.s32 	%p1037, %r1727, 0;
	@%p1037 bra 	$L__BB9_1039;
	shf.l.wrap.b32 	%r10823, %r10824, %r10823, %r1727;
	ld.local.u32 	%r6722, [%rd913+16];
	shf.l.wrap.b32 	%r10824, %r6722, %r10824, %r1727;
$L__BB9_1039:
	shr.u32 	%r6723, %r10823, 30;
	shf.l.wrap.b32 	%r6724, %r10824, %r10823, 2;
	shl.b32 	%r6725, %r10824, 2;
	shr.u32 	%r6726, %r6724, 31;
	add.s32 	%r6727, %r6726, %r6723;
	neg.s32 	%r6728, %r6727;
	setp.lt.s32 	%p1038, %r1723, 0;
	selp.b32 	%r10825, %r6728, %r6727, %p1038;
	xor.b32  	%r6729, %r6724, %r1723;
	shr.s32 	%r6730, %r6724, 31;
	xor.b32  	%r6731, %r6730, %r6724;
	xor.b32  	%r6732, %r6730, %r6725;
	cvt.u64.u32 	%rd3148, %r6731;
	shl.b64 	%rd3149, %rd3148, 32;
	cvt.u64.u32 	%rd3150, %r6732;
	or.b64  	%rd3151, %rd3149, %rd3150;
	cvt.rn.f64.s64 	%fd259, %rd3151;
	mul.f64 	%fd260, %fd259, 0d3BF921FB54442D19;
	cvt.rn.f32.f64 	%f3598, %fd260;
	neg.f32 	%f3599, %f3598;
	setp.lt.s32 	%p1039, %r6729, 0;
	selp.f32 	%f6631, %f3599, %f3598, %p1039;
	bra.uni 	$L__BB9_1041;
$L__BB9_1040:
	mov.f32 	%f3600, 0f00000000;
	mul.rn.f32 	%f6631, %f603, %f3600;
	mov.b32 	%r10825, 0;
$L__BB9_1041:
	setp.ltu.f32 	%p1040, %f605, 0f47CE4780;
	mul.rn.f32 	%f3601, %f6631, %f6631;
	and.b32  	%r6734, %r10825, 1;
	setp.eq.b32 	%p1041, %r6734, 1;
	selp.f32 	%f3602, 0f3F800000, %f6631, %p1041;
	fma.rn.f32 	%f3603, %f3601, %f3602, 0f00000000;
	fma.rn.f32 	%f3604, %f3601, 0f37CBAC00, 0fBAB607ED;
	selp.f32 	%f3605, %f3604, 0fB94D4153, %p1041;
	selp.f32 	%f3606, 0f3D2AAABB, 0f3C0885E4, %p1041;
	fma.rn.f32 	%f3607, %f3605, %f3601, %f3606;
	selp.f32 	%f3608, 0fBEFFFFFF, 0fBE2AAAA8, %p1041;
	fma.rn.f32 	%f3609, %f3607, %f3601, %f3608;
	fma.rn.f32 	%f3610, %f3609, %f3603, %f3602;
	and.b32  	%r6735, %r10825, 2;
	setp.eq.s32 	%p1042, %r6735, 0;
	mov.f32 	%f3611, 0f00000000;
	sub.f32 	%f3612, %f3611, %f3610;
	selp.f32 	%f609, %f3610, %f3612, %p1042;
	mov.u32 	%r10829, %r10833;
	mov.f32 	%f6632, %f6633;
	@%p1040 bra 	$L__BB9_1049;
	setp.eq.f32 	%p1043, %f605, 0f7F800000;
	@%p1043 bra 	$L__BB9_1048;
	mov.b32 	%r1736, %f603;
	shl.b32 	%r6737, %r1736, 8;
	or.b32  	%r1737, %r6737, -2147483648;
	mov.b64 	%rd4907, 0;
	mov.b32 	%r10826, 0;
	mov.u64 	%rd4905, __cudart_i2opi_f;
	mov.u64 	%rd4906, %rd2;
$L__BB9_1044:
	.pragma "nounroll";
	ld.global.nc.u32 	%r6738, [%rd4905];
	mad.wide.u32 	%rd3154, %r6738, %r1737, %rd4907;
	shr.u64 	%rd4907, %rd3154, 32;
	st.local.u32 	[%rd4906], %rd3154;
	add.s32 	%r10826, %r10826, 1;
	add.s64 	%rd4906, %rd4906, 4;
	add.s64 	%rd4905, %rd4905, 4;
	setp.ne.s32 	%p1044, %r10826, 6;
	@%p1044 bra 	$L__BB9_1044;
	shr.u32 	%r6739, %r1736, 23;
	st.local.u32 	[%rd2+24], %rd4907;
	and.b32  	%r1740, %r6739, 31;
	and.b32  	%r6740, %r6739, 224;
	add.s32 	%r6741, %r6740, -128;
	shr.u32 	%r6742, %r6741, 5;
	mul.wide.u32 	%rd3155, %r6742, 4;
	sub.s64 	%rd920, %rd2, %rd3155;
	ld.local.u32 	%r10827, [%rd920+24];
	ld.local.u32 	%r10828, [%rd920+20];
	setp.eq.s32 	%p1045, %r1740, 0;
	@%p1045 bra 	$L__BB9_1047;
	shf.l.wrap.b32 	%r10827, %r10828, %r10827, %r1740;
	ld.local.u32 	%r6743, [%rd920+16];
	shf.l.wrap.b32 	%r10828, %r6743, %r10828, %r1740;
$L__BB9_1047:
	shr.u32 	%r6744, %r10827, 30;
	shf.l.wrap.b32 	%r6745, %r10828, %r10827, 2;
	shl.b32 	%r6746, %r10828, 2;
	shr.u32 	%r6747, %r6745, 31;
	add.s32 	%r6748, %r6747, %r6744;
	neg.s32 	%r6749, %r6748;
	setp.lt.s32 	%p1046, %r1736, 0;
	selp.b32 	%r10829, %r6749, %r6748, %p1046;
	xor.b32  	%r6750, %r6745, %r1736;
	shr.s32 	%r6751, %r6745, 31;
	xor.b32  	%r6752, %r6751, %r6745;
	xor.b32  	%r6753, %r6751, %r6746;
	cvt.u64.u32 	%rd3156, %r6752;
	shl.b64 	%rd3157, %rd3156, 32;
	cvt.u64.u32 	%rd3158, %r6753;
	or.b64  	%rd3159, %rd3157, %rd3158;
	cvt.rn.f64.s64 	%fd261, %rd3159;
	mul.f64 	%fd262, %fd261, 0d3BF921FB54442D19;
	cvt.rn.f32.f64 	%f3613, %fd262;
	neg.f32 	%f3614, %f3613;
	setp.lt.s32 	%p1047, %r6750, 0;
	selp.f32 	%f6632, %f3614, %f3613, %p1047;
	bra.uni 	$L__BB9_1049;
$L__BB9_1048:
	mov.f32 	%f3615, 0f00000000;
	mul.rn.f32 	%f6632, %f603, %f3615;
	mov.b32 	%r10829, 0;
$L__BB9_1049:
	setp.ltu.f32 	%p1048, %f605, 0f47CE4780;
	add.s32 	%r6755, %r10829, 1;
	mul.rn.f32 	%f3616, %f6632, %f6632;
	and.b32  	%r6756, %r10829, 1;
	setp.eq.b32 	%p1049, %r6756, 1;
	selp.f32 	%f3617, %f6632, 0f3F800000, %p1049;
	fma.rn.f32 	%f3618, %f3616, %f3617, 0f00000000;
	fma.rn.f32 	%f3619, %f3616, 0f37CBAC00, 0fBAB607ED;
	selp.f32 	%f3620, 0fB94D4153, %f3619, %p1049;
	selp.f32 	%f3621, 0f3C0885E4, 0f3D2AAABB, %p1049;
	fma.rn.f32 	%f3622, %f3620, %f3616, %f3621;
	selp.f32 	%f3623, 0fBE2AAAA8, 0fBEFFFFFF, %p1049;
	fma.rn.f32 	%f3624, %f3622, %f3616, %f3623;
	fma.rn.f32 	%f3625, %f3624, %f3618, %f3617;
	and.b32  	%r6757, %r6755, 2;
	setp.eq.s32 	%p1050, %r6757, 0;
	mov.f32 	%f3626, 0f00000000;
	sub.f32 	%f3627, %f3626, %f3625;
	selp.f32 	%f3628, %f3625, %f3627, %p1050;
	mul.f32 	%f613, %f609, %f3628;
	@%p1048 bra 	$L__BB9_1057;
	setp.eq.f32 	%p1051, %f605, 0f7F800000;
	@%p1051 bra 	$L__BB9_1056;
	mov.b32 	%r1749, %f603;
	shl.b32 	%r6759, %r1749, 8;
	or.b32  	%r1750, %r6759, -2147483648;
	mov.b64 	%rd4910, 0;
	mov.b32 	%r10830, 0;
	mov.u64 	%rd4908, __cudart_i2opi_f;
	mov.u64 	%rd4909, %rd1;
$L__BB9_1052:
	.pragma "nounroll";
	ld.global.nc.u32 	%r6760, [%rd4908];
	mad.wide.u32 	%rd3162, %r6760, %r1750, %rd4910;
	shr.u64 	%rd4910, %rd3162, 32;
	st.local.u32 	[%rd4909], %rd3162;
	add.s32 	%r10830, %r10830, 1;
	add.s64 	%rd4909, %rd4909, 4;
	add.s64 	%rd4908, %rd4908, 4;
	setp.ne.s32 	%p1052, %r10830, 6;
	@%p1052 bra 	$L__BB9_1052;
	shr.u32 	%r6761, %r1749, 23;
	st.local.u32 	[%rd1+24], %rd4910;
	and.b32  	%r1753, %r6761, 31;
	and.b32  	%r6762, %r6761, 224;
	add.s32 	%r6763, %r6762, -128;
	shr.u32 	%r6764, %r6763, 5;
	mul.wide.u32 	%rd3163, %r6764, 4;
	sub.s64 	%rd927, %rd1, %rd3163;
	ld.local.u32 	%r10831, [%rd927+24];
	ld.local.u32 	%r10832, [%rd927+20];
	setp.eq.s32 	%p1053, %r1753, 0;
	@%p1053 bra 	$L__BB9_1055;
	shf.l.wrap.b32 	%r10831, %r10832, %r10831, %r1753;
	ld.local.u32 	%r6765, [%rd927+16];
	shf.l.wrap.b32 	%r10832, %r6765, %r10832, %r1753;
$L__BB9_1055:
	shr.u32 	%r6766, %r10831, 30;
	shf.l.wrap.b32 	%r6767, %r10832, %r10831, 2;
	shl.b32 	%r6768, %r10832, 2;
	shr.u32 	%r6769, %r6767, 31;
	add.s32 	%r6770, %r6769, %r6766;
	neg.s32 	%r6771, %r6770;
	setp.lt.s32 	%p1054, %r1749, 0;
	selp.b32 	%r10833, %r6771, %r6770, %p1054;
	xor.b32  	%r6772, %r6767, %r1749;
	shr.s32 	%r6773, %r6767, 31;
	xor.b32  	%r6774, %r6773, %r6767;
	xor.b32  	%r6775, %r6773, %r6768;
	cvt.u64.u32 	%rd3164, %r6774;
	shl.b64 	%rd3165, %rd3164, 32;
	cvt.u64.u32 	%rd3166, %r6775;
	or.b64  	%rd3167, %rd3165, %rd3166;
	cvt.rn.f64.s64 	%fd263, %rd3167;
	mul.f64 	%fd264, %fd263, 0d3BF921FB54442D19;
	cvt.rn.f32.f64 	%f3629, %fd264;
	neg.f32 	%f3630, %f3629;
	setp.lt.s32 	%p1055, %r6772, 0;
	selp.f32 	%f6633, %f3630, %f3629, %p1055;
	bra.uni 	$L__BB9_1057;
$L__BB9_1056:
	mov.f32 	%f3631, 0f00000000;
	mul.rn.f32 	%f6633, %f603, %f3631;
	mov.b32 	%r10833, 0;
$L__BB9_1057:
	mul.f32 	%f3632, %f6633, %f6633;
	fma.rn.f32 	%f3633, %f3632, 0f3C190000, 0f3B560000;
	fma.rn.f32 	%f3634, %f3633, %f3632, 0f3CC70000;
	fma.rn.f32 	%f3635, %f3634, %f3632, 0f3D5B0000;
	fma.rn.f32 	%f3636, %f3635, %f3632, 0f3E089438;
	fma.rn.f32 	%f3637, %f3636, %f3632, 0f3EAAAA88;
	mul.rn.f32 	%f3638, %f3632, %f6633;
	fma.rn.f32 	%f3639, %f3637, %f3638, %f6633;
	abs.f32 	%f3640, %f6633;
	setp.eq.f32 	%p1056, %f3640, 0f3A00B43C;
	selp.f32 	%f3641, %f6633, %f3639, %p1056;
	and.b32  	%r6777, %r10833, 1;
	setp.eq.b32 	%p1057, %r6777, 1;
	neg.f32 	%f3642, %f3641;
	rcp.approx.ftz.f32 	%f3643, %f3642;
	selp.f32 	%f3644, %f3643, %f3641, %p1057;
	add.f32 	%f617, %f613, %f3644;
	mul.f32 	%f3645, %f617, 0f3F22F983;
	cvt.rni.s32.f32 	%r10845, %f3645;
	cvt.rn.f32.s32 	%f3646, %r10845;
	fma.rn.f32 	%f3647, %f3646, 0fBFC90FDA, %f617;
	fma.rn.f32 	%f3648, %f3646, 0fB3A22168, %f3647;
	fma.rn.f32 	%f6636, %f3646, 0fA7C234C5, %f3648;
	abs.f32 	%f619, %f617;
	setp.ltu.f32 	%p1058, %f619, 0f47CE4780;
	mov.u32 	%r10837, %r10845;
	mov.f32 	%f6634, %f6636;
	@%p1058 bra 	$L__BB9_1065;
	setp.eq.f32 	%p1059, %f619, 0f7F800000;
	@%p1059 bra 	$L__BB9_1064;
	mov.b32 	%r1763, %f617;
	shl.b32 	%r6779, %r1763, 8;
	or.b32  	%r1764, %r6779, -2147483648;
	mov.b64 	%rd4913, 0;
	mov.b32 	%r10834, 0;
	mov.u64 	%rd4911, __cudart_i2opi_f;
	mov.u64 	%rd4912, %rd3;
$L__BB9_1060:
	.pragma "nounroll";
	ld.global.nc.u32 	%r6780, [%rd4911];
	mad.wide.u32 	%rd3170, %r6780, %r1764, %rd4913;
	shr.u64 	%rd4913, %rd3170, 32;
	st.local.u32 	[%rd4912], %rd3170;
	add.s32 	%r10834, %r10834, 1;
	add.s64 	%rd4912, %rd4912, 4;
	add.s64 	%rd4911, %rd4911, 4;
	setp.ne.s32 	%p1060, %r10834, 6;
	@%p1060 bra 	$L__BB9_1060;
	shr.u32 	%r6781, %r1763, 23;
	st.local.u32 	[%rd3+24], %rd4913;
	and.b32  	%r1767, %r6781, 31;
	and.b32  	%r6782, %r6781, 224;
	add.s32 	%r6783, %r6782, -128;
	shr.u32 	%r6784, %r6783, 5;
	mul.wide.u32 	%rd3171, %r6784, 4;
	sub.s64 	%rd934, %rd3, %rd3171;
	ld.local.u32 	%r10835, [%rd934+24];
	ld.local.u32 	%r10836, [%rd934+20];
	setp.eq.s32 	%p1061, %r1767, 0;
	@%p1061 bra 	$L__BB9_1063;
	shf.l.wrap.b32 	%r10835, %r10836, %r10835, %r1767;
	ld.local.u32 	%r6785, [%rd934+16];
	shf.l.wrap.b32 	%r10836, %r6785, %r10836, %r1767;
$L__BB9_1063:
	shr.u32 	%r6786, %r10835, 30;
	shf.l.wrap.b32 	%r6787, %r10836, %r10835, 2;
	shl.b32 	%r6788, %r10836, 2;
	shr.u32 	%r6789, %r6787, 31;
	add.s32 	%r6790, %r6789, %r6786;
	neg.s32 	%r6791, %r6790;
	setp.lt.s32 	%p1062, %r1763, 0;
	selp.b32 	%r10837, %r6791, %r6790, %p1062;
	xor.b32  	%r6792, %r6787, %r1763;
	shr.s32 	%r6793, %r6787, 31;
	xor.b32  	%r6794, %r6793, %r6787;
	xor.b32  	%r6795, %r6793, %r6788;
	cvt.u64.u32 	%rd3172, %r6794;
	shl.b64 	%rd3173, %rd3172, 32;
	cvt.u64.u32 	%rd3174, %r6795;
	or.b64  	%rd3175, %rd3173, %rd3174;
	cvt.rn.f64.s64 	%fd265, %rd3175;
	mul.f64 	%fd266, %fd265, 0d3BF921FB54442D19;
	cvt.rn.f32.f64 	%f3649, %fd266;
	neg.f32 	%f3650, %f3649;
	setp.lt.s32 	%p1063, %r6792, 0;
	selp.f32 	%f6634, %f3650, %f3649, %p1063;
	bra.uni 	$L__BB9_1065;
$L__BB9_1064:
	mov.f32 	%f3651, 0f00000000;
	mul.rn.f32 	%f6634, %f617, %f3651;
	mov.b32 	%r10837, 0;
$L__BB9_1065:
	setp.ltu.f32 	%p1064, %f619, 0f47CE4780;
	mul.rn.f32 	%f3652, %f6634, %f6634;
	and.b32  	%r6797, %r10837, 1;
	setp.eq.b32 	%p1065, %r6797, 1;
	selp.f32 	%f3653, 0f3F800000, %f6634, %p1065;
	fma.rn.f32 	%f3654, %f3652, %f3653, 0f00000000;
	fma.rn.f32 	%f3655, %f3652, 0f37CBAC00, 0fBAB607ED;
	selp.f32 	%f3656, %f3655, 0fB94D4153, %p1065;
	selp.f32 	%f3657, 0f3D2AAABB, 0f3C0885E4, %p1065;
	fma.rn.f32 	%f3658, %f3656, %f3652, %f3657;
	selp.f32 	%f3659, 0fBEFFFFFF, 0fBE2AAAA8, %p1065;
	fma.rn.f32 	%f3660, %f3658, %f3652, %f3659;
	fma.rn.f32 	%f3661, %f3660, %f3654, %f3653;
	and.b32  	%r6798, %r10837, 2;
	setp.eq.s32 	%p1066, %r6798, 0;
	mov.f32 	%f3662, 0f00000000;
	sub.f32 	%f3663, %f3662, %f3661;
	selp.f32 	%f623, %f3661, %f3663, %p1066;
	mov.u32 	%r10841, %r10845;
	mov.f32 	%f6635, %f6636;
	@%p1064 bra 	$L__BB9_1073;
	setp.eq.f32 	%p1067, %f619, 0f7F800000;
	@%p1067 bra 	$L__BB9_1072;
	mov.b32 	%r1776, %f617;
	shl.b32 	%r6800, %r1776, 8;
	or.b32  	%r1777, %r6800, -2147483648;
	mov.b64 	%rd4916, 0;
	mov.b32 	%r10838, 0;
	mov.u64 	%rd4914, __cudart_i2opi_f;
	mov.u64 	%rd4915, %rd2;
$L__BB9_1068:
	.pragma "nounroll";
	ld.global.nc.u32 	%r6801, [%rd4914];
	mad.wide.u32 	%rd3178, %r6801, %r1777, %rd4916;
	shr.u64 	%rd4916, %rd3178, 32;
	st.local.u32 	[%rd4915], %rd3178;
	add.s32 	%r10838, %r10838, 1;
	add.s64 	%rd4915, %rd4915, 4;
	add.s64 	%rd4914, %rd4914, 4;
	setp.ne.s32 	%p1068, %r10838, 6;
	@%p1068 bra 	$L__BB9_1068;
	shr.u32 	%r6802, %r1776, 23;
	st.local.u32 	[%rd2+24], %rd4916;
	and.b32  	%r1780, %r6802, 31;
	and.b32  	%r6803, %r6802, 224;
	add.s32 	%r6804, %r6803, -128;
	shr.u32 	%r6805, %r6804, 5;
	mul.wide.u32 	%rd3179, %r6805, 4;
	sub.s64 	%rd941, %rd2, %rd3179;
	ld.local.u32 	%r10839, [%rd941+24];
	ld.local.u32 	%r10840, [%rd941+20];
	setp.eq.s32 	%p1069, %r1780, 0;
	@%p1069 bra 	$L__BB9_1071;
	shf.l.wrap.b32 	%r10839, %r10840, %r10839, %r1780;
	ld.local.u32 	%r6806, [%rd941+16];
	shf.l.wrap.b32 	%r10840, %r6806, %r10840, %r1780;
$L__BB9_1071:
	shr.u32 	%r6807, %r10839, 30;
	shf.l.wrap.b32 	%r6808, %r10840, %r10839, 2;
	shl.b32 	%r6809, %r10840, 2;
	shr.u32 	%r6810, %r6808, 31;
	add.s32 	%r6811, %r6810, %r6807;
	neg.s32 	%r6812, %r6811;
	setp.lt.s32 	%p1070, %r1776, 0;
	selp.b32 	%r10841, %r6812, %r6811, %p1070;
	xor.b32  	%r6813, %r6808, %r1776;
	shr.s32 	%r6814, %r6808, 31;
	xor.b32  	%r6815, %r6814, %r6808;
	xor.b32  	%r6816, %r6814, %r6809;
	cvt.u64.u32 	%rd3180, %r6815;
	shl.b64 	%rd3181, %rd3180, 32;
	cvt.u64.u32 	%rd3182, %r6816;
	or.b64  	%rd3183, %rd3181, %rd3182;
	cvt.rn.f64.s64 	%fd267, %rd3183;
	mul.f64 	%fd268, %fd267, 0d3BF921FB54442D19;
	cvt.rn.f32.f64 	%f3664, %fd268;
	neg.f32 	%f3665, %f3664;
	setp.lt.s32 	%p1071, %r6813, 0;
	selp.f32 	%f6635, %f3665, %f3664, %p1071;
	bra.uni 	$L__BB9_1073;
$L__BB9_1072:
	mov.f32 	%f3666, 0f00000000;
	mul.rn.f32 	%f6635, %f617, %f3666;
	mov.b32 	%r10841, 0;
$L__BB9_1073:
	setp.ltu.f32 	%p1072, %f619, 0f47CE4780;
	add.s32 	%r6818, %r10841, 1;
	mul.rn.f32 	%f3667, %f6635, %f6635;
	and.b32  	%r6819, %r10841, 1;
	setp.eq.b32 	%p1073, %r6819, 1;
	selp.f32 	%f3668, %f6635, 0f3F800000, %p1073;
	fma.rn.f32 	%f3669, %f3667, %f3668, 0f00000000;
	fma.rn.f32 	%f3670, %f3667, 0f37CBAC00, 0fBAB607ED;
	selp.f32 	%f3671, 0fB94D4153, %f3670, %p1073;
	selp.f32 	%f3672, 0f3C0885E4, 0f3D2AAABB, %p1073;
	fma.rn.f32 	%f3673, %f3671, %f3667, %f3672;
	selp.f32 	%f3674, 0fBE2AAAA8, 0fBEFFFFFF, %p1073;
	fma.rn.f32 	%f3675, %f3673, %f3667, %f3674;
	fma.rn.f32 	%f3676, %f3675, %f3669, %f3668;
	and.b32  	%r6820, %r6818, 2;
	setp.eq.s32 	%p1074, %r6820, 0;
	mov.f32 	%f3677, 0f00000000;
	sub.f32 	%f3678, %f3677, %f3676;
	selp.f32 	%f3679, %f3676, %f3678, %p1074;
	mul.f32 	%f627, %f623, %f3679;
	@%p1072 bra 	$L__BB9_1081;
	setp.eq.f32 	%p1075, %f619, 0f7F800000;
	@%p1075 bra 	$L__BB9_1080;
	mov.b32 	%r1789, %f617;
	shl.b32 	%r6822, %r1789, 8;
	or.b32  	%r1790, %r6822, -2147483648;
	mov.b64 	%rd4919, 0;
	mov.b32 	%r10842, 0;
	mov.u64 	%rd4917, __cudart_i2opi_f;
	mov.u64 	%rd4918, %rd1;
$L__BB9_1076:
	.pragma "nounroll";
	ld.global.nc.u32 	%r6823, [%rd4917];
	mad.wide.u32 	%rd3186, %r6823, %r1790, %rd4919;
	shr.u64 	%rd4919, %rd3186, 32;
	st.local.u32 	[%rd4918], %rd3186;
	add.s32 	%r10842, %r10842, 1;
	add.s64 	%rd4918, %rd4918, 4;
	add.s64 	%rd4917, %rd4917, 4;
	setp.ne.s32 	%p1076, %r10842, 6;
	@%p1076 bra 	$L__BB9_1076;
	shr.u32 	%r6824, %r1789, 23;
	st.local.u32 	[%rd1+24], %rd4919;
	and.b32  	%r1793, %r6824, 31;
	and.b32  	%r6825, %r6824, 224;
	add.s32 	%r6826, %r6825, -128;
	shr.u32 	%r6827, %r6826, 5;
	mul.wide.u32 	%rd3187, %r6827, 4;
	sub.s64 	%rd948, %rd1, %rd3187;
	ld.local.u32 	%r10843, [%rd948+24];
	ld.local.u32 	%r10844, [%rd948+20];
	setp.eq.s32 	%p1077, %r1793, 0;
	@%p1077 bra 	$L__BB9_1079;
	shf.l.wrap.b32 	%r10843, %r10844, %r10843, %r1793;
	ld.local.u32 	%r6828, [%rd948+16];
	shf.l.wrap.b32 	%r10844, %r6828, %r10844, %r1793;
$L__BB9_1079:
	shr.u32 	%r6829, %r10843, 30;
	shf.l.wrap.b32 	%r6830, %r10844, %r10843, 2;
	shl.b32 	%r6831, %r10844, 2;
	shr.u32 	%r6832, %r6830, 31;
	add.s32 	%r6833, %r6832, %r6829;
	neg.s32 	%r6834, %r6833;
	setp.lt.s32 	%p1078, %r1789, 0;
	selp.b32 	%r10845, %r6834, %r6833, %p1078;
	xor.b32  	%r6835, %r6830, %r1789;
	shr.s32 	%r6836, %r6830, 31;
	xor.b32  	%r6837, %r6836, %r6830;
	xor.b32  	%r6838, %r6836, %r6831;
	cvt.u64.u32 	%rd3188, %r6837;
	shl.b64 	%rd3189, %rd3188, 32;
	cvt.u64.u32 	%rd3190, %r6838;
	or.b64  	%rd3191, %rd3189, %rd3190;
	cvt.rn.f64.s64 	%fd269, %rd3191;
	mul.f64 	%fd270, %fd269, 0d3BF921FB54442D19;
	cvt.rn.f32.f64 	%f3680, %fd270;
	neg.f32 	%f3681, %f3680;
	setp.lt.s32 	%p1079, %r6835, 0;
	selp.f32 	%f6636, %f3681, %f3680, %p1079;
	bra.uni 	$L__BB9_1081;
$L__BB9_1080:
	mov.f32 	%f3682, 0f00000000;
	mul.rn.f32 	%f6636, %f617, %f3682;
	mov.b32 	%r10845, 0;
$L__BB9_1081:
	mul.f32 	%f3683, %f6636, %f6636;
	fma.rn.f32 	%f3684, %f3683, 0f3C190000, 0f3B560000;
	fma.rn.f32 	%f3685, %f3684, %f3683, 0f3CC70000;
	fma.rn.f32 	%f3686, %f3685, %f3683, 0f3D5B0000;
	fma.rn.f32 	%f3687, %f3686, %f3683, 0f3E089438;
	fma.rn.f32 	%f3688, %f3687, %f3683, 0f3EAAAA88;
	mul.rn.f32 	%f3689, %f3683, %f6636;
	fma.rn.f32 	%f3690, %f3688, %f3689, %f6636;
	abs.f32 	%f3691, %f6636;
	setp.eq.f32 	%p1080, %f3691, 0f3A00B43C;
	selp.f32 	%f3692, %f6636, %f3690, %p1080;
	and.b32  	%r6840, %r10845, 1;
	setp.eq.b32 	%p1081, %r6840, 1;
	neg.f32 	%f3693, %f3692;
	rcp.approx.ftz.f32 	%f3694, %f3693;
	selp.f32 	%f3695, %f3694, %f3692, %p1081;
	add.f32 	%f631, %f627, %f3695;
	mul.f32 	%f3696, %f631, 0f3F22F983;
	cvt.rni.s32.f32 	%r10857, %f3696;
	cvt.rn.f32.s32 	%f3697, %r10857;
	fma.rn.f32 	%f3698, %f3697, 0fBFC90FDA, %f631;
	fma.rn.f32 	%f3699, %f3697, 0fB3A22168, %f3698;
	fma.rn.f32 	%f6639, %f3697, 0fA7C234C5, %f3699;
	abs.f32 	%f633, %f631;
	setp.ltu.f32 	%p1082, %f633, 0f47CE4780;
	mov.u32 	%r10849, %r10857;
	mov.f32 	%f6637, %f6639;
	@%p1082 bra 	$L__BB9_1089;
	setp.eq.f32 	%p1083, %f633, 0f7F800000;
	@%p1083 bra 	$L__BB9_1088;
	mov.b32 	%r1803, %f631;
	shl.b32 	%r6842, %r1803, 8;
	or.b32  	%r1804, %r6842, -2147483648;
	mov.b64 	%rd4922, 0;
	mov.b32 	%r10846, 0;
	mov.u64 	%rd4920, __cudart_i2opi_f;
	mov.u64 	%rd4921, %rd3;
$L__BB9_1084:
	.pragma "nounroll";
	ld.global.nc.u32 	%r6843, [%rd4920];
	mad.wide.u32 	%rd3194, %r6843, %r1804, %rd4922;
	shr.u64 	%rd4922, %rd3194, 32;
	st.local.u32 	[%rd4921], %rd3194;
	add.s32 	%r10846, %r10846, 1;
	add.s64 	%rd4921, %rd4921, 4;
	add.s64 	%rd4920, %rd4920, 4;
	setp.ne.s32 	%p1084, %r10846, 6;
	@%p1084 bra 	$L__BB9_1084;
	shr.u32 	%r6844, %r1803, 23;
	st.local.u32 	[%rd3+24], %rd4922;
	and.b32  	%r1807, %r6844, 31;
	and.b32  	%r6845, %r6844, 224;
	add.s32 	%r6846, %r6845, -128;
	shr.u32 	%r6847, %r6846, 5;
	mul.wide.u32 	%rd3195, %r6847, 4;
	sub.s64 	%rd955, %rd3, %rd3195;
	ld.local.u32 	%r10847, [%rd955+24];
	ld.local.u32 	%r10848, [%rd955+20];
	setp.eq.s32 	%p1085, %r1807, 0;
	@%p1085 bra 	$L__BB9_1087;
	shf.l.wrap.b32 	%r10847, %r10848, %r10847, %r1807;
	ld.local.u32 	%r6848, [%rd955+16];
	shf.l.wrap.b32 	%r10848, %r6848, %r10848, %r1807;
$L__BB9_1087:
	shr.u32 	%r6849, %r10847, 30;
	shf.l.wrap.b32 	%r6850, %r10848, %r10847, 2;
	shl.b32 	%r6851, %r10848, 2;
	shr.u32 	%r6852, %r6850, 31;
	add.s32 	%r6853, %r6852, %r6849;
	neg.s32 	%r6854, %r6853;
	setp.lt.s32 	%p1086, %r1803, 0;
	selp.b32 	%r10849, %r6854, %r6853, %p1086;
	xor.b32  	%r6855, %r6850, %r1803;
	shr.s32 	%r6856, %r6850, 31;
	xor.b32  	%r6857, %r6856, %r6850;
	xor.b32  	%r6858, %r6856, %r6851;
	cvt.u64.u32 	%rd3196, %r6857;
	shl.b64 	%rd3197, %rd3196, 32;
	cvt.u64.u32 	%rd3198, %r6858;
	or.b64  	%rd3199, %rd3197, %rd3198;
	cvt.rn.f64.s64 	%fd271, %rd3199;
	mul.f64 	%fd272, %fd271, 0d3BF921FB54442D19;
	cvt.rn.f32.f64 	%f3700, %fd272;
	neg.f32 	%f3701, %f3700;
	setp.lt.s32 	%p1087, %r6855, 0;
	selp.f32 	%f6637, %f3701, %f3700, %p1087;
	bra.uni 	$L__BB9_1089;
$L__BB9_1088:
	mov.f32 	%f3702, 0f00000000;
	mul.rn.f32 	%f6637, %f631, %f3702;
	mov.b32 	%r10849, 0;
$L__BB9_1089:
	setp.ltu.f32 	%p1088, %f633, 0f47CE4780;
	mul.rn.f32 	%f3703, %f6637, %f6637;
	and.b32  	%r6860, %r10849, 1;
	setp.eq.b32 	%p1089, %r6860, 1;
	selp.f32 	%f3704, 0f3F800000, %f6637, %p1089;
	fma.rn.f32 	%f3705, %f3703, %f3704, 0f00000000;
	fma.rn.f32 	%f3706, %f3703, 0f37CBAC00, 0fBAB607ED;
	selp.f32 	%f3707, %f3706, 0fB94D4153, %p1089;
	selp.f32 	%f3708, 0f3D2AAABB, 0f3C0885E4, %p1089;
	fma.rn.f32 	%f3709, %f3707, %f3703, %f3708;
	selp.f32 	%f3710, 0fBEFFFFFF, 0fBE2AAAA8, %p1089;
	fma.rn.f32 	%f3711, %f3709, %f3703, %f3710;
	fma.rn.f32 	%f3712, %f3711, %f3705, %f3704;
	and.b32  	%r6861, %r10849, 2;
	setp.eq.s32 	%p1090, %r6861, 0;
	mov.f32 	%f3713, 0f00000000;
	sub.f32 	%f3714, %f3713, %f3712;
	selp.f32 	%f637, %f3712, %f3714, %p1090;
	mov.u32 	%r10853, %r10857;
	mov.f32 	%f6638, %f6639;
	@%p1088 bra 	$L__BB9_1097;
	setp.eq.f32 	%p1091, %f633, 0f7F800000;
	@%p1091 bra 	$L__BB9_1096;
	mov.b32 	%r1816, %f631;
	shl.b32 	%r6863, %r1816, 8;
	or.b32  	%r1817, %r6863, -2147483648;
	mov.b64 	%rd4925, 0;
	mov.b32 	%r10850, 0;
	mov.u64 	%rd4923, __cudart_i2opi_f;
	mov.u64 	%rd4924, %rd2;
$L__BB9_1092:
	.pragma "nounroll";
	ld.global.nc.u32 	%r6864, [%rd4923];
	mad.wide.u32 	%rd3202, %r6864, %r1817, %rd4925;
	shr.u64 	%rd4925, %rd3202, 32;
	st.local.u32 	[%rd4924], %rd3202;
	add.s32 	%r10850, %r10850, 1;
	add.s64 	%rd4924, %rd4924, 4;
	add.s64 	%rd4923, %rd4923, 4;
	setp.ne.s32 	%p1092, %r10850, 6;
	@%p1092 bra 	$L__BB9_1092;
	shr.u32 	%r6865, %r1816, 23;
	st.local.u32 	[%rd2+24], %rd4925;
	and.b32  	%r1820, %r6865, 31;
	and.b32  	%r6866, %r6865, 224;
	add.s32 	%r6867, %r6866, -128;
	shr.u32 	%r6868, %r6867, 5;
	mul.wide.u32 	%rd3203, %r6868, 4;
	sub.s64 	%rd962, %rd2, %rd3203;
	ld.local.u32 	%r10851, [%rd962+24];
	ld.local.u32 	%r10852, [%rd962+20];
	setp.eq.s32 	%p1093, %r1820, 0;
	@%p1093 bra 	$L__BB9_1095;
	shf.l.wrap.b32 	%r10851, %r10852, %r10851, %r1820;
	ld.local.u32 	%r6869, [%rd962+16];
	shf.l.wrap.b32 	%r10852, %r6869, %r10852, %r1820;
$L__BB9_1095:
	shr.u32 	%r6870, %r10851, 30;
	shf.l.wrap.b32 	%r6871, %r10852, %r10851, 2;
	shl.b32 	%r6872, %r10852, 2;
	shr.u32 	%r6873, %r6871, 31;
	add.s32 	%r6874, %r6873, %r6870;
	neg.s32 	%r6875, %r6874;
	setp.lt.s32 	%p1094, %r1816, 0;
	selp.b32 	%r10853, %r6875, %r6874, %p1094;
	xor.b32  	%r6876, %r6871, %r1816;
	shr.s32 	%r6877, %r6871, 31;
	xor.b32  	%r6878, %r6877, %r6871;
	xor.b32  	%r6879, %r6877, %r6872;
	cvt.u64.u32 	%rd3204, %r6878;
	shl.b64 	%rd3205, %rd3204, 32;
	cvt.u64.u32 	%rd3206, %r6879;
	or.b64  	%rd3207, %rd3205, %rd3206;
	cvt.rn.f64.s64 	%fd273, %rd3207;
	mul.f64 	%fd274, %fd273, 0d3BF921FB54442D19;
	cvt.rn.f32.f64 	%f3715, %fd274;
	neg.f32 	%f3716, %f3715;
	setp.lt.s32 	%p1095, %r6876, 0;
	selp.f32 	%f6638, %f3716, %f3715, %p1095;
	bra.uni 	$L__BB9_1097;
$L__BB9_1096:
	mov.f32 	%f3717, 0f00000000;
	mul.rn.f32 	%f6638, %f631, %f3717;
	mov.b32 	%r10853, 0;
$L__BB9_1097:
	setp.ltu.f32 	%p1096, %f633, 0f47CE4780;
	add.s32 	%r6881, %r10853, 1;
	mul.rn.f32 	%f3718, %f6638, %f6638;
	and.b32  	%r6882, %r10853, 1;
	setp.eq.b32 	%p1097, %r6882, 1;
	selp.f32 	%f3719, %f6638, 0f3F800000, %p1097;
	fma.rn.f32 	%f3720, %f3718, %f3719, 0f00000000;
	fma.rn.f32 	%f3721, %f3718, 0f37CBAC00, 0fBAB607ED;
	selp.f32 	%f3722, 0fB94D4153, %f3721, %p1097;
	selp.f32 	%f3723, 0f3C0885E4, 0f3D2AAABB, %p1097;
	fma.rn.f32 	%f3724, %f3722, %f3718, %f3723;
	selp.f32 	%f3725, 0fBE2AAAA8, 0fBEFFFFFF, %p1097;
	fma.rn.f32 	%f3726, %f3724, %f3718, %f3725;
	fma.rn.f32 	%f3727, %f3726, %f3720, %f3719;
	and.b32  	%r6883, %r6881, 2;
	setp.eq.s32 	%p1098, %r6883, 0;
	mov.f32 	%f3728, 0f00000000;
	sub.f32 	%f3729, %f3728, %f3727;
	selp.f32 	%f3730, %f3727, %f3729, %p1098;
	mul.f32 	%f641, %f637, %f3730;
	@%p1096 bra 	$L__BB9_1105;
	setp.eq.f32 	%p1099, %f633, 0f7F800000;
	@%p1099 bra 	$L__BB9_1104;
	mov.b32 	%r1829, %f631;
	shl.b32 	%r6885, %r1829, 8;
	or.b32  	%r1830, %r6885, -2147483648;
	mov.b64 	%rd4928, 0;
	mov.b32 	%r10854, 0;
	mov.u64 	%rd4926, __cudart_i2opi_f;
	mov.u64 	%rd4927, %rd1;
$L__BB9_1100:
	.pragma "nounroll";
	ld.global.nc.u32 	%r6886, [%rd4926];
	mad.wide.u32 	%rd3210, %r6886, %r1830, %rd4928;
	shr.u64 	%rd4928, %rd3210, 32;
	st.local.u32 	[%rd4927], %rd3210;
	add.s32 	%r10854, %r10854, 1;
	add.s64 	%rd4927, %rd4927, 4;
	add.s64 	%rd4926, %rd4926, 4;
	setp.ne.s32 	%p1100, %r10854, 6;
	@%p1100 bra 	$L__BB9_1100;
	shr.u32 	%r6887, %r1829, 23;
	st.local.u32 	[%rd1+24], %rd4928;
	and.b32  	%r1833, %r6887, 31;
	and.b32  	%r6888, %r6887, 224;
	add.s32 	%r6889, %r6888, -128;
	shr.u32 	%r6890, %r6889, 5;
	mul.wide.u32 	%rd3211, %r6890, 4;
	sub.s64 	%rd969, %rd1, %rd3211;
	ld.local.u32 	%r10855, [%rd969+24];
	ld.local.u32 	%r10856, [%rd969+20];
	setp.eq.s32 	%p1101, %r1833, 0;
	@%p1101 bra 	$L__BB9_1103;
	shf.l.wrap.b32 	%r10855, %r10856, %r10855, %r1833;
	ld.local.u32 	%r6891, [%rd969+16];
	shf.l.wrap.b32 	%r10856, %r6891, %r10856, %r1833;
$L__BB9_1103:
	shr.u32 	%r6892, %r10855, 30;
	shf.l.wrap.b32 	%r6893, %r10856, %r10855, 2;
	shl.b32 	%r6894, %r10856, 2;
	shr.u32 	%r6895, %r6893, 31;
	add.s32 	%r6896, %r6895, %r6892;
	neg.s32 	%r6897, %r6896;
	setp.lt.s32 	%p1102, %r1829, 0;
	selp.b32 	%r10857, %r6897, %r6896, %p1102;
	xor.b32  	%r6898, %r6893, %r1829;
	shr.s32 	%r6899, %r6893, 31;
	xor.b32  	%r6900, %r6899, %r6893;
	xor.b32  	%r6901, %r6899, %r6894;
	cvt.u64.u32 	%rd3212, %r6900;
	shl.b64 	%rd3213, %rd3212, 32;
	cvt.u64.u32 	%rd3214, %r6901;
	or.b64  	%rd3215, %rd3213, %rd3214;
	cvt.rn.f64.s64 	%fd275, %rd3215;
	mul.f64 	%fd276, %fd275, 0d3BF921FB54442D19;
	cvt.rn.f32.f64 	%f3731, %fd276;
	neg.f32 	%f3732, %f3731;
	setp.lt.s32 	%p1103, %r6898, 0;
	selp.f32 	%f6639, %f3732, %f3731, %p1103;
	bra.uni 	$L__BB9_1105;
$L__BB9_1104:
	mov.f32 	%f3733, 0f00000000;
	mul.rn.f32 	%f6639, %f631, %f3733;
	mov.b32 	%r10857, 0;
$L__BB9_1105:
	mul.f32 	%f3734, %f6639, %f6639;
	fma.rn.f32 	%f3735, %f3734, 0f3C190000, 0f3B560000;
	fma.rn.f32 	%f3736, %f3735, %f3734, 0f3CC70000;
	fma.rn.f32 	%f3737, %f3736, %f3734, 0f3D5B0000;
	fma.rn.f32 	%f3738, %f3737, %f3734, 0f3E089438;
	fma.rn.f32 	%f3739, %f3738, %f3734, 0f3EAAAA88;
	mul.rn.f32 	%f3740, %f3734, %f6639;
	fma.rn.f32 	%f3741, %f3739, %f3740, %f6639;
	abs.f32 	%f3742, %f6639;
	setp.eq.f32 	%p1104, %f3742, 0f3A00B43C;
	selp.f32 	%f3743, %f6639, %f3741, %p1104;
	and.b32  	%r6903, %r10857, 1;
	setp.eq.b32 	%p1105, %r6903, 1;
	neg.f32 	%f3744, %f3743;
	rcp.approx.ftz.f32 	%f3745, %f3744;
	selp.f32 	%f3746, %f3745, %f3743, %p1105;
	add.f32 	%f645, %f641, %f3746;
	mul.f32 	%f3747, %f645, 0f3F22F983;
	cvt.rni.s32.f32 	%r10869, %f3747;
	cvt.rn.f32.s32 	%f3748, %r10869;
	fma.rn.f32 	%f3749, %f3748, 0fBFC90FDA, %f645;
	fma.rn.f32 	%f3750, %f3748, 0fB3A22168, %f3749;
	fma.rn.f32 	%f6642, %f3748, 0fA7C234C5, %f3750;
	abs.f32 	%f647, %f645;
	setp.ltu.f32 	%p1106, %f647, 0f47CE4780;
	mov.u32 	%r10861, %r10869;
	mov.f32 	%f6640, %f6642;
	@%p1106 bra 	$L__BB9_1113;
	setp.eq.f32 	%p1107, %f647, 0f7F800000;
	@%p1107 bra 	$L__BB9_1112;
	mov.b32 	%r1843, %f645;
	shl.b32 	%r6905, %r1843, 8;
	or.b32  	%r1844, %r6905, -2147483648;
	mov.b64 	%rd4931, 0;
	mov.b32 	%r10858, 0;
	mov.u64 	%rd4929, __cudart_i2opi_f;
	mov.u64 	%rd4930, %rd3;
$L__BB9_1108:
	.pragma "nounroll";
	ld.global.nc.u32 	%r6906, [%rd4929];
	mad.wide.u32 	%rd3218, %r6906, %r1844, %rd4931;
	shr.u64 	%rd4931, %rd3218, 32;
	st.local.u32 	[%rd4930], %rd3218;
	add.s32 	%r10858, %r10858, 1;
	add.s64 	%rd4930, %rd4930, 4;
	add.s64 	%rd4929, %rd4929, 4;
	setp.ne.s32 	%p1108, %r10858, 6;
	@%p1108 bra 	$L__BB9_1108;
	shr.u32 	%r6907, %r1843, 23;
	st.local.u32 	[%rd3+24], %rd4931;
	and.b32  	%r1847, %r6907, 31;
	and.b32  	%r6908, %r6907, 224;
	add.s32 	%r6909, %r6908, -128;
	shr.u32 	%r6910, %r6909, 5;
	mul.wide.u32 	%rd3219, %r6910, 4;
	sub.s64 	%rd976, %rd3, %rd3219;
	ld.local.u32 	%r10859, [%rd976+24];
	ld.local.u32 	%r10860, [%rd976+20];
	setp.eq.s32 	%p1109, %r1847, 0;
	@%p1109 bra 	$L__BB9_1111;
	shf.l.wrap.b32 	%r10859, %r10860, %r10859, %r1847;
	ld.local.u32 	%r6911, [%rd976+16];
	shf.l.wrap.b32 	%r10860, %r6911, %r10860, %r1847;
$L__BB9_1111:
	shr.u32 	%r6912, %r10859, 30;
	shf.l.wrap.b32 	%r6913, %r10860, %r10859, 2;
	shl.b32 	%r6914, %r10860, 2;
	shr.u32 	%r6915, %r6913, 31;
	add.s32 	%r6916, %r6915, %r6912;
	neg.s32 	%r6917, %r6916;
	setp.lt.s32 	%p1110, %r1843, 0;
	selp.b32 	%r10861, %r6917, %r6916, %p1110;
	xor.b32  	%r6918, %r6913, %r1843;
	shr.s32 	%r6919, %r6913, 31;
	xor.b32  	%r6920, %r6919, %r6913;
	xor.b32  	%r6921, %r6919, %r6914;
	cvt.u64.u32 	%rd3220, %r6920;
	shl.b64 	%rd3221, %rd3220, 32;
	cvt.u64.u32 	%rd3222, %r6921;
	or.b64  	%rd3223, %rd3221, %rd3222;
	cvt.rn.f64.s64 	%fd277, %rd3223;
	mul.f64 	%fd278, %fd277, 0d3BF921FB54442D19;
	cvt.rn.f32.f64 	%f3751, %fd278;
	neg.f32 	%f3752, %f3751;
	setp.lt.s32 	%p1111, %r6918, 0;
	selp.f32 	%f6640, %f3752, %f3751, %p1111;
	bra.uni 	$L__BB9_1113;
$L__BB9_1112:
	mov.f32 	%f3753, 0f00000000;
	mul.rn.f32 	%f6640, %f645, %f3753;
	mov.b32 	%r10861, 0;
$L__BB9_1113:
	setp.ltu.f32 	%p1112, %f647, 0f47CE4780;
	mul.rn.f32 	%f3754, %f6640, %f6640;
	and.b32  	%r6923, %r10861, 1;
	setp.eq.b32 	%p1113, %r6923, 1;
	selp.f32 	%f3755, 0f3F800000, %f6640, %p1113;
	fma.rn.f32 	%f3756, %f3754, %f3755, 0f00000000;
	fma.rn.f32 	%f3757, %f3754, 0f37CBAC00, 0fBAB607ED;
	selp.f32 	%f3758, %f3757, 0fB94D4153, %p1113;
	selp.f32 	%f3759, 0f3D2AAABB, 0f3C0885E4, %p1113;
	fma.rn.f32 	%f3760, %f3758, %f3754, %f3759;
	selp.f32 	%f3761, 0fBEFFFFFF, 0fBE2AAAA8, %p1113;
	fma.rn.f32 	%f3762, %f3760, %f3754, %f3761;
	fma.rn.f32 	%f3763, %f3762, %f3756, %f3755;
	and.b32  	%r6924, %r10861, 2;
	setp.eq.s32 	%p1114, %r6924, 0;
	mov.f32 	%f3764, 0f00000000;
	sub.f32 	%f3765, %f3764, %f3763;
	selp.f32 	%f651, %f3763, %f3765, %p1114;
	mov.u32 	%r10865, %r10869;
	mov.f32 	%f6641, %f6642;
	@%p1112 bra 	$L__BB9_1121;
	setp.eq.f32 	%p1115, %f647, 0f7F800000;
	@%p1115 bra 	$L__BB9_1120;
	mov.b32 	%r1856, %f645;
	shl.b32 	%r6926, %r1856, 8;
	or.b32  	%r1857, %r6926, -2147483648;
	mov.b64 	%rd4934, 0;
	mov.b32 	%r10862, 0;
	mov.u64 	%rd4932, __cudart_i2opi_f;
	mov.u64 	%rd4933, %rd2;
$L__BB9_1116:
	.pragma "nounroll";
	ld.global.nc.u32 	%r6927, [%rd4932];
	mad.wide.u32 	%rd3226, %r6927, %r1857, %rd4934;
	shr.u64 	%rd4934, %rd3226, 32;
	st.local.u32 	[%rd4933], %rd3226;
	add.s32 	%r10862, %r10862, 1;
	add.s64 	%rd4933, %rd4933, 4;
	add.s64 	%rd4932, %rd4932, 4;
	setp.ne.s32 	%p1116, %r10862, 6;
	@%p1116 bra 	$L__BB9_1116;
	shr.u32 	%r6928, %r1856, 23;
	st.local.u32 	[%rd2+24], %rd4934;
	and.b32  	%r1860, %r6928, 31;
	and.b32  	%r6929, %r6928, 224;
	add.s32 	%r6930, %r6929, -128;
	shr.u32 	%r6931, %r6930, 5;
	mul.wide.u32 	%rd3227, %r6931, 4;
	sub.s64 	%rd983, %rd2, %rd3227;
	ld.local.u32 	%r10863, [%rd983+24];
	ld.local.u32 	%r10864, [%rd983+20];
	setp.eq.s32 	%p1117, %r1860, 0;
	@%p1117 bra 	$L__BB9_1119;
	shf.l.wrap.b32 	%r10863, %r10864, %r10863, %r1860;
	ld.local.u32 	%r6932, [%rd983+16];
	shf.l.wrap.b32 	%r10864, %r6932, %r10864, %r1860;
$L__BB9_1119:
	shr.u32 	%r6933, %r10863, 30;
	shf.l.wrap.b32 	%r6934, %r10864, %r10863, 2;
	shl.b32 	%r6935, %r10864, 2;
	shr.u32 	%r6936, %r6934, 31;
	add.s32 	%r6937, %r6936, %r6933;
	neg.s32 	%r6938, %r6937;
	setp.lt.s32 	%p1118, %r1856, 0;
	selp.b32 	%r10865, %r6938, %r6937, %p1118;
	xor.b32  	%r6939, %r6934, %r1856;
	shr.s32 	%r6940, %r6934, 31;
	xor.b32  	%r6941, %r6940, %r6934;
	xor.b32  	%r6942, %r6940, %r6935;
	cvt.u64.u32 	%rd3228, %r6941;
	shl.b64 	%rd3229, %rd3228, 32;
	cvt.u64.u32 	%rd3230, %r6942;
	or.b64  	%rd3231, %rd3229, %rd3230;
	cvt.rn.f64.s64 	%fd279, %rd3231;
	mul.f64 	%fd280, %fd279, 0d3BF921FB54442D19;
	cvt.rn.f32.f64 	%f3766, %fd280;
	neg.f32 	%f3767, %f3766;
	setp.lt.s32 	%p1119, %r6939, 0;
	selp.f32 	%f6641, %f3767, %f3766, %p1119;
	bra.uni 	$L__BB9_1121;
$L__BB9_1120:
	mov.f32 	%f3768, 0f00000000;
	mul.rn.f32 	%f6641, %f645, %f3768;
	mov.b32 	%r10865, 0;
$L__BB9_1121:
	setp.ltu.f32 	%p1120, %f647, 0f47CE4780;
	add.s32 	%r6944, %r10865, 1;
	mul.rn.f32 	%f3769, %f6641, %f6641;
	and.b32  	%r6945, %r10865, 1;
	setp.eq.b32 	%p1121, %r6945, 1;
	selp.f32 	%f3770, %f6641, 0f3F800000, %p1121;
	fma.rn.f32 	%f3771, %f3769, %f3770, 0f00000000;
	fma.rn.f32 	%f3772, %f3769, 0f37CBAC00, 0fBAB607ED;
	selp.f32 	%f3773, 0fB94D4153, %f3772, %p1121;
	selp.f32 	%f3774, 0f3C0885E4, 0f3D2AAABB, %p1121;
	fma.rn.f32 	%f3775, %f3773, %f3769, %f3774;
	selp.f32 	%f3776, 0fBE2AAAA8, 0fBEFFFFFF, %p1121;
	fma.rn.f32 	%f3777, %f3775, %f3769, %f3776;
	fma.rn.f32 	%f3778, %f3777, %f3771, %f3770;
	and.b32  	%r6946, %r6944, 2;
	setp.eq.s32 	%p1122, %r6946, 0;
	mov.f32 	%f3779, 0f00000000;
	sub.f32 	%f3780, %f3779, %f3778;
	selp.f32 	%f3781, %f3778, %f3780, %p1122;
	mul.f32 	%f655, %f651, %f3781;
	@%p1120 bra 	$L__BB9_1129;
	setp.eq.f32 	%p1123, %f647, 0f7F800000;
	@%p1123 bra 	$L__BB9_1128;
	mov.b32 	%r1869, %f645;
	shl.b32 	%r6948, %r1869, 8;
	or.b32  	%r1870, %r6948, -2147483648;
	mov.b64 	%rd4937, 0;
	mov.b32 	%r10866, 0;
	mov.u64 	%rd4935, __cudart_i2opi_f;
	mov.u64 	%rd4936, %rd1;
$L__BB9_1124:
	.pragma "nounroll";
	ld.global.nc.u32 	%r6949, [%rd4935];
	mad.wide.u32 	%rd3234, %r6949, %r1870, %rd4937;
	shr.u64 	%rd4937, %rd3234, 32;
	st.local.u32 	[%rd4936], %rd3234;
	add.s32 	%r10866, %r10866, 1;
	add.s64 	%rd4936, %rd4936, 4;
	add.s64 	%rd4935, %rd4935, 4;
	setp.ne.s32 	%p1124, %r10866, 6;
	@%p1124 bra 	$L__BB9_1124;
	shr.u32 	%r6950, %r1869, 23;
	st.local.u32 	[%rd1+24], %rd4937;
	and.b32  	%r1873, %r6950, 31;
	and.b32  	%r6951, %r6950, 224;
	add.s32 	%r6952, %r6951, -128;
	shr.u32 	%r6953, %r6952, 5;
	mul.wide.u32 	%rd3235, %r6953, 4;
	sub.s64 	%rd990, %rd1, %rd3235;
	ld.local.u32 	%r10867, [%rd990+24];
	ld.local.u32 	%r10868, [%rd990+20];
	setp.eq.s32 	%p1125, %r1873, 0;
	@%p1125 bra 	$L__BB9_1127;
	shf.l.wrap.b32 	%r10867, %r10868, %r10867, %r1873;
	ld.local.u32 	%r6954, [%rd990+16];
	shf.l.wrap.b32 	%r10868, %r6954, %r10868, %r1873;
$L__BB9_1127:
	shr.u32 	%r6955, %r10867, 30;
	shf.l.wrap.b32 	%r6956, %r10868, %r10867, 2;
	shl.b32 	%r6957, %r10868, 2;
	shr.u32 	%r6958, %r6956, 31;
	add.s32 	%r6959, %r6958, %r6955;
	neg.s32 	%r6960, %r6959;
	setp.lt.s32 	%p1126, %r1869, 0;
	selp.b32 	%r10869, %r6960, %r6959, %p1126;
	xor.b32  	%r6961, %r6956, %r1869;
	shr.s32 	%r6962, %r6956, 31;
	xor.b32  	%r6963, %r6962, %r6956;
	xor.b32  	%r6964, %r6962, %r6957;
	cvt.u64.u32 	%rd3236, %r6963;
	shl.b64 	%rd3237, %rd3236, 32;
	cvt.u64.u32 	%rd3238, %r6964;
	or.b64  	%rd3239, %rd3237, %rd3238;
	cvt.rn.f64.s64 	%fd281, %rd3239;
	mul.f64 	%fd282, %fd281, 0d3BF921FB54442D19;
	cvt.rn.f32.f64 	%f3782, %fd282;
	neg.f32 	%f3783, %f3782;
	setp.lt.s32 	%p1127, %r6961, 0;
	selp.f32 	%f6642, %f3783, %f3782, %p1127;
	bra.uni 	$L__BB9_1129;
$L__BB9_1128:
	mov.f32 	%f3784, 0f00000000;
	mul.rn.f32 	%f6642, %f645, %f3784;
	mov.b32 	%r10869, 0;
$L__BB9_1129:
	mul.f32 	%f3785, %f6642, %f6642;
	fma.rn.f32 	%f3786, %f3785, 0f3C190000, 0f3B560000;
	fma.rn.f32 	%f3787, %f3786, %f3785, 0f3CC70000;
	fma.rn.f32 	%f3788, %f3787, %f3785, 0f3D5B0000;
	fma.rn.f32 	%f3789, %f3788, %f3785, 0f3E089438;
	fma.rn.f32 	%f3790, %f3789, %f3785, 0f3EAAAA88;
	mul.rn.f32 	%f3791, %f3785, %f6642;
	fma.rn.f32 	%f3792, %f3790, %f3791, %f6642;
	abs.f32 	%f3793, %f6642;
	setp.eq.f32 	%p1128, %f3793, 0f3A00B43C;
	selp.f32 	%f3794, %f6642, %f3792, %p1128;
	and.b32  	%r6966, %r10869, 1;
	setp.eq.b32 	%p1129, %r6966, 1;
	neg.f32 	%f3795, %f3794;
	rcp.approx.ftz.f32 	%f3796, %f3795;
	selp.f32 	%f3797, %f3796, %f3794, %p1129;
	add.f32 	%f659, %f655, %f3797;
	mul.f32 	%f3798, %f659, 0f3F22F983;
	cvt.rni.s32.f32 	%r10881, %f3798;
	cvt.rn.f32.s32 	%f3799, %r10881;
	fma.rn.f32 	%f3800, %f3799, 0fBFC90FDA, %f659;
	fma.rn.f32 	%f3801, %f3799, 0fB3A22168, %f3800;
	fma.rn.f32 	%f6645, %f3799, 0fA7C234C5, %f3801;
	abs.f32 	%f661, %f659;
	setp.ltu.f32 	%p1130, %f661, 0f47CE4780;
	mov.u32 	%r10873, %r10881;
	mov.f32 	%f6643, %f6645;
	@%p1130 bra 	$L__BB9_1137;
	setp.eq.f32 	%p1131, %f661, 0f7F800000;
	@%p1131 bra 	$L__BB9_1136;
	mov.b32 	%r1883, %f659;
	shl.b32 	%r6968, %r1883, 8;
	or.b32  	%r1884, %r6968, -2147483648;
	mov.b64 	%rd4940, 0;
	mov.b32 	%r10870, 0;
	mov.u64 	%rd4938, __cudart_i2opi_f;
	mov.u64 	%rd4939, %rd3;
$L__BB9_1132:
	.pragma "nounroll";
	ld.global.nc.u32 	%r6969, [%rd4938];
	mad.wide.u32 	%rd3242, %r6969, %r1884, %rd4940;
	shr.u64 	%rd4940, %rd3242, 32;
	st.local.u32 	[%rd4939], %rd3242;
	add.s32 	%r10870, %r10870, 1;
	add.s64 	%rd4939, %rd4939, 4;
	add.s64 	%rd4938, %rd4938, 4;
	setp.ne.s32 	%p1132, %r10870, 6;
	@%p1132 bra 	$L__BB9_1132;
	shr.u32 	%r6970, %r1883, 23;
	st.local.u32 	[%rd3+24], %rd4940;
	and.b32  	%r1887, %r6970, 31;
	and.b32  	%r6971, %r6970, 224;
	add.s32 	%r6972, %r6971, -128;
	shr.u32 	%r6973, %r6972, 5;
	mul.wide.u32 	%rd3243, %r6973, 4;
	sub.s64 	%rd997, %rd3, %rd3243;
	ld.local.u32 	%r10871, [%rd997+24];
	ld.local.u32 	%r10872, [%rd997+20];
	setp.eq.s32 	%p1133, %r1887, 0;
	@%p1133 bra 	$L__BB9_1135;
	shf.l.wrap.b32 	%r10871, %r10872, %r10871, %r1887;
	ld.local.u32 	%r6974, [%rd997+16];
	shf.l.wrap.b32 	%r10872, %r6974, %r10872, %r1887;
$L__BB9_1135:
	shr.u32 	%r6975, %r10871, 30;
	shf.l.wrap.b32 	%r6976, %r10872, %r10871, 2;
	shl.b32 	%r6977, %r10872, 2;
	shr.u32 	%r6978, %r6976, 31;
	add.s32 	%r6979, %r6978, %r6975;
	neg.s32 	%r6980, %r6979;
	setp.lt.s32 	%p1134, %r1883, 0;
	selp.b32 	%r10873, %r6980, %r6979, %p1134;
	xor.b32  	%r6981, %r6976, %r1883;
	shr.s32 	%r6982, %r6976, 31;
	xor.b32  	%r6983, %r6982, %r6976;
	xor.b32  	%r6984, %r6982, %r6977;
	cvt.u64.u32 	%rd3244, %r6983;
	shl.b64 	%rd3245, %rd3244, 32;
	cvt.u64.u32 	%rd3246, %r6984;
	or.b64  	%rd3247, %rd3245, %rd3246;
	cvt.rn.f64.s64 	%fd283, %rd3247;
	mul.f64 	%fd284, %fd283, 0d3BF921FB54442D19;
	cvt.rn.f32.f64 	%f3802, %fd284;
	neg.f32 	%f3803, %f3802;
	setp.lt.s32 	%p1135, %r6981, 0;
	selp.f32 	%f6643, %f3803, %f3802, %p1135;
	bra.uni 	$L__BB9_1137;
$L__BB9_1136:
	mov.f32 	%f3804, 0f00000000;
	mul.rn.f32 	%f6643, %f659, %f3804;
	mov.b32 	%r10873, 0;
$L__BB9_1137:
	setp.ltu.f32 	%p1136, %f661, 0f47CE4780;
	mul.rn.f32 	%f3805, %f6643, %f6643;
	and.b32  	%r6986, %r10873, 1;
	setp.eq.b32 	%p1137, %r6986, 1;
	selp.f32 	%f3806, 0f3F800000, %f6643, %p1137;
	fma.rn.f32 	%f3807, %f3805, %f3806, 0f00000000;
	fma.rn.f32 	%f3808, %f3805, 0f37CBAC00, 0fBAB607ED;
	selp.f32 	%f3809, %f3808, 0fB94D4153, %p1137;
	selp.f32 	%f3810, 0f3D2AAABB, 0f3C0885E4, %p1137;
	fma.rn.f32 	%f3811, %f3809, %f3805, %f3810;
	selp.f32 	%f3812, 0fBEFFFFFF, 0fBE2AAAA8, %p1137;
	fma.rn.f32 	%f3813, %f3811, %f3805, %f3812;
	fma.rn.f32 	%f3814, %f3813, %f3807, %f3806;
	and.b32  	%r6987, %r10873, 2;
	setp.eq.s32 	%p1138, %r6987, 0;
	mov.f32 	%f3815, 0f00000000;
	sub.f32 	%f3816, %f3815, %f3814;
	selp.f32 	%f665, %f3814, %f3816, %p1138;
	mov.u32 	%r10877, %r10881;
	mov.f32 	%f6644, %f6645;
	@%p1136 bra 	$L__BB9_1145;
	setp.eq.f32 	%p1139, %f661, 0f7F800000;
	@%p1139 bra 	$L__BB9_1144;
	mov.b32 	%r1896, %f659;
	shl.b32 	%r6989, %r1896, 8;
	or.b32  	%r1897, %r6989, -2147483648;
	mov.b64 	%rd4943, 0;
	mov.b32 	%r10874, 0;
	mov.u64 	%rd4941, __cudart_i2opi_f;
	mov.u64 	%rd4942, %rd2;
$L__BB9_1140:
	.pragma "nounroll";
	ld.global.nc.u32 	%r6990, [%rd4941];
	mad.wide.u32 	%rd3250, %r6990, %r1897, %rd4943;
	shr.u64 	%rd4943, %rd3250, 32;
	st.local.u32 	[%rd4942], %rd3250;
	add.s32 	%r10874, %r10874, 1;
	add.s64 	%rd4942, %rd4942, 4;
	add.s64 	%rd4941, %rd4941, 4;
	setp.ne.s32 	%p1140, %r10874, 6;
	@%p1140 bra 	$L__BB9_1140;
	shr.u32 	%r6991, %r1896, 23;
	st.local.u32 	[%rd2+24], %rd4943;
	and.b32  	%r1900, %r6991, 31;
	and.b32  	%r6992, %r6991, 224;
	add.s32 	%r6993, %r6992, -128;
	shr.u32 	%r6994, %r6993, 5;
	mul.wide.u32 	%rd3251, %r6994, 4;
	sub.s64 	%rd1004, %rd2, %rd3251;
	ld.local.u32 	%r10875, [%rd1004+24];
	ld.local.u32 	%r10876, [%rd1004+20];
	setp.eq.s32 	%p1141, %r1900, 0;
	@%p1141 bra 	$L__BB9_1143;
	shf.l.wrap.b32 	%r10875, %r10876, %r10875, %r1900;
	ld.local.u32 	%r6995, [%rd1004+16];
	shf.l.wrap.b32 	%r10876, %r6995, %r10876, %r1900;
$L__BB9_1143:
	shr.u32 	%r6996, %r10875, 30;
	shf.l.wrap.b32 	%r6997, %r10876, %r10875, 2;
	shl.b32 	%r6998, %r10876, 2;
	shr.u32 	%r6999, %r6997, 31;
	add.s32 	%r7000, %r6999, %r6996;
	neg.s32 	%r7001, %r7000;
	setp.lt.s32 	%p1142, %r1896, 0;
	selp.b32 	%r10877, %r7001, %r7000, %p1142;
	xor.b32  	%r7002, %r6997, %r1896;
	shr.s32 	%r7003, %r6997, 31;
	xor.b32  	%r7004, %r7003, %r6997;
	xor.b32  	%r7005, %r7003, %r6998;
	cvt.u64.u32 	%rd3252, %r7004;
	shl.b64 	%rd3253, %rd3252, 32;
	cvt.u64.u32 	%rd3254, %r7005;
	or.b64  	%rd3255, %rd3253, %rd3254;
	cvt.rn.f64.s64 	%fd285, %rd3255;
	mul.f64 	%fd286, %fd285, 0d3BF921FB54442D19;
	cvt.rn.f32.f64 	%f3817, %fd286;
	neg.f32 	%f3818, %f3817;
	setp.lt.s32 	%p1143, %r7002, 0;
	selp.f32 	%f6644, %f3818, %f3817, %p1143;
	bra.uni 	$L__BB9_1145;
$L__BB9_1144:
	mov.f32 	%f3819, 0f00000000;
	mul.rn.f32 	%f6644, %f659, %f3819;
	mov.b32 	%r10877, 0;
$L__BB9_1145:
	setp.ltu.f32 	%p1144, %f661, 0f47CE4780;
	add.s32 	%r7007, %r10877, 1;
	mul.rn.f32 	%f3820, %f6644, %f6644;
	and.b32  	%r7008, %r10877, 1;
	setp.eq.b32 	%p1145, %r7008, 1;
	selp.f32 	%f3821, %f6644, 0f3F800000, %p1145;
	fma.rn.f32 	%f3822, %f3820, %f3821, 0f00000000;
	fma.rn.f32 	%f3823, %f3820, 0f37CBAC00, 0fBAB607ED;
	selp.f32 	%f3824, 0fB94D4153, %f3823, %p1145;
	selp.f32 	%f3825, 0f3C0885E4, 0f3D2AAABB, %p1145;
	fma.rn.f32 	%f3826, %f3824, %f3820, %f3825;
	selp.f32 	%f3827, 0fBE2AAAA8, 0fBEFFFFFF, %p1145;
	fma.rn.f32 	%f3828, %f3826, %f3820, %f3827;
	fma.rn.f32 	%f3829, %f3828, %f3822, %f3821;
	and.b32  	%r7009, %r7007, 2;
	setp.eq.s32 	%p1146, %r7009, 0;
	mov.f32 	%f3830, 0f00000000;
	sub.f32 	%f3831, %f3830, %f3829;
	selp.f32 	%f3832, %f3829, %f3831, %p1146;
	mul.f32 	%f669, %f665, %f3832;
	@%p1144 bra 	$L__BB9_1153;
	setp.eq.f32 	%p1147, %f661, 0f7F800000;
	@%p1147 bra 	$L__BB9_1152;
	mov.b32 	%r1909, %f659;
	shl.b32 	%r7011, %r1909, 8;
	or.b32  	%r1910, %r7011, -2147483648;
	mov.b64 	%rd4946, 0;
	mov.b32 	%r10878, 0;
	mov.u64 	%rd4944, __cudart_i2opi_f;
	mov.u64 	%rd4945, %rd1;
$L__BB9_1148:
	.pragma "nounroll";
	ld.global.nc.u32 	%r7012, [%rd4944];
	mad.wide.u32 	%rd3258, %r7012, %r1910, %rd4946;
	shr.u64 	%rd4946, %rd3258, 32;
	st.local.u32 	[%rd4945], %rd3258;
	add.s32 	%r10878, %r10878, 1;
	add.s64 	%rd4945, %rd4945, 4;
	add.s64 	%rd4944, %rd4944, 4;
	setp.ne.s32 	%p1148, %r10878, 6;
	@%p1148 bra 	$L__BB9_1148;
	shr.u32 	%r7013, %r1909, 23;
	st.local.u32 	[%rd1+24], %rd4946;
	and.b32  	%r1913, %r7013, 31;
	and.b32  	%r7014, %r7013, 224;
	add.s32 	%r7015, %r7014, -128;
	shr.u32 	%r7016, %r7015, 5;
	mul.wide.u32 	%rd3259, %r7016, 4;
	sub.s64 	%rd1011, %rd1, %rd3259;
	ld.local.u32 	%r10879, [%rd1011+24];
	ld.local.u32 	%r10880, [%rd1011+20];
	setp.eq.s32 	%p1149, %r1913, 0;
	@%p1149 bra 	$L__BB9_1151;
	shf.l.wrap.b32 	%r10879, %r10880, %r10879, %r1913;
	ld.local.u32 	%r7017, [%rd1011+16];
	shf.l.wrap.b32 	%r10880, %r7017, %r10880, %r1913;
$L__BB9_1151:
	shr.u32 	%r7018, %r10879, 30;
	shf.l.wrap.b32 	%r7019, %r10880, %r10879, 2;
	shl.b32 	%r7020, %r10880, 2;
	shr.u32 	%r7021, %r7019, 31;
	add.s32 	%r7022, %r7021, %r7018;
	neg.s32 	%r7023, %r7022;
	setp.lt.s32 	%p1150, %r1909, 0;
	selp.b32 	%r10881, %r7023, %r7022, %p1150;
	xor.b32  	%r7024, %r7019, %r1909;
	shr.s32 	%r7025, %r7019, 31;
	xor.b32  	%r7026, %r7025, %r7019;
	xor.b32  	%r7027, %r7025, %r7020;
	cvt.u64.u32 	%rd3260, %r7026;
	shl.b64 	%rd3261, %rd3260, 32;
	cvt.u64.u32 	%rd3262, %r7027;
	or.b64  	%rd3263, %rd3261, %rd3262;
	cvt.rn.f64.s64 	%fd287, %rd3263;
	mul.f64 	%fd288, %fd287, 0d3BF921FB54442D19;
	cvt.rn.f32.f64 	%f3833, %fd288;
	neg.f32 	%f3834, %f3833;
	setp.lt.s32 	%p1151, %r7024, 0;
	selp.f32 	%f6645, %f3834, %f3833, %p1151;
	bra.uni 	$L__BB9_1153;
$L__BB9_1152:
	mov.f32 	%f3835, 0f00000000;
	mul.rn.f32 	%f6645, %f659, %f3835;
	mov.b32 	%r10881, 0;
$L__BB9_1153:
	mul.f32 	%f3836, %f6645, %f6645;
	fma.rn.f32 	%f3837, %f3836, 0f3C190000, 0f3B560000;
	fma.rn.f32 	%f3838, %f3837, %f3836, 0f3CC70000;
	fma.rn.f32 	%f3839, %f3838, %f3836, 0f3D5B0000;
	fma.rn.f32 	%f3840, %f3839, %f3836, 0f3E089438;
	fma.rn.f32 	%f3841, %f3840, %f3836, 0f3EAAAA88;
	mul.rn.f32 	%f3842, %f3836, %f6645;
	fma.rn.f32 	%f3843, %f3841, %f3842, %f6645;
	abs.f32 	%f3844, %f6645;
	setp.eq.f32 	%p1152, %f3844, 0f3A00B43C;
	selp.f32 	%f3845, %f6645, %f3843, %p1152;
	and.b32  	%r7029, %r10881, 1;
	setp.eq.b32 	%p1153, %r7029, 1;
	neg.f32 	%f3846, %f3845;
	rcp.approx.ftz.f32 	%f3847, %f3846;
	selp.f32 	%f3848, %f3847, %f3845, %p1153;
	add.f32 	%f673, %f669, %f3848;
	mul.f32 	%f3849, %f673, 0f3F22F983;
	cvt.rni.s32.f32 	%r10893, %f3849;
	cvt.rn.f32.s32 	%f3850, %r10893;
	fma.rn.f32 	%f3851, %f3850, 0fBFC90FDA, %f673;
	fma.rn.f32 	%f3852, %f3850, 0fB3A22168, %f3851;
	fma.rn.f32 	%f6648, %f3850, 0fA7C234C5, %f3852;
	abs.f32 	%f675, %f673;
	setp.ltu.f32 	%p1154, %f675, 0f47CE4780;
	mov.u32 	%r10885, %r10893;
	mov.f32 	%f6646, %f6648;
	@%p1154 bra 	$L__BB9_1161;
	setp.eq.f32 	%p1155, %f675, 0f7F800000;
	@%p1155 bra 	$L__BB9_1160;
	mov.b32 	%r1923, %f673;
	shl.b32 	%r7031, %r1923, 8;
	or.b32  	%r1924, %r7031, -2147483648;
	mov.b64 	%rd4949, 0;
	mov.b32 	%r10882, 0;
	mov.u64 	%rd4947, __cudart_i2opi_f;
	mov.u64 	%rd4948, %rd3;
$L__BB9_1156:
	.pragma "nounroll";
	ld.global.nc.u32 	%r7032, [%rd4947];
	mad.wide.u32 	%rd3266, %r7032, %r1924, %rd4949;
	shr.u64 	%rd4949, %rd3266, 32;
	st.local.u32 	[%rd4948], %rd3266;
	add.s32 	%r10882, %r10882, 1;
	add.s64 	%rd4948, %rd4948, 4;
	add.s64 	%rd4947, %rd4947, 4;
	setp.ne.s32 	%p1156, %r10882, 6;
	@%p1156 bra 	$L__BB9_1156;
	shr.u32 	%r7033, %r1923, 23;
	st.local.u32 	[%rd3+24], %rd4949;
	and.b32  	%r1927, %r7033, 31;
	and.b32  	%r7034, %r7033, 224;
	add.s32 	%r7035, %r7034, -128;
	shr.u32 	%r7036, %r7035, 5;
	mul.wide.u32 	%rd3267, %r7036, 4;
	sub.s64 	%rd1018, %rd3, %rd3267;
	ld.local.u32 	%r10883, [%rd1018+24];
	ld.local.u32 	%r10884, [%rd1018+20];
	setp.eq.s32 	%p1157, %r1927, 0;
	@%p1157 bra 	$L__BB9_1159;
	shf.l.wrap.b32 	%r10883, %r10884, %r10883, %r1927;
	ld.local.u32 	%r7037, [%rd1018+16];
	shf.l.wrap.b32 	%r10884, %r7037, %r10884, %r1927;
$L__BB9_1159:
	shr.u32 	%r7038, %r10883, 30;
	shf.l.wrap.b32 	%r7039, %r10884, %r10883, 2;
	shl.b32 	%r7040, %r10884, 2;
	shr.u32 	%r7041, %r7039, 31;
	add.s32 	%r7042, %r7041, %r7038;
	neg.s32 	%r7043, %r7042;
	setp.lt.s32 	%p1158, %r1923, 0;
	selp.b32 	%r10885, %r7043, %r7042, %p1158;
	xor.b32  	%r7044, %r7039, %r1923;
	shr.s32 	%r7045, %r7039, 31;
	xor.b32  	%r7046, %r7045, %r7039;
	xor.b32  	%r7047, %r7045, %r7040;
	cvt.u64.u32 	%rd3268, %r7046;
	shl.b64 	%rd3269, %rd3268, 32;
	cvt.u64.u32 	%rd3270, %r7047;
	or.b64  	%rd3271, %rd3269, %rd3270;
	cvt.rn.f64.s64 	%fd289, %rd3271;
	mul.f64 	%fd290, %fd289, 0d3BF921FB54442D19;
	cvt.rn.f32.f64 	%f3853, %fd290;
	neg.f32 	%f3854, %f3853;
	setp.lt.s32 	%p1159, %r7044, 0;
	selp.f32 	%f6646, %f3854, %f3853, %p1159;
	bra.uni 	$L__BB9_1161;
$L__BB9_1160:
	mov.f32 	%f3855, 0f00000000;
	mul.rn.f32 	%f6646, %f673, %f3855;
	mov.b32 	%r10885, 0;
$L__BB9_1161:
	setp.ltu.f32 	%p1160, %f675, 0f47CE4780;
	mul.rn.f32 	%f3856, %f6646, %f6646;
	and.b32  	%r7049, %r10885, 1;
	setp.eq.b32 	%p1161, %r7049, 1;
	selp.f32 	%f3857, 0f3F800000, %f6646, %p1161;
	fma.rn.f32 	%f3858, %f3856, %f3857, 0f00000000;
	fma.rn.f32 	%f3859, %f3856, 0f37CBAC00, 0fBAB607ED;
	selp.f32 	%f3860, %f3859, 0fB94D4153, %p1161;
	selp.f32 	%f3861, 0f3D2AAABB, 0f3C0885E4, %p1161;
	fma.rn.f32 	%f3862, %f3860, %f3856, %f3861;
	selp.f32 	%f3863, 0fBEFFFFFF, 0fBE2AAAA8, %p1161;
	fma.rn.f32 	%f3864, %f3862, %f3856, %f3863;
	fma.rn.f32 	%f3865, %f3864, %f3858, %f3857;
	and.b32  	%r7050, %r10885, 2;
	setp.eq.s32 	%p1162, %r7050, 0;
	mov.f32 	%f3866, 0f00000000;
	sub.f32 	%f3867, %f3866, %f3865;
	selp.f32 	%f679, %f3865, %f3867, %p1162;
	mov.u32 	%r10889, %r10893;
	mov.f32 	%f6647, %f6648;
	@%p1160 bra 	$L__BB9_1169;
	setp.eq.f32 	%p1163, %f675, 0f7F800000;
	@%p1163 bra 	$L__BB9_1168;
	mov.b32 	%r1936, %f673;
	shl.b32 	%r7052, %r1936, 8;
	or.b32  	%r1937, %r7052, -2147483648;
	mov.b64 	%rd4952, 0;
	mov.b32 	%r10886, 0;
	mov.u64 	%rd4950, __cudart_i2opi_f;
	mov.u64 	%rd4951, %rd2;
$L__BB9_1164:
	.pragma "nounroll";
	ld.global.nc.u32 	%r7053, [%rd4950];
	mad.wide.u32 	%rd3274, %r7053, %r1937, %rd4952;
	shr.u64 	%rd4952, %rd3274, 32;
	st.local.u32 	[%rd4951], %rd3274;
	add.s32 	%r10886, %r10886, 1;
	add.s64 	%rd4951, %rd4951, 4;
	add.s64 	%rd4950, %rd4950, 4;
	setp.ne.s32 	%p1164, %r10886, 6;
	@%p1164 bra 	$L__BB9_1164;
	shr.u32 	%r7054, %r1936, 23;
	st.local.u32 	[%rd2+24], %rd4952;
	and.b32  	%r1940, %r7054, 31;
	and.b32  	%r7055, %r7054, 224;
	add.s32 	%r7056, %r7055, -128;
	shr.u32 	%r7057, %r7056, 5;
	mul.wide.u32 	%rd3275, %r7057, 4;
	sub.s64 	%rd1025, %rd2, %rd3275;
	ld.local.u32 	%r10887, [%rd1025+24];
	ld.local.u32 	%r10888, [%rd1025+20];
	setp.eq.s32 	%p1165, %r1940, 0;
	@%p1165 bra 	$L__BB9_1167;
	shf.l.wrap.b32 	%r10887, %r10888, %r10887, %r1940;
	ld.local.u32 	%r7058, [%rd1025+16];
	shf.l.wrap.b32 	%r10888, %r7058, %r10888, %r1940;
$L__BB9_1167:
	shr.u32 	%r7059, %r10887, 30;
	shf.l.wrap.b32 	%r7060, %r10888, %r10887, 2;
	shl.b32 	%r7061, %r10888, 2;
	shr.u32 	%r7062, %r7060, 31;
	add.s32 	%r7063, %r7062, %r7059;
	neg.s32 	%r7064, %r7063;
	setp.lt.s32 	%p1166, %r1936, 0;
	selp.b32 	%r10889, %r7064, %r7063, %p1166;
	xor.b32  	%r7065, %r7060, %r1936;
	shr.s32 	%r7066, %r7060, 31;
	xor.b32  	%r7067, %r7066, %r7060;
	xor.b32  	%r7068, %r7066, %r7061;
	cvt.u64.u32 	%rd3276, %r7067;
	shl.b64 	%rd3277, %rd3276, 32;
	cvt.u64.u32 	%rd3278, %r7068;
	or.b64  	%rd3279, %rd3277, %rd3278;
	cvt.rn.f64.s64 	%fd291, %rd3279;
	mul.f64 	%fd292, %fd291, 0d3BF921FB54442D19;
	cvt.rn.f32.f64 	%f3868, %fd292;
	neg.f32 	%f3869, %f3868;
	setp.lt.s32 	%p1167, %r7065, 0;
	selp.f32 	%f6647, %f3869, %f3868, %p1167;
	bra.uni 	$L__BB9_1169;
$L__BB9_1168:
	mov.f32 	%f3870, 0f00000000;
	mul.rn.f32 	%f6647, %f673, %f3870;
	mov.b32 	%r10889, 0;
$L__BB9_1169:
	setp.ltu.f32 	%p1168, %f675, 0f47CE4780;
	add.s32 	%r7070, %r10889, 1;
	mul.rn.f32 	%f3871, %f6647, %f6647;
	and.b32  	%r7071, %r10889, 1;
	setp.eq.b32 	%p1169, %r7071, 1;
	selp.f32 	%f3872, %f6647, 0f3F800000, %p1169;
	fma.rn.f32 	%f3873, %f3871, %f3872, 0f00000000;
	fma.rn.f32 	%f3874, %f3871, 0f37CBAC00, 0fBAB607ED;
	selp.f32 	%f3875, 0fB94D4153, %f3874, %p1169;
	selp.f32 	%f3876, 0f3C0885E4, 0f3D2AAABB, %p1169;
	fma.rn.f32 	%f3877, %f3875, %f3871, %f3876;
	selp.f32 	%f3878, 0fBE2AAAA8, 0fBEFFFFFF, %p1169;
	fma.rn.f32 	%f3879, %f3877, %f3871, %f3878;
	fma.rn.f32 	%f3880, %f3879, %f3873, %f3872;
	and.b32  	%r7072, %r7070, 2;
	setp.eq.s32 	%p1170, %r7072, 0;
	mov.f32 	%f3881, 0f00000000;
	sub.f32 	%f3882, %f3881, %f3880;
	selp.f32 	%f3883, %f3880, %f3882, %p1170;
	mul.f32 	%f683, %f679, %f3883;
	@%p1168 bra 	$L__BB9_1177;
	setp.eq.f32 	%p1171, %f675, 0f7F800000;
	@%p1171 bra 	$L__BB9_1176;
	mov.b32 	%r1949, %f673;
	shl.b32 	%r7074, %r1949, 8;
	or.b32  	%r1950, %r7074, -2147483648;
	mov.b64 	%rd4955, 0;
	mov.b32 	%r10890, 0;
	mov.u64 	%rd4953, __cudart_i2opi_f;
	mov.u64 	%rd4954, %rd1;
$L__BB9_1172:
	.pragma "nounroll";
	ld.global.nc.u32 	%r7075, [%rd4953];
	mad.wide.u32 	%rd3282, %r7075, %r1950, %rd4955;
	shr.u64 	%rd4955, %rd3282, 32;
	st.local.u32 	[%rd4954], %rd3282;
	add.s32 	%r10890, %r10890, 1;
	add.s64 	%rd4954, %rd4954, 4;
	add.s64 	%rd4953, %rd4953, 4;
	setp.ne.s32 	%p1172, %r10890, 6;
	@%p1172 bra 	$L__BB9_1172;
	shr.u32 	%r7076, %r1949, 23;
	st.local.u32 	[%rd1+24], %rd4955;
	and.b32  	%r1953, %r7076, 31;
	and.b32  	%r7077, %r7076, 224;
	add.s32 	%r7078, %r7077, -128;
	shr.u32 	%r7079, %r7078, 5;
	mul.wide.u32 	%rd3283, %r7079, 4;
	sub.s64 	%rd1032, %rd1, %rd3283;
	ld.local.u32 	%r10891, [%rd1032+24];
	ld.local.u32 	%r10892, [%rd1032+20];
	setp.eq.s32 	%p1173, %r1953, 0;
	@%p1173 bra 	$L__BB9_1175;
	shf.l.wrap.b32 	%r10891, %r10892, %r10891, %r1953;
	ld.local.u32 	%r7080, [%rd1032+16];
	shf.l.wrap.b32 	%r10892, %r7080, %r10892, %r1953;
$L__BB9_1175:
	shr.u32 	%r7081, %r10891, 30;
	shf.l.wrap.b32 	%r7082, %r10892, %r10891, 2;
	shl.b32 	%r7083, %r10892, 2;
	shr.u32 	%r7084, %r7082, 31;
	add.s32 	%r7085, %r7084, %r7081;
	neg.s32 	%r7086, %r7085;
	setp.lt.s32 	%p1174, %r1949, 0;
	selp.b32 	%r10893, %r7086, %r7085, %p1174;
	xor.b32  	%r7087, %r7082, %r1949;
	shr.s32 	%r7088, %r7082, 31;
	xor.b32  	%r7089, %r7088, %r7082;
	xor.b32  	%r7090, %r7088, %r7083;
	cvt.u64.u32 	%rd3284, %r7089;
	shl.b64 	%rd3285, %rd3284, 32;
	cvt.u64.u32 	%rd3286, %r7090;
	or.b64  	%rd3287, %rd3285, %rd3286;
	cvt.rn.f64.s64 	%fd293, %rd3287;
	mul.f64 	%fd294, %fd293, 0d3BF921FB54442D19;
	cvt.rn.f32.f64 	%f3884, %fd294;
	neg.f32 	%f3885, %f3884;
	setp.lt.s32 	%p1175, %r7087, 0;
	selp.f32 	%f6648, %f3885, %f3884, %p1175;
	bra.uni 	$L__BB9_1177;
$L__BB9_1176:
	mov.f32 	%f3886, 0f00000000;
	mul.rn.f32 	%f6648, %f673, %f3886;
	mov.b32 	%r10893, 0;
$L__BB9_1177:
	mul.f32 	%f3887, %f6648, %f6648;
	fma.rn.f32 	%f3888, %f3887, 0f3C190000, 0f3B560000;
	fma.rn.f32 	%f3889, %f3888, %f3887, 0f3CC70000;
	fma.rn.f32 	%f3890, %f3889, %f3887, 0f3D5B0000;
	fma.rn.f32 	%f3891, %f3890, %f3887, 0f3E089438;
	fma.rn.f32 	%f3892, %f3891, %f3887, 0f3EAAAA88;
	mul.rn.f32 	%f3893, %f3887, %f6648;
	fma.rn.f32 	%f3894, %f3892, %f3893, %f6648;
	abs.f32 	%f3895, %f6648;
	setp.eq.f32 	%p1176, %f3895, 0f3A00B43C;
	selp.f32 	%f3896, %f6648, %f3894, %p1176;
	and.b32  	%r7092, %r10893, 1;
	setp.eq.b32 	%p1177, %r7092, 1;
	neg.f32 	%f3897, %f3896;
	rcp.approx.ftz.f32 	%f3898, %f3897;
	selp.f32 	%f3899, %f3898, %f3896, %p1177;
	add.f32 	%f687, %f683, %f3899;
	mul.f32 	%f3900, %f687, 0f3F22F983;
	cvt.rni.s32.f32 	%r10905, %f3900;
	cvt.rn.f32.s32 	%f3901, %r10905;
	fma.rn.f32 	%f3902, %f3901, 0fBFC90FDA, %f687;
	fma.rn.f32 	%f3903, %f3901, 0fB3A22168, %f3902;
	fma.rn.f32 	%f6651, %f3901, 0fA7C234C5, %f3903;
	abs.f32 	%f689, %f687;
	setp.ltu.f32 	%p1178, %f689, 0f47CE4780;
	mov.u32 	%r10897, %r10905;
	mov.f32 	%f6649, %f6651;
	@%p1178 bra 	$L__BB9_1185;
	setp.eq.f32 	%p1179, %f689, 0f7F800000;
	@%p1179 bra 	$L__BB9_1184;
	mov.b32 	%r1963, %f687;
	shl.b32 	%r7094, %r1963, 8;
	or.b32  	%r1964, %r7094, -2147483648;
	mov.b64 	%rd4958, 0;
	mov.b32 	%r10894, 0;
	mov.u64 	%rd4956, __cudart_i2opi_f;
	mov.u64 	%rd4957, %rd3;
$L__BB9_1180:
	.pragma "nounroll";
	ld.global.nc.u32 	%r7095, [%rd4956];
	mad.wide.u32 	%rd3290, %r7095, %r1964, %rd4958;
	shr.u64 	%rd4958, %rd3290, 32;
	st.local.u32 	[%rd4957], %rd3290;
	add.s32 	%r10894, %r10894, 1;
	add.s64 	%rd4957, %rd4957, 4;
	add.s64 	%rd4956, %rd4956, 4;
	setp.ne.s32 	%p1180, %r10894, 6;
	@%p1180 bra 	$L__BB9_1180;
	shr.u32 	%r7096, %r1963, 23;
	st.local.u32 	[%rd3+24], %rd4958;
	and.b32  	%r1967, %r7096, 31;
	and.b32  	%r7097, %r7096, 224;
	add.s32 	%r7098, %r7097, -128;
	shr.u32 	%r7099, %r7098, 5;
	mul.wide.u32 	%rd3291, %r7099, 4;
	sub.s64 	%rd1039, %rd3, %rd3291;
	ld.local.u32 	%r10895, [%rd1039+24];
	ld.local.u32 	%r10896, [%rd1039+20];
	setp.eq.s32 	%p1181, %r1967, 0;
	@%p1181 bra 	$L__BB9_1183;
	shf.l.wrap.b32 	%r10895, %r10896, %r10895, %r1967;
	ld.local.u32 	%r7100, [%rd1039+16];
	shf.l.wrap.b32 	%r10896, %r7100, %r10896, %r1967;
$L__BB9_1183:
	shr.u32 	%r7101, %r10895, 30;
	shf.l.wrap.b32 	%r7102, %r10896, %r10895, 2;
	shl.b32 	%r7103, %r10896, 2;
	shr.u32 	%r7104, %r7102, 31;
	add.s32 	%r7105, %r7104, %r7101;
	neg.s32 	%r7106, %r7105;
	setp.lt.s32 	%p1182, %r1963, 0;
	selp.b32 	%r10897, %r7106, %r7105, %p1182;
	xor.b32  	%r7107, %r7102, %r1963;
	shr.s32 	%r7108, %r7102, 31;
	xor.b32  	%r7109, %r7108, %r7102;
	xor.b32  	%r7110, %r7108, %r7103;
	cvt.u64.u32 	%rd3292, %r7109;
	shl.b64 	%rd3293, %rd3292, 32;
	cvt.u64.u32 	%rd3294, %r7110;
	or.b64  	%rd3295, %rd3293, %rd3294;
	cvt.rn.f64.s64 	%fd295, %rd3295;
	mul.f64 	%fd296, %fd295, 0d3BF921FB54442D19;
	cvt.rn.f32.f64 	%f3904, %fd296;
	neg.f32 	%f3905, %f3904;
	setp.lt.s32 	%p1183, %r7107, 0;
	selp.f32 	%f6649, %f3905, %f3904, %p1183;
	bra.uni 	$L__BB9_1185;
$L__BB9_1184:
	mov.f32 	%f3906, 0f00000000;
	mul.rn.f32 	%f6649, %f687, %f3906;
	mov.b32 	%r10897, 0;
$L__BB9_1185:
	setp.ltu.f32 	%p1184, %f689, 0f47CE4780;
	mul.rn.f32 	%f3907, %f6649, %f6649;
	and.b32  	%r7112, %r10897, 1;
	setp.eq.b32 	%p1185, %r7112, 1;
	selp.f32 	%f3908, 0f3F800000, %f6649, %p1185;
	fma.rn.f32 	%f3909, %f3907, %f3908, 0f00000000;
	fma.rn.f32 	%f3910, %f3907, 0f37CBAC00, 0fBAB607ED;
	selp.f32 	%f3911, %f3910, 0fB94D4153, %p1185;
	selp.f32 	%f3912, 0f3D2AAABB, 0f3C0885E4, %p1185;
	fma.rn.f32 	%f3913, %f3911, %f3907, %f3912;
	selp.f32 	%f3914, 0fBEFFFFFF, 0fBE2AAAA8, %p1185;
	fma.rn.f32 	%f3915, %f3913, %f3907, %f3914;
	fma.rn.f32 	%f3916, %f3915, %f3909, %f3908;
	and.b32  	%r7113, %r10897, 2;
	setp.eq.s32 	%p1186, %r7113, 0;
	mov.f32 	%f3917, 0f00000000;
	sub.f32 	%f3918, %f3917, %f3916;
	selp.f32 	%f693, %f3916, %f3918, %p1186;
	mov.u32 	%r10901, %r10905;
	mov.f32 	%f6650, %f6651;
	@%p1184 bra 	$L__BB9_1193;
	setp.eq.f32 	%p1187, %f689, 0f7F800000;
	@%p1187 bra 	$L__BB9_1192;
	mov.b32 	%r1976, %f687;
	shl.b32 	%r7115, %r1976, 8;
	or.b32  	%r1977, %r7115, -2147483648;
	mov.b64 	%rd4961, 0;
	mov.b32 	%r10898, 0;
	mov.u64 	%rd4959, __cudart_i2opi_f;
	mov.u64 	%rd4960, %rd2;
$L__BB9_1188:
	.pragma "nounroll";
	ld.global.nc.u32 	%r7116, [%rd4959];
	mad.wide.u32 	%rd3298, %r7116, %r1977, %rd4961;
	shr.u64 	%rd4961, %rd3298, 32;
	st.local.u32 	[%rd4960], %rd3298;
	add.s32 	%r10898, %r10898, 1;
	add.s64 	%rd4960, %rd4960, 4;
	add.s64 	%rd4959, %rd4959, 4;
	setp.ne.s32 	%p1188, %r10898, 6;
	@%p1188 bra 	$L__BB9_1188;
	shr.u32 	%r7117, %r1976, 23;
	st.local.u32 	[%rd2+24], %rd4961;
	and.b32  	%r1980, %r7117, 31;
	and.b32  	%r7118, %r7117, 224;
	add.s32 	%r7119, %r7118, -128;
	shr.u32 	%r7120, %r7119, 5;
	mul.wide.u32 	%rd3299, %r7120, 4;
	sub.s64 	%rd1046, %rd2, %rd3299;
	ld.local.u32 	%r10899, [%rd1046+24];
	ld.local.u32 	%r10900, [%rd1046+20];
	setp.eq.s32 	%p1189, %r1980, 0;
	@%p1189 bra 	$L__BB9_1191;
	shf.l.wrap.b32 	%r10899, %r10900, %r10899, %r1980;
	ld.local.u32 	%r7121, [%rd1046+16];
	shf.l.wrap.b32 	%r10900, %r7121, %r10900, %r1980;
$L__BB9_1191:
	shr.u32 	%r7122, %r10899, 30;
	shf.l.wrap.b32 	%r7123, %r10900, %r10899, 2;
	shl.b32 	%r7124, %r10900, 2;
	shr.u32 	%r7125, %r7123, 31;
	add.s32 	%r7126, %r7125, %r7122;
	neg.s32 	%r7127, %r7126;
	setp.lt.s32 	%p1190, %r1976, 0;
	selp.b32 	%r10901, %r7127, %r7126, %p1190;
	xor.b32  	%r7128, %r7123, %r1976;
	shr.s32 	%r7129, %r7123, 31;
	xor.b32  	%r7130, %r7129, %r7123;
	xor.b32  	%r7131, %r7129, %r7124;
	cvt.u64.u32 	%rd3300, %r7130;
	shl.b64 	%rd3301, %rd3300, 32;
	cvt.u64.u32 	%rd3302, %r7131;
	or.b64  	%rd3303, %rd3301, %rd3302;
	cvt.rn.f64.s64 	%fd297, %rd3303;
	mul.f64 	%fd298, %fd297, 0d3BF921FB54442D19;
	cvt.rn.f32.f64 	%f3919, %fd298;
	neg.f32 	%f3920, %f3919;
	setp.lt.s32 	%p1191, %r7128, 0;
	selp.f32 	%f6650, %f3920, %f3919, %p1191;
	bra.uni 	$L__BB9_1193;
$L__BB9_1192:
	mov.f32 	%f3921, 0f00000000;
	mul.rn.f32 	%f6650, %f687, %f3921;
	mov.b32 	%r10901, 0;
$L__BB9_1193:
	setp.ltu.f32 	%p1192, %f689, 0f47CE4780;
	add.s32 	%r7133, %r10901, 1;
	mul.rn.f32 	%f3922, %f6650, %f6650;
	and.b32  	%r7134, %r10901, 1;
	setp.eq.b32 	%p1193, %r7134, 1;
	selp.f32 	%f3923, %f6650, 0f3F800000, %p1193;
	fma.rn.f32 	%f3924, %f3922, %f3923, 0f00000000;
	fma.rn.f32 	%f3925, %f3922, 0f37CBAC00, 0fBAB607ED;
	selp.f32 	%f3926, 0fB94D4153, %f3925, %p1193;
	selp.f32 	%f3927, 0f3C0885E4, 0f3D2AAABB, %p1193;
	fma.rn.f32 	%f3928, %f3926, %f3922, %f3927;
	selp.f32 	%f3929, 0fBE2AAAA8, 0fBEFFFFFF, %p1193;
	fma.rn.f32 	%f3930, %f3928, %f3922, %f3929;
	fma.rn.f32 	%f3931, %f3930, %f3924, %f3923;
	and.b32  	%r7135, %r7133, 2;
	setp.eq.s32 	%p1194, %r7135, 0;
	mov.f32 	%f3932, 0f00000000;
	sub.f32 	%f3933, %f3932, %f3931;
	selp.f32 	%f3934, %f3931, %f3933, %p1194;
	mul.f32 	%f697, %f693, %f3934;
	@%p1192 bra 	$L__BB9_1201;
	setp.eq.f32 	%p1195, %f689, 0f7F800000;
	@%p1195 bra 	$L__BB9_1200;
	mov.b32 	%r1989, %f687;
	shl.b32 	%r7137, %r1989, 8;
	or.b32  	%r1990, %r7137, -2147483648;
	mov.b64 	%rd4964, 0;
	mov.b32 	%r10902, 0;
	mov.u64 	%rd4962, __cudart_i2opi_f;
	mov.u64 	%rd4963, %rd1;
$L__BB9_1196:
	.pragma "nounroll";
	ld.global.nc.u32 	%r7138, [%rd4962];
	mad.wide.u32 	%rd3306, %r7138, %r1990, %rd4964;
	shr.u64 	%rd4964, %rd3306, 32;
	st.local.u32 	[%rd4963], %rd3306;
	add.s32 	%r10902, %r10902, 1;
	add.s64 	%rd4963, %rd4963, 4;
	add.s64 	%rd4962, %rd4962, 4;
	setp.ne.s32 	%p1196, %r10902, 6;
	@%p1196 bra 	$L__BB9_1196;
	shr.u32 	%r7139, %r1989, 23;
	st.local.u32 	[%rd1+24], %rd4964;
	and.b32  	%r1993, %r7139, 31;
	and.b32  	%r7140, %r7139, 224;
	add.s32 	%r7141, %r7140, -128;
	shr.u32 	%r7142, %r7141, 5;
	mul.wide.u32 	%rd3307, %r7142, 4;
	sub.s64 	%rd1053, %rd1, %rd3307;
	ld.local.u32 	%r10903, [%rd1053+24];
	ld.local.u32 	%r10904, [%rd1053+20];
	setp.eq.s32 	%p1197, %r1993, 0;
	@%p1197 bra 	$L__BB9_1199;
	shf.l.wrap.b32 	%r10903, %r10904, %r10903, %r1993;
	ld.local.u32 	%r7143, [%rd1053+16];
	shf.l.wrap.b32 	%r10904, %r7143, %r10904, %r1993;
$L__BB9_1199:
	shr.u32 	%r7144, %r10903, 30;
	shf.l.wrap.b32 	%r7145, %r10904, %r10903, 2;
	shl.b32 	%r7146, %r10904, 2;
	shr.u32 	%r7147, %r7145, 31;
	add.s32 	%r7148, %r7147, %r7144;
	neg.s32 	%r7149, %r7148;
	setp.lt.s32 	%p1198, %r1989, 0;
	selp.b32 	%r10905, %r7149, %r7148, %p1198;
	xor.b32  	%r7150, %r7145, %r1989;
	shr.s32 	%r7151, %r7145, 31;
	xor.b32  	%r7152, %r7151, %r7145;
	xor.b32  	%r7153, %r7151, %r7146;
	cvt.u64.u32 	%rd3308, %r7152;
	shl.b64 	%rd3309, %rd3308, 32;
	cvt.u64.u32 	%rd3310, %r7153;
	or.b64  	%rd3311, %rd3309, %rd3310;
	cvt.rn.f64.s64 	%fd299, %rd3311;
	mul.f64 	%fd300, %fd299, 0d3BF921FB54442D19;
	cvt.rn.f32.f64 	%f3935, %fd300;
	neg.f32 	%f3936, %f3935;
	setp.lt.s32 	%p1199, %r7150, 0;
	selp.f32 	%f6651, %f3936, %f3935, %p1199;
	bra.uni 	$L__BB9_1201;
$L__BB9_1200:
	mov.f32 	%f3937, 0f00000000;
	mul.rn.f32 	%f6651, %f687, %f3937;
	mov.b32 	%r10905, 0;
$L__BB9_1201:
	mul.f32 	%f3938, %f6651, %f6651;
	fma.rn.f32 	%f3939, %f3938, 0f3C190000, 0f3B560000;
	fma.rn.f32 	%f3940, %f3939, %f3938, 0f3CC70000;
	fma.rn.f32 	%f3941, %f3940, %f3938, 0f3D5B0000;
	fma.rn.f32 	%f3942, %f3941, %f3938, 0f3E089438;
	fma.rn.f32 	%f3943, %f3942, %f3938, 0f3EAAAA88;
	mul.rn.f32 	%f3944, %f3938, %f6651;
	fma.rn.f32 	%f3945, %f3943, %f3944, %f6651;
	abs.f32 	%f3946, %f6651;
	setp.eq.f32 	%p1200, %f3946, 0f3A00B43C;
	selp.f32 	%f3947, %f6651, %f3945, %p1200;
	and.b32  	%r7155, %r10905, 1;
	setp.eq.b32 	%p1201, %r7155, 1;
	neg.f32 	%f3948, %f3947;
	rcp.approx.ftz.f32 	%f3949, %f3948;
	selp.f32 	%f3950, %f3949, %f3947, %p1201;
	add.f32 	%f701, %f697, %f3950;
	mul.f32 	%f3951, %f701, 0f3F22F983;
	cvt.rni.s32.f32 	%r10917, %f3951;
	cvt.rn.f32.s32 	%f3952, %r10917;
	fma.rn.f32 	%f3953, %f3952, 0fBFC90FDA, %f701;
	fma.rn.f32 	%f3954, %f3952, 0fB3A22168, %f3953;
	fma.rn.f32 	%f6654, %f3952, 0fA7C234C5, %f3954;
	abs.f32 	%f703, %f701;
	setp.ltu.f32 	%p1202, %f703, 0f47CE4780;
	mov.u32 	%r10909, %r10917;
	mov.f32 	%f6652, %f6654;
	@%p1202 bra 	$L__BB9_1209;
	setp.eq.f32 	%p1203, %f703, 0f7F800000;
	@%p1203 bra 	$L__BB9_1208;
	mov.b32 	%r2003, %f701;
	shl.b32 	%r7157, %r2003, 8;
	or.b32  	%r2004, %r7157, -2147483648;
	mov.b64 	%rd4967, 0;
	mov.b32 	%r10906, 0;
	mov.u64 	%rd4965, __cudart_i2opi_f;
	mov.u64 	%rd4966, %rd3;
$L__BB9_1204:
	.pragma "nounroll";
	ld.global.nc.u32 	%r7158, [%rd4965];
	mad.wide.u32 	%rd3314, %r7158, %r2004, %rd4967;
	shr.u64 	%rd4967, %rd3314, 32;
	st.local.u32 	[%rd4966], %rd3314;
	add.s32 	%r10906, %r10906, 1;
	add.s64 	%rd4966, %rd4966, 4;
	add.s64 	%rd4965, %rd4965, 4;
	setp.ne.s32 	%p1204, %r10906, 6;
	@%p1204 bra 	$L__BB9_1204;
	shr.u32 	%r7159, %r2003, 23;
	st.local.u32 	[%rd3+24], %rd4967;
	and.b32  	%r2007, %r7159, 31;
	and.b32  	%r7160, %r7159, 224;
	add.s32 	%r7161, %r7160, -128;
	shr.u32 	%r7162, %r7161, 5;
	mul.wide.u32 	%rd3315, %r7162, 4;
	sub.s64 	%rd1060, %rd3, %rd3315;
	ld.local.u32 	%r10907, [%rd1060+24];
	ld.local.u32 	%r10908, [%rd1060+20];
	setp.eq.s32 	%p1205, %r2007, 0;
	@%p1205 bra 	$L__BB9_1207;
	shf.l.wrap.b32 	%r10907, %r10908, %r10907, %r2007;
	ld.local.u32 	%r7163, [%rd1060+16];
	shf.l.wrap.b32 	%r10908, %r7163, %r10908, %r2007;
$L__BB9_1207:
	shr.u32 	%r7164, %r10907, 30;
	shf.l.wrap.b32 	%r7165, %r10908, %r10907, 2;
	shl.b32 	%r7166, %r10908, 2;
	shr.u32 	%r7167, %r7165, 31;
	add.s32 	%r7168, %r7167, %r7164;
	neg.s32 	%r7169, %r7168;
	setp.lt.s32 	%p1206, %r2003, 0;
	selp.b32 	%r10909, %r7169, %r7168, %p1206;
	xor.b32  	%r7170, %r7165, %r2003;
	shr.s32 	%r7171, %r7165, 31;
	xor.b32  	%r7172, %r7171, %r7165;
	xor.b32  	%r7173, %r7171, %r7166;
	cvt.u64.u32 	%rd3316, %r7172;
	shl.b64 	%rd3317, %rd3316, 32;
	cvt.u64.u32 	%rd3318, %r7173;
	or.b64  	%rd3319, %rd3317, %rd3318;
	cvt.rn.f64.s64 	%fd301, %rd3319;
	mul.f64 	%fd302, %fd301, 0d3BF921FB54442D19;
	cvt.rn.f32.f64 	%f3955, %fd302;
	neg.f32 	%f3956, %f3955;
	setp.lt.s32 	%p1207, %r7170, 0;
	selp.f32 	%f6652, %f3956, %f3955, %p1207;
	bra.uni 	$L__BB9_1209;
$L__BB9_1208:
	mov.f32 	%f3957, 0f00000000;
	mul.rn.f32 	%f6652, %f701, %f3957;
	mov.b32 	%r10909, 0;
$L__BB9_1209:
	setp.ltu.f32 	%p1208, %f703, 0f47CE4780;
	mul.rn.f32 	%f3958, %f6652, %f6652;
	and.b32  	%r7175, %r10909, 1;
	setp.eq.b32 	%p1209, %r7175, 1;
	selp.f32 	%f3959, 0f3F800000, %f6652, %p1209;
	fma.rn.f32 	%f3960, %f3958, %f3959, 0f00000000;
	fma.rn.f32 	%f3961, %f3958, 0f37CBAC00, 0fBAB607ED;
	selp.f32 	%f3962, %f3961, 0fB94D4153, %p1209;
	selp.f32 	%f3963, 0f3D2AAABB, 0f3C0885E4, %p1209;
	fma.rn.f32 	%f3964, %f3962, %f3958, %f3963;
	selp.f32 	%f3965, 0fBEFFFFFF, 0fBE2AAAA8, %p1209;
	fma.rn.f32 	%f3966, %f3964, %f3958, %f3965;
	fma.rn.f32 	%f3967, %f3966, %f3960, %f3959;
	and.b32  	%r7176, %r10909, 2;
	setp.eq.s32 	%p1210, %r7176, 0;
	mov.f32 	%f3968, 0f00000000;
	sub.f32 	%f3969, %f3968, %f3967;
	selp.f32 	%f707, %f3967, %f3969, %p1210;
	mov.u32 	%r10913, %r10917;
	mov.f32 	%f6653, %f6654;
	@%p1208 bra 	$L__BB9_1217;
	setp.eq.f32 	%p1211, %f703, 0f7F800000;
	@%p1211 bra 	$L__BB9_1216;
	mov.b32 	%r2016, %f701;
	shl.b32 	%r7178, %r2016, 8;
	or.b32  	%r2017, %r7178, -2147483648;
	mov.b64 	%rd4970, 0;
	mov.b32 	%r10910, 0;
	mov.u64 	%rd4968, __cudart_i2opi_f;
	mov.u64 	%rd4969, %rd2;
$L__BB9_1212:
	.pragma "nounroll";
	ld.global.nc.u32 	%r7179, [%rd4968];
	mad.wide.u32 	%rd3322, %r7179, %r2017, %rd4970;
	shr.u64 	%rd4970, %rd3322, 32;
	st.local.u32 	[%rd4969], %rd3322;
	add.s32 	%r10910, %r10910, 1;
	add.s64 	%rd4969, %rd4969, 4;
	add.s64 	%rd4968, %rd4968, 4;
	setp.ne.s32 	%p1212, %r10910, 6;
	@%p1212 bra 	$L__BB9_1212;
	shr.u32 	%r7180, %r2016, 23;
	st.local.u32 	[%rd2+24], %rd4970;
	and.b32  	%r2020, %r7180, 31;
	and.b32  	%r7181, %r7180, 224;
	add.s32 	%r7182, %r7181, -128;
	shr.u32 	%r7183, %r7182, 5;
	mul.wide.u32 	%rd3323, %r7183, 4;
	sub.s64 	%rd1067, %rd2, %rd3323;
	ld.local.u32 	%r10911, [%rd1067+24];
	ld.local.u32 	%r10912, [%rd1067+20];
	setp.eq.s32 	%p1213, %r2020, 0;
	@%p1213 bra 	$L__BB9_1215;
	shf.l.wrap.b32 	%r10911, %r10912, %r10911, %r2020;
	ld.local.u32 	%r7184, [%rd1067+16];
	shf.l.wrap.b32 	%r10912, %r7184, %r10912, %r2020;
$L__BB9_1215:
	shr.u32 	%r7185, %r10911, 30;
	shf.l.wrap.b32 	%r7186, %r10912, %r10911, 2;
	shl.b32 	%r7187, %r10912, 2;
	shr.u32 	%r7188, %r7186, 31;
	add.s32 	%r7189, %r7188, %r7185;
	neg.s32 	%r7190, %r7189;
	setp.lt.s32 	%p1214, %r2016, 0;
	selp.b32 	%r10913, %r7190, %r7189, %p1214;
	xor.b32  	%r7191, %r7186, %r2016;
	shr.s32 	%r7192, %r7186, 31;
	xor.b32  	%r7193, %r7192, %r7186;
	xor.b32  	%r7194, %r7192, %r7187;
	cvt.u64.u32 	%rd3324, %r7193;
	shl.b64 	%rd3325, %rd3324, 32;
	cvt.u64.u32 	%rd3326, %r7194;
	or.b64  	%rd3327, %rd3325, %rd3326;
	cvt.rn.f64.s64 	%fd303, %rd3327;
	mul.f64 	%fd304, %fd303, 0d3BF921FB54442D19;
	cvt.rn.f32.f64 	%f3970, %fd304;
	neg.f32 	%f3971, %f3970;
	setp.lt.s32 	%p1215, %r7191, 0;
	selp.f32 	%f6653, %f3971, %f3970, %p1215;
	bra.uni 	$L__BB9_1217;
$L__BB9_1216:
	mov.f32 	%f3972, 0f00000000;
	mul.rn.f32 	%f6653, %f701, %f3972;
	mov.b32 	%r10913, 0;
$L__BB9_1217:
	setp.ltu.f32 	%p1216, %f703, 0f47CE4780;
	add.s32 	%r7196, %r10913, 1;
	mul.rn.f32 	%f3973, %f6653, %f6653;
	and.b32  	%r7197, %r10913, 1;
	setp.eq.b32 	%p1217, %r7197, 1;
	selp.f32 	%f3974, %f6653, 0f3F800000, %p1217;
	fma.rn.f32 	%f3975, %f3973, %f3974, 0f00000000;
	fma.rn.f32 	%f3976, %f3973, 0f37CBAC00, 0fBAB607ED;
	selp.f32 	%f3977, 0fB94D4153, %f3976, %p1217;
	selp.f32 	%f3978, 0f3C0885E4, 0f3D2AAABB, %p1217;
	fma.rn.f32 	%f3979, %f3977, %f3973, %f3978;
	selp.f32 	%f3980, 0fBE2AAAA8, 0fBEFFFFFF, %p1217;
	fma.rn.f32 	%f3981, %f3979, %f3973, %f3980;
	fma.rn.f32 	%f3982, %f3981, %f3975, %f3974;
	and.b32  	%r7198, %r7196, 2;
	setp.eq.s32 	%p1218, %r7198, 0;
	mov.f32 	%f3983, 0f00000000;
	sub.f32 	%f3984, %f3983, %f3982;
	selp.f32 	%f3985, %f3982, %f3984, %p1218;
	mul.f32 	%f711, %f707, %f3985;
	@%p1216 bra 	$L__BB9_1225;
	setp.eq.f32 	%p1219, %f703, 0f7F800000;
	@%p1219 bra 	$L__BB9_1224;
	mov.b32 	%r2029, %f701;
	shl.b32 	%r7200, %r2029, 8;
	or.b32  	%r2030, %r7200, -2147483648;
	mov.b64 	%rd4973, 0;
	mov.b32 	%r10914, 0;
	mov.u64 	%rd4971, __cudart_i2opi_f;
	mov.u64 	%rd4972, %rd1;
$L__BB9_1220:
	.pragma "nounroll";
	ld.global.nc.u32 	%r7201, [%rd4971];
	mad.wide.u32 	%rd3330, %r7201, %r2030, %rd4973;
	shr.u64 	%rd4973, %rd3330, 32;
	st.local.u32 	[%rd4972], %rd3330;
	add.s32 	%r10914, %r10914, 1;
	add.s64 	%rd4972, %rd4972, 4;
	add.s64 	%rd4971, %rd4971, 4;
	setp.ne.s32 	%p1220, %r10914, 6;
	@%p1220 bra 	$L__BB9_1220;
	shr.u32 	%r7202, %r2029, 23;
	st.local.u32 	[%rd1+24], %rd4973;
	and.b32  	%r2033, %r7202, 31;
	and.b32  	%r7203, %r7202, 224;
	add.s32 	%r7204, %r7203, -128;
	shr.u32 	%r7205, %r7204, 5;
	mul.wide.u32 	%rd3331, %r7205, 4;
	sub.s64 	%rd1074, %rd1, %rd3331;
	ld.local.u32 	%r10915, [%rd1074+24];
	ld.local.u32 	%r10916, [%rd1074+20];
	setp.eq.s32 	%p1221, %r2033, 0;
	@%p1221 bra 	$L__BB9_1223;
	shf.l.wrap.b32 	%r10915, %r10916, %r10915, %r2033;
	ld.local.u32 	%r7206, [%rd1074+16];
	shf.l.wrap.b32 	%r10916, %r7206, %r10916, %r2033;
$L__BB9_1223:
	shr.u32 	%r7207, %r10915, 30;
	shf.l.wrap.b32 	%r7208, %r10916, %r10915, 2;
	shl.b32 	%r7209, %r10916, 2;
	shr.u32 	%r7210, %r7208, 31;
	add.s32 	%r7211, %r7210, %r7207;
	neg.s32 	%r7212, %r7211;
	setp.lt.s32 	%p1222, %r2029, 0;
	selp.b32 	%r10917, %r7212, %r7211, %p1222;
	xor.b32  	%r7213, %r7208, %r2029;
	shr.s32 	%r7214, %r7208, 31;
	xor.b32  	%r7215, %r7214, %r7208;
	xor.b32  	%r7216, %r7214, %r7209;
	cvt.u64.u32 	%rd3332, %r7215;
	shl.b64 	%rd3333, %rd3332, 32;
	cvt.u64.u32 	%rd3334, %r7216;
	or.b64  	%rd3335, %rd3333, %rd3334;
	cvt.rn.f64.s64 	%fd305, %rd3335;
	mul.f64 	%fd306, %fd305, 0d3BF921FB54442D19;
	cvt.rn.f32.f64 	%f3986, %fd306;
	neg.f32 	%f3987, %f3986;
	setp.lt.s32 	%p1223, %r7213, 0;
	selp.f32 	%f6654, %f3987, %f3986, %p1223;
	bra.uni 	$L__BB9_1225;
$L__BB9_1224:
	mov.f32 	%f3988, 0f00000000;
	mul.rn.f32 	%f6654, %f701, %f3988;
	mov.b32 	%r10917, 0;
$L__BB9_1225:
	mul.f32 	%f3989, %f6654, %f6654;
	fma.rn.f32 	%f3990, %f3989, 0f3C190000, 0f3B560000;
	fma.rn.f32 	%f3991, %f3990, %f3989, 0f3CC70000;
	fma.rn.f32 	%f3992, %f3991, %f3989, 0f3D5B0000;
	fma.rn.f32 	%f3993, %f3992, %f3989, 0f3E089438;
	fma.rn.f32 	%f3994, %f3993, %f3989, 0f3EAAAA88;
	mul.rn.f32 	%f3995, %f3989, %f6654;
	fma.rn.f32 	%f3996, %f3994, %f3995, %f6654;
	abs.f32 	%f3997, %f6654;
	setp.eq.f32 	%p1224, %f3997, 0f3A00B43C;
	selp.f32 	%f3998, %f6654, %f3996, %p1224;
	and.b32  	%r7218, %r10917, 1;
	setp.eq.b32 	%p1225, %r7218, 1;
	neg.f32 	%f3999, %f3998;
	rcp.approx.ftz.f32 	%f4000, %f3999;
	selp.f32 	%f4001, %f4000, %f3998, %p1225;
	add.f32 	%f715, %f711, %f4001;
	mul.f32 	%f4002, %f715, 0f3F22F983;
	cvt.rni.s32.f32 	%r10929, %f4002;
	cvt.rn.f32.s32 	%f4003, %r10929;
	fma.rn.f32 	%f4004, %f4003, 0fBFC90FDA, %f715;
	fma.rn.f32 	%f4005, %f4003, 0fB3A22168, %f4004;
	fma.rn.f32 	%f6657, %f4003, 0fA7C234C5, %f4005;
	abs.f32 	%f717, %f715;
	setp.ltu.f32 	%p1226, %f717, 0f47CE4780;
	mov.u32 	%r10921, %r10929;
	mov.f32 	%f6655, %f6657;
	@%p1226 bra 	$L__BB9_1233;
	setp.eq.f32 	%p1227, %f717, 0f7F800000;
	@%p1227 bra 	$L__BB9_1232;
	mov.b32 	%r2043, %f715;
	shl.b32 	%r7220, %r2043, 8;
	or.b32  	%r2044, %r7220, -2147483648;
	mov.b64 	%rd4976, 0;
	mov.b32 	%r10918, 0;
	mov.u64 	%rd4974, __cudart_i2opi_f;
	mov.u64 	%rd4975, %rd3;
$L__BB9_1228:
	.pragma "nounroll";
	ld.global.nc.u32 	%r7221, [%rd4974];
	mad.wide.u32 	%rd3338, %r7221, %r2044, %rd4976;
	shr.u64 	%rd4976, %rd3338, 32;
	st.local.u32 	[%rd4975], %rd3338;
	add.s32 	%r10918, %r10918, 1;
	add.s64 	%rd4975, %rd4975, 4;
	add.s64 	%rd4974, %rd4974, 4;
	setp.ne.s32 	%p1228, %r10918, 6;
	@%p1228 bra 	$L__BB9_1228;
	shr.u32 	%r7222, %r2043, 23;
	st.local.u32 	[%rd3+24], %rd4976;
	and.b32  	%r2047, %r7222, 31;
	and.b32  	%r7223, %r7222, 224;
	add.s32 	%r7224, %r7223, -128;
	shr.u32 	%r7225, %r7224, 5;
	mul.wide.u32 	%rd3339, %r7225, 4;
	sub.s64 	%rd1081, %rd3, %rd3339;
	ld.local.u32 	%r10919, [%rd1081+24];
	ld.local.u32 	%r10920, [%rd1081+20];
	setp.eq.s32 	%p1229, %r2047, 0;
	@%p1229 bra 	$L__BB9_1231;
	shf.l.wrap.b32 	%r10919, %r10920, %r10919, %r2047;
	ld.local.u32 	%r7226, [%rd1081+16];
	shf.l.wrap.b32 	%r10920, %r7226, %r10920, %r2047;
$L__BB9_1231:
	shr.u32 	%r7227, %r10919, 30;
	shf.l.wrap.b32 	%r7228, %r10920, %r10919, 2;
	shl.b32 	%r7229, %r10920, 2;
	shr.u32 	%r7230, %r7228, 31;
	add.s32 	%r7231, %r7230, %r7227;
	neg.s32 	%r7232, %r7231;
	setp.lt.s32 	%p1230, %r2043, 0;
	selp.b32 	%r10921, %r7232, %r7231, %p1230;
	xor.b32  	%r7233, %r7228, %r2043;
	shr.s32 	%r7234, %r7228, 31;
	xor.b32  	%r7235, %r7234, %r7228;
	xor.b32  	%r7236, %r7234, %r7229;
	cvt.u64.u32 	%rd3340, %r7235;
	shl.b64 	%rd3341, %rd3340, 32;
	cvt.u64.u32 	%rd3342, %r7236;
	or.b64  	%rd3343, %rd3341, %rd3342;
	cvt.rn.f64.s64 	%fd307, %rd3343;
	mul.f64 	%fd308, %fd307, 0d3BF921FB54442D19;
	cvt.rn.f32.f64 	%f4006, %fd308;
	neg.f32 	%f4007, %f4006;
	setp.lt.s32 	%p1231, %r7233, 0;
	selp.f32 	%f6655, %f4007, %f4006, %p1231;
	bra.uni 	$L__BB9_1233;
$L__BB9_1232:
	mov.f32 	%f4008, 0f00000000;
	mul.rn.f32 	%f6655, %f715, %f4008;
	mov.b32 	%r10921, 0;
$L__BB9_1233:
	setp.ltu.f32 	%p1232, %f717, 0f47CE4780;
	mul.rn.f32 	%f4009, %f6655, %f6655;
	and.b32  	%r7238, %r10921, 1;
	setp.eq.b32 	%p1233, %r7238, 1;
	selp.f32 	%f4010, 0f3F800000, %f6655, %p1233;
	fma.rn.f32 	%f4011, %f4009, %f4010, 0f00000000;
	fma.rn.f32 	%f4012, %f4009, 0f37CBAC00, 0fBAB607ED;
	selp.f32 	%f4013, %f4012, 0fB94D4153, %p1233;
	selp.f32 	%f4014, 0f3D2AAABB, 0f3C0885E4, %p1233;
	fma.rn.f32 	%f4015, %f4013, %f4009, %f4014;
	selp.f32 	%f4016, 0fBEFFFFFF, 0fBE2AAAA8, %p1233;
	fma.rn.f32 	%f4017, %f4015, %f4009, %f4016;
	fma.rn.f32 	%f4018, %f4017, %f4011, %f4010;
	and.b32  	%r7239, %r10921, 2;
	setp.eq.s32 	%p1234, %r7239, 0;
	mov.f32 	%f4019, 0f00000000;
	sub.f32 	%f4020, %f4019, %f4018;
	selp.f32 	%f721, %f4018, %f4020, %p1234;
	mov.u32 	%r10925, %r10929;
	mov.f32 	%f6656, %f6657;
	@%p1232 bra 	$L__BB9_1241;
	setp.eq.f32 	%p1235, %f717, 0f7F800000;
	@%p1235 bra 	$L__BB9_1240;
	mov.b32 	%r2056, %f715;
	shl.b32 	%r7241, %r2056, 8;
	or.b32  	%r2057, %r7241, -2147483648;
	mov.b64 	%rd4979, 0;
	mov.b32 	%r10922, 0;
	mov.u64 	%rd4977, __cudart_i2opi_f;
	mov.u64 	%rd4978, %rd2;
$L__BB9_1236:
	.pragma "nounroll";
	ld.global.nc.u32 	%r7242, [%rd4977];
	mad.wide.u32 	%rd3346, %r7242, %r2057, %rd4979;
	shr.u64 	%rd4979, %rd3346, 32;
	st.local.u32 	[%rd4978], %rd3346;
	add.s32 	%r10922, %r10922, 1;
	add.s64 	%rd4978, %rd4978, 4;
	add.s64 	%rd4977, %rd4977, 4;
	setp.ne.s32 	%p1236, %r10922, 6;
	@%p1236 bra 	$L__BB9_1236;
	shr.u32 	%r7243, %r2056, 23;
	st.local.u32 	[%rd2+24], %rd4979;
	and.b32  	%r2060, %r7243, 31;
	and.b32  	%r7244, %r7243, 224;
	add.s32 	%r7245, %r7244, -128;
	shr.u32 	%r7246, %r7245, 5;
	mul.wide.u32 	%rd3347, %r7246, 4;
	sub.s64 	%rd1088, %rd2, %rd3347;
	ld.local.u32 	%r10923, [%rd1088+24];
	ld.local.u32 	%r10924, [%rd1088+20];
	setp.eq.s32 	%p1237, %r2060, 0;
	@%p1237 bra 	$L__BB9_1239;
	shf.l.wrap.b32 	%r10923, %r10924, %r10923, %r2060;
	ld.local.u32 	%r7247, [%rd1088+16];
	shf.l.wrap.b32 	%r10924, %r7247, %r10924, %r2060;
$L__BB9_1239:
	shr.u32 	%r7248, %r10923, 30;
	shf.l.wrap.b32 	%r7249, %r10924, %r10923, 2;
	shl.b32 	%r7250, %r10924, 2;
	shr.u32 	%r7251, %r7249, 31;
	add.s32 	%r7252, %r7251, %r7248;
	neg.s32 	%r7253, %r7252;
	setp.lt.s32 	%p1238, %r2056, 0;
	selp.b32 	%r10925, %r7253, %r7252, %p1238;
	xor.b32  	%r7254, %r7249, %r2056;
	shr.s32 	%r7255, %r7249, 31;
	xor.b32  	%r7256, %r7255, %r7249;
	xor.b32  	%r7257, %r7255, %r7250;
	cvt.u64.u32 	%rd3348, %r7256;
	shl.b64 	%rd3349, %rd3348, 32;
	cvt.u64.u32 	%rd3350, %r7257;
	or.b64  	%rd3351, %rd3349, %rd3350;
	cvt.rn.f64.s64 	%fd309, %rd3351;
	mul.f64 	%fd310, %fd309, 0d3BF921FB54442D19;
	cvt.rn.f32.f64 	%f4021, %fd310;
	neg.f32 	%f4022, %f4021;
	setp.lt.s32 	%p1239, %r7254, 0;
	selp.f32 	%f6656, %f4022, %f4021, %p1239;
	bra.uni 	$L__BB9_1241;
$L__BB9_1240:
	mov.f32 	%f4023, 0f00000000;
	mul.rn.f32 	%f6656, %f715, %f4023;
	mov.b32 	%r10925, 0;
$L__BB9_1241:
	setp.ltu.f32 	%p1240, %f717, 0f47CE4780;
	add.s32 	%r7259, %r10925, 1;
	mul.rn.f32 	%f4024, %f6656, %f6656;
	and.b32  	%r7260, %r10925, 1;
	setp.eq.b32 	%p1241, %r7260, 1;
	selp.f32 	%f4025, %f6656, 0f3F800000, %p1241;
	fma.rn.f32 	%f4026, %f4024, %f4025, 0f00000000;
	fma.rn.f32 	%f4027, %f4024, 0f37CBAC00, 0fBAB607ED;
	selp.f32 	%f4028, 0fB94D4153, %f4027, %p1241;
	selp.f32 	%f4029, 0f3C0885E4, 0f3D2AAABB, %p1241;
	fma.rn.f32 	%f4030, %f4028, %f4024, %f4029;
	selp.f32 	%f4031, 0fBE2AAAA8, 0fBEFFFFFF, %p1241;
	fma.rn.f32 	%f4032, %f4030, %f4024, %f4031;
	fma.rn.f32 	%f4033, %f4032, %f4026, %f4025;
	and.b32  	%r7261, %r7259, 2;
	setp.eq.s32 	%p1242, %r7261, 0;
	mov.f32 	%f4034, 0f00000000;
	sub.f32 	%f4035, %f4034, %f4033;
	selp.f32 	%f4036, %f4033, %f4035, %p1242;
	mul.f32 	%f725, %f721, %f4036;
	@%p1240 bra 	$L__BB9_1249;
	setp.eq.f32 	%p1243, %f717, 0f7F800000;
	@%p1243 bra 	$L__BB9_1248;
	mov.b32 	%r2069, %f715;
	shl.b32 	%r7263, %r2069, 8;
	or.b32  	%r2070, %r7263, -2147483648;
	mov.b64 	%rd4982, 0;
	mov.b32 	%r10926, 0;
	mov.u64 	%rd4980, __cudart_i2opi_f;
	mov.u64 	%rd4981, %rd1;
$L__BB9_1244:
	.pragma "nounroll";
	ld.global.nc.u32 	%r7264, [%rd4980];
	mad.wide.u32 	%rd3354, %r7264, %r2070, %rd4982;
	shr.u64 	%rd4982, %rd3354, 32;
	st.local.u32 	[%rd4981], %rd3354;
	add.s32 	%r10926, %r10926, 1;
	add.s64 	%rd4981, %rd4981, 4;
	add.s64 	%rd4980, %rd4980, 4;
	setp.ne.s32 	%p1244, %r10926, 6;
	@%p1244 bra 	$L__BB9_1244;
	shr.u32 	%r7265, %r2069, 23;
	st.local.u32 	[%rd1+24], %rd4982;
	and.b32  	%r2073, %r7265, 31;
	and.b32  	%r7266, %r7265, 224;
	add.s32 	%r7267, %r7266, -128;
	shr.u32 	%r7268, %r7267, 5;
	mul.wide.u32 	%rd3355, %r7268, 4;
	sub.s64 	%rd1095, %rd1, %rd3355;
	ld.local.u32 	%r10927, [%rd1095+24];
	ld.local.u32 	%r10928, [%rd1095+20];
	setp.eq.s32 	%p1245, %r2073, 0;
	@%p1245 bra 	$L__BB9_1247;
	shf.l.wrap.b32 	%r10927, %r10928, %r10927, %r2073;
	ld.local.u32 	%r7269, [%rd1095+16];
	shf.l.wrap.b32 	%r10928, %r7269, %r10928, %r2073;
$L__BB9_1247:
	shr.u32 	%r7270, %r10927, 30;
	shf.l.wrap.b32 	%r7271, %r10928, %r10927, 2;
	shl.b32 	%r7272, %r10928, 2;
	shr.u32 	%r7273, %r7271, 31;
	add.s32 	%r7274, %r7273, %r7270;
	neg.s32 	%r7275, %r7274;
	setp.lt.s32 	%p1246, %r2069, 0;
	selp.b32 	%r10929, %r7275, %r7274, %p1246;
	xor.b32  	%r7276, %r7271, %r2069;
	shr.s32 	%r7277, %r7271, 31;
	xor.b32  	%r7278, %r7277, %r7271;
	xor.b32  	%r7279, %r7277, %r7272;
	cvt.u64.u32 	%rd3356, %r7278;
	shl.b64 	%rd3357, %rd3356, 32;
	cvt.u64.u32 	%rd3358, %r7279;
	or.b64  	%rd3359, %rd3357, %rd3358;
	cvt.rn.f64.s64 	%fd311, %rd3359;
	mul.f64 	%fd312, %fd311, 0d3BF921FB54442D19;
	cvt.rn.f32.f64 	%f4037, %fd312;
	neg.f32 	%f4038, %f4037;
	setp.lt.s32 	%p1247, %r7276, 0;
	selp.f32 	%f6657, %f4038, %f4037, %p1247;
	bra.uni 	$L__BB9_1249;
$L__BB9_1248:
	mov.f32 	%f4039, 0f00000000;
	mul.rn.f32 	%f6657, %f715, %f4039;
	mov.b32 	%r10929, 0;
$L__BB9_1249:
	mul.f32 	%f4040, %f6657, %f6657;
	fma.rn.f32 	%f4041, %f4040, 0f3C190000, 0f3B560000;
	fma.rn.f32 	%f4042, %f4041, %f4040, 0f3CC70000;
	fma.rn.f32 	%f4043, %f4042, %f4040, 0f3D5B0000;
	fma.rn.f32 	%f4044, %f4043, %f4040, 0f3E089438;
	fma.rn.f32 	%f4045, %f4044, %f4040, 0f3EAAAA88;
	mul.rn.f32 	%f4046, %f4040, %f6657;
	fma.rn.f32 	%f4047, %f4045, %f4046, %f6657;
	abs.f32 	%f4048, %f6657;
	setp.eq.f32 	%p1248, %f4048, 0f3A00B43C;
	selp.f32 	%f4049, %f6657, %f4047, %p1248;
	and.b32  	%r7281, %r10929, 1;
	setp.eq.b32 	%p1249, %r7281, 1;
	neg.f32 	%f4050, %f4049;
	rcp.approx.ftz.f32 	%f4051, %f4050;
	selp.f32 	%f4052, %f4051, %f4049, %p1249;
	add.f32 	%f729, %f725, %f4052;
	mul.f32 	%f4053, %f729, 0f3F22F983;
	cvt.rni.s32.f32 	%r10941, %f4053;
	cvt.rn.f32.s32 	%f4054, %r10941;
	fma.rn.f32 	%f4055, %f4054, 0fBFC90FDA, %f729;
	fma.rn.f32 	%f4056, %f4054, 0fB3A22168, %f4055;
	fma.rn.f32 	%f6660, %f4054, 0fA7C234C5, %f4056;
	abs.f32 	%f731, %f729;
	setp.ltu.f32 	%p1250, %f731, 0f47CE4780;
	mov.u32 	%r10933, %r10941;
	mov.f32 	%f6658, %f6660;
	@%p1250 bra 	$L__BB9_1257;
	setp.eq.f32 	%p1251, %f731, 0f7F800000;
	@%p1251 bra 	$L__BB9_1256;
	mov.b32 	%r2083, %f729;
	shl.b32 	%r7283, %r2083, 8;
	or.b32  	%r2084, %r7283, -2147483648;
	mov.b64 	%rd4985, 0;
	mov.b32 	%r10930, 0;
	mov.u64 	%rd4983, __cudart_i2opi_f;
	mov.u64 	%rd4984, %rd3;
$L__BB9_1252:
	.pragma "nounroll";
	ld.global.nc.u32 	%r7284, [%rd4983];
	mad.wide.u32 	%rd3362, %r7284, %r2084, %rd4985;
	shr.u64 	%rd4985, %rd3362, 32;
	st.local.u32 	[%rd4984], %rd3362;
	add.s32 	%r10930, %r10930, 1;
	add.s64 	%rd4984, %rd4984, 4;
	add.s64 	%rd4983, %rd4983, 4;
	setp.ne.s32 	%p1252, %r10930, 6;
	@%p1252 bra 	$L__BB9_1252;
	shr.u32 	%r7285, %r2083, 23;
	st.local.u32 	[%rd3+24], %rd4985;
	and.b32  	%r2087, %r7285, 31;
	and.b32  	%r7286, %r7285, 224;
	add.s32 	%r7287, %r7286, -128;
	shr.u32 	%r7288, %r7287, 5;
	mul.wide.u32 	%rd3363, %r7288, 4;
	sub.s64 	%rd1102, %rd3, %rd3363;
	ld.local.u32 	%r10931, [%rd1102+24];
	ld.local.u32 	%r10932, [%rd1102+20];
	setp.eq.s32 	%p1253, %r2087, 0;
	@%p1253 bra 	$L__BB9_1255;
	shf.l.wrap.b32 	%r10931, %r10932, %r10931, %r2087;
	ld.local.u32 	%r7289, [%rd1102+16];
	shf.l.wrap.b32 	%r10932, %r7289, %r10932, %r2087;
$L__BB9_1255:
	shr.u32 	%r7290, %r10931, 30;
	shf.l.wrap.b32 	%r7291, %r10932, %r10931, 2;
	shl.b32 	%r7292, %r10932, 2;
	shr.u32 	%r7293, %r7291, 31;
	add.s32 	%r7294, %r7293, %r7290;
	neg.s32 	%r7295, %r7294;
	setp.lt.s32 	%p1254, %r2083, 0;
	selp.b32 	%r10933, %r7295, %r7294, %p1254;
	xor.b32  	%r7296, %r7291, %r2083;
	shr.s32 	%r7297, %r7291, 31;
	xor.b32  	%r7298, %r7297, %r7291;
	xor.b32  	%r7299, %r7297, %r7292;
	cvt.u64.u32 	%rd3364, %r7298;
	shl.b64 	%rd3365, %rd3364, 32;
	cvt.u64.u32 	%rd3366, %r7299;
	or.b64  	%rd3367, %rd3365, %rd3366;
	cvt.rn.f64.s64 	%fd313, %rd3367;
	mul.f64 	%fd314, %fd313, 0d3BF921FB54442D19;
	cvt.rn.f32.f64 	%f4057, %fd314;
	neg.f32 	%f4058, %f4057;
	setp.lt.s32 	%p1255, %r7296, 0;
	selp.f32 	%f6658, %f4058, %f4057, %p1255;
	bra.uni 	$L__BB9_1257;
$L__BB9_1256:
	mov.f32 	%f4059, 0f00000000;
	mul.rn.f32 	%f6658, %f729, %f4059;
	mov.b32 	%r10933, 0;
$L__BB9_1257:
	setp.ltu.f32 	%p1256, %f731, 0f47CE4780;
	mul.rn.f32 	%f4060, %f6658, %f6658;
	and.b32  	%r7301, %r10933, 1;
	setp.eq.b32 	%p1257, %r7301, 1;
	selp.f32 	%f4061, 0f3F800000, %f6658, %p1257;
	fma.rn.f32 	%f4062, %f4060, %f4061, 0f00000000;
	fma.rn.f32 	%f4063, %f4060, 0f37CBAC00, 0fBAB607ED;
	selp.f32 	%f4064, %f4063, 0fB94D4153, %p1257;
	selp.f32 	%f4065, 0f3D2AAABB, 0f3C0885E4, %p1257;
	fma.rn.f32 	%f4066, %f4064, %f4060, %f4065;
	selp.f32 	%f4067, 0fBEFFFFFF, 0fBE2AAAA8, %p1257;
	fma.rn.f32 	%f4068, %f4066, %f4060, %f4067;
	fma.rn.f32 	%f4069, %f4068, %f4062, %f4061;
	and.b32  	%r7302, %r10933, 2;
	setp.eq.s32 	%p1258, %r7302, 0;
	mov.f32 	%f4070, 0f00000000;
	sub.f32 	%f4071, %f4070, %f4069;
	selp.f32 	%f735, %f4069, %f4071, %p1258;
	mov.u32 	%r10937, %r10941;
	mov.f32 	%f6659, %f6660;
	@%p1256 bra 	$L__BB9_1265;
	setp.eq.f32 	%p1259, %f731, 0f7F800000;
	@%p1259 bra 	$L__BB9_1264;
	mov.b32 	%r2096, %f729;
	shl.b32 	%r7304, %r2096, 8;
	or.b32  	%r2097, %r7304, -2147483648;
	mov.b64 	%rd4988, 0;
	mov.b32 	%r10934, 0;
	mov.u64 	%rd4986, __cudart_i2opi_f;
	mov.u64 	%rd4987, %rd2;
$L__BB9_1260:
	.pragma "nounroll";
	ld.global.nc.u32 	%r7305, [%rd4986];
	mad.wide.u32 	%rd3370, %r7305, %r2097, %rd4988;
	shr.u64 	%rd4988, %rd3370, 32;
	st.local.u32 	[%rd4987], %rd3370;
	add.s32 	%r10934, %r10934, 1;
	add.s64 	%rd4987, %rd4987, 4;
	add.s64 	%rd4986, %rd4986, 4;
	setp.ne.s32 	%p1260, %r10934, 6;
	@%p1260 bra 	$L__BB9_1260;
	shr.u32 	%r7306, %r2096, 23;
	st.local.u32 	[%rd2+24], %rd4988;
	and.b32  	%r2100, %r7306, 31;
	and.b32  	%r7307, %r7306, 224;
	add.s32 	%r7308, %r7307, -128;
	shr.u32 	%r7309, %r7308, 5;
	mul.wide.u32 	%rd3371, %r7309, 4;
	sub.s64 	%rd1109, %rd2, %rd3371;
	ld.local.u32 	%r10935, [%rd1109+24];
	ld.local.u32 	%r10936, [%rd1109+20];
	setp.eq.s32 	%p1261, %r2100, 0;
	@%p1261 bra 	$L__BB9_1263;
	shf.l.wrap.b32 	%r10935, %r10936, %r10935, %r2100;
	ld.local.u32 	%r7310, [%rd1109+16];
	shf.l.wrap.b32 	%r10936, %r7310, %r10936, %r2100;
$L__BB9_1263:
	shr.u32 	%r7311, %r10935, 30;
	shf.l.wrap.b32 	%r7312, %r10936, %r10935, 2;
	shl.b32 	%r7313, %r10936, 2;
	shr.u32 	%r7314, %r7312, 31;
	add.s32 	%r7315, %r7314, %r7311;
	neg.s32 	%r7316, %r7315;
	setp.lt.s32 	%p1262, %r2096, 0;
	selp.b32 	%r10937, %r7316, %r7315, %p1262;
	xor.b32  	%r7317, %r7312, %r2096;
	shr.s32 	%r7318, %r7312, 31;
	xor.b32  	%r7319, %r7318, %r7312;
	xor.b32  	%r7320, %r7318, %r7313;
	cvt.u64.u32 	%rd3372, %r7319;
	shl.b64 	%rd3373, %rd3372, 32;
	cvt.u64.u32 	%rd3374, %r7320;
	or.b64  	%rd3375, %rd3373, %rd3374;
	cvt.rn.f64.s64 	%fd315, %rd3375;
	mul.f64 	%fd316, %fd315, 0d3BF921FB54442D19;
	cvt.rn.f32.f64 	%f4072, %fd316;
	neg.f32 	%f4073, %f4072;
	setp.lt.s32 	%p1263, %r7317, 0;
	selp.f32 	%f6659, %f4073, %f4072, %p1263;
	bra.uni 	$L__BB9_1265;
$L__BB9_1264:
	mov.f32 	%f4074, 0f00000000;
	mul.rn.f32 	%f6659, %f729, %f4074;
	mov.b32 	%r10937, 0;
$L__BB9_1265:
	setp.ltu.f32 	%p1264, %f731, 0f47CE4780;
	add.s32 	%r7322, %r10937, 1;
	mul.rn.f32 	%f4075, %f6659, %f6659;
	and.b32  	%r7323, %r10937, 1;
	setp.eq.b32 	%p1265, %r7323, 1;
	selp.f32 	%f4076, %f6659, 0f3F800000, %p1265;
	fma.rn.f32 	%f4077, %f4075, %f4076, 0f00000000;
	fma.rn.f32 	%f4078, %f4075, 0f37CBAC00, 0fBAB607ED;
	selp.f32 	%f4079, 0fB94D4153, %f4078, %p1265;
	selp.f32 	%f4080, 0f3C0885E4, 0f3D2AAABB, %p1265;
	fma.rn.f32 	%f4081, %f4079, %f4075, %f4080;
	selp.f32 	%f4082, 0fBE2AAAA8, 0fBEFFFFFF, %p1265;
	fma.rn.f32 	%f4083, %f4081, %f4075, %f4082;
	fma.rn.f32 	%f4084, %f4083, %f4077, %f4076;
	and.b32  	%r7324, %r7322, 2;
	setp.eq.s32 	%p1266, %r7324, 0;
	mov.f32 	%f4085, 0f00000000;
	sub.f32 	%f4086, %f4085, %f4084;
	selp.f32 	%f4087, %f4084, %f4086, %p1266;
	mul.f32 	%f739, %f735, %f4087;
	@%p1264 bra 	$L__BB9_1273;
	setp.eq.f32 	%p1267, %f731, 0f7F800000;
	@%p1267 bra 	$L__BB9_1272;
	mov.b32 	%r2109, %f729;
	shl.b32 	%r7326, %r2109, 8;
	or.b32  	%r2110, %r7326, -2147483648;
	mov.b64 	%rd4991, 0;
	mov.b32 	%r10938, 0;
	mov.u64 	%rd4989, __cudart_i2opi_f;
	mov.u64 	%rd4990, %rd1;
$L__BB9_1268:
	.pragma "nounroll";
	ld.global.nc.u32 	%r7327, [%rd4989];
	mad.wide.u32 	%rd3378, %r7327, %r2110, %rd4991;
	shr.u64 	%rd4991, %rd3378, 32;
	st.local.u32 	[%rd4990], %rd3378;
	add.s32 	%r10938, %r10938, 1;
	add.s64 	%rd4990, %rd4990, 4;
	add.s64 	%rd4989, %rd4989, 4;
	setp.ne.s32 	%p1268, %r10938, 6;
	@%p1268 bra 	$L__BB9_1268;
	shr.u32 	%r7328, %r2109, 23;
	st.local.u32 	[%rd1+24], %rd4991;
	and.b32  	%r2113, %r7328, 31;
	and.b32  	%r7329, %r7328, 224;
	add.s32 	%r7330, %r7329, -128;
	shr.u32 	%r7331, %r7330, 5;
	mul.wide.u32 	%rd3379, %r7331, 4;
	sub.s64 	%rd1116, %rd1, %rd3379;
	ld.local.u32 	%r10939, [%rd1116+24];
	ld.local.u32 	%r10940, [%rd1116+20];
	setp.eq.s32 	%p1269, %r2113, 0;
	@%p1269 bra 	$L__BB9_1271;
	shf.l.wrap.b32 	%r10939, %r10940, %r10939, %r2113;
	ld.local.u32 	%r7332, [%rd1116+16];
	shf.l.wrap.b32 	%r10940, %r7332, %r10940, %r2113;
$L__BB9_1271:
	shr.u32 	%r7333, %r10939, 30;
	shf.l.wrap.b32 	%r7334, %r10940, %r10939, 2;
	shl.b32 	%r7335, %r10940, 2;
	shr.u32 	%r7336, %r7334, 31;
	add.s32 	%r7337, %r7336, %r7333;
	neg.s32 	%r7338, %r7337;
	setp.lt.s32 	%p1270, %r2109, 0;
	selp.b32 	%r10941, %r7338, %r7337, %p1270;
	xor.b32  	%r7339, %r7334, %r2109;
	shr.s32 	%r7340, %r7334, 31;
	xor.b32  	%r7341, %r7340, %r7334;
	xor.b32  	%r7342, %r7340, %r7335;
	cvt.u64.u32 	%rd3380, %r7341;
	shl.b64 	%rd3381, %rd3380, 32;
	cvt.u64.u32 	%rd3382, %r7342;
	or.b64  	%rd3383, %rd3381, %rd3382;
	cvt.rn.f64.s64 	%fd317, %rd3383;
	mul.f64 	%fd318, %fd317, 0d3BF921FB54442D19;
	cvt.rn.f32.f64 	%f4088, %fd318;
	neg.f32 	%f4089, %f4088;
	setp.lt.s32 	%p1271, %r7339, 0;
	selp.f32 	%f6660, %f4089, %f4088, %p1271;
	bra.uni 	$L__BB9_1273;
$L__BB9_1272:
	mov.f32 	%f4090, 0f00000000;
	mul.rn.f32 	%f6660, %f729, %f4090;
	mov.b32 	%r10941, 0;
$L__BB9_1273:
	mul.f32 	%f4091, %f6660, %f6660;
	fma.rn.f32 	%f4092, %f4091, 0f3C190000, 0f3B560000;
	fma.rn.f32 	%f4093, %f4092, %f4091, 0f3CC70000;
	fma.rn.f32 	%f4094, %f4093, %f4091, 0f3D5B0000;
	fma.rn.f32 	%f4095, %f4094, %f4091, 0f3E089438;
	fma.rn.f32 	%f4096, %f4095, %f4091, 0f3EAAAA88;
	mul.rn.f32 	%f4097, %f4091, %f6660;
	fma.rn.f32 	%f4098, %f4096, %f4097, %f6660;
	abs.f32 	%f4099, %f6660;
	setp.eq.f32 	%p1272, %f4099, 0f3A00B43C;
	selp.f32 	%f4100, %f6660, %f4098, %p1272;
	and.b32  	%r7344, %r10941, 1;
	setp.eq.b32 	%p1273, %r7344, 1;
	neg.f32 	%f4101, %f4100;
	rcp.approx.ftz.f32 	%f4102, %f4101;
	selp.f32 	%f4103, %f4102, %f4100, %p1273;
	add.f32 	%f743, %f739, %f4103;
	mul.f32 	%f4104, %f743, 0f3F22F983;
	cvt.rni.s32.f32 	%r10953, %f4104;
	cvt.rn.f32.s32 	%f4105, %r10953;
	fma.rn.f32 	%f4106, %f4105, 0fBFC90FDA, %f743;
	fma.rn.f32 	%f4107, %f4105, 0fB3A22168, %f4106;
	fma.rn.f32 	%f6663, %f4105, 0fA7C234C5, %f4107;
	abs.f32 	%f745, %f743;
	setp.ltu.f32 	%p1274, %f745, 0f47CE4780;
	mov.u32 	%r10945, %r10953;
	mov.f32 	%f6661, %f6663;
	@%p1274 bra 	$L__BB9_1281;
	setp.eq.f32 	%p1275, %f745, 0f7F800000;
	@%p1275 bra 	$L__BB9_1280;
	mov.b32 	%r2123, %f743;
	shl.b32 	%r7346, %r2123, 8;
	or.b32  	%r2124, %r7346, -2147483648;
	mov.b64 	%rd4994, 0;
	mov.b32 	%r10942, 0;
	mov.u64 	%rd4992, __cudart_i2opi_f;
	mov.u64 	%rd4993, %rd3;
$L__BB9_1276:
	.pragma "nounroll";
	ld.global.nc.u32 	%r7347, [%rd4992];
	mad.wide.u32 	%rd3386, %r7347, %r2124, %rd4994;
	shr.u64 	%rd4994, %rd3386, 32;
	st.local.u32 	[%rd4993], %rd3386;
	add.s32 	%r10942, %r10942, 1;
	add.s64 	%rd4993, %rd4993, 4;
	add.s64 	%rd4992, %rd4992, 4;
	setp.ne.s32 	%p1276, %r10942, 6;
	@%p1276 bra 	$L__BB9_1276;
	shr.u32 	%r7348, %r2123, 23;
	st.local.u32 	[%rd3+24], %rd4994;
	and.b32  	%r2127, %r7348, 31;
	and.b32  	%r7349, %r7348, 224;
	add.s32 	%r7350, %r7349, -128;
	shr.u32 	%r7351, %r7350, 5;
	mul.wide.u32 	%rd3387, %r7351, 4;
	sub.s64 	%rd1123, %rd3, %rd3387;
	ld.local.u32 	%r10943, [%rd1123+24];
	ld.local.u32 	%r10944, [%rd1123+20];
	setp.eq.s32 	%p1277, %r2127, 0;
	@%p1277 bra 	$L__BB9_1279;
	shf.l.wrap.b32 	%r10943, %r10944, %r10943, %r2127;
	ld.local.u32 	%r7352, [%rd1123+16];
	shf.l.wrap.b32 	%r10944, %r7352, %r10944, %r2127;
$L__BB9_1279:
	shr.u32 	%r7353, %r10943, 30;
	shf.l.wrap.b32 	%r7354, %r10944, %r10943, 2;
	shl.b32 	%r7355, %r10944, 2;
	shr.u32 	%r7356, %r7354, 31;
	add.s32 	%r7357, %r7356, %r7353;
	neg.s32 	%r7358, %r7357;
	setp.lt.s32 	%p1278, %r2123, 0;
	selp.b32 	%r10945, %r7358, %r7357, %p1278;
	xor.b32  	%r7359, %r7354, %r2123;
	shr.s32 	%r7360, %r7354, 31;
	xor.b32  	%r7361, %r7360, %r7354;
	xor.b32  	%r7362, %r7360, %r7355;
	cvt.u64.u32 	%rd3388, %r7361;
	shl.b64 	%rd3389, %rd3388, 32;
	cvt.u64.u32 	%rd3390, %r7362;
	or.b64  	%rd3391, %rd3389, %rd3390;
	cvt.rn.f64.s64 	%fd319, %rd3391;
	mul.f64 	%fd320, %fd319, 0d3BF921FB54442D19;
	cvt.rn.f32.f64 	%f4108, %fd320;
	neg.f32 	%f4109, %f4108;
	setp.lt.s32 	%p1279, %r7359, 0;
	selp.f32 	%f6661, %f4109, %f4108, %p1279;
	bra.uni 	$L__BB9_1281;
$L__BB9_1280:
	mov.f32 	%f4110, 0f00000000;
	mul.rn.f32 	%f6661, %f743, %f4110;
	mov.b32 	%r10945, 0;
$L__BB9_1281:
	setp.ltu.f32 	%p1280, %f745, 0f47CE4780;
	mul.rn.f32 	%f4111, %f6661, %f6661;
	and.b32  	%r7364, %r10945, 1;
	setp.eq.b32 	%p1281, %r7364, 1;
	selp.f32 	%f4112, 0f3F800000, %f6661, %p1281;
	fma.rn.f32 	%f4113, %f4111, %f4112, 0f00000000;
	fma.rn.f32 	%f4114, %f4111, 0f37CBAC00, 0fBAB607ED;
	selp.f32 	%f4115, %f4114, 0fB94D4153, %p1281;
	selp.f32 	%f4116, 0f3D2AAABB, 0f3C0885E4, %p1281;
	fma.rn.f32 	%f4117, %f4115, %f4111, %f4116;
	selp.f32 	%f4118, 0fBEFFFFFF, 0fBE2AAAA8, %p1281;
	fma.rn.f32 	%f4119, %f4117, %f4111, %f4118;
	fma.rn.f32 	%f4120, %f4119, %f4113, %f4112;
	and.b32  	%r7365, %r10945, 2;
	setp.eq.s32 	%p1282, %r7365, 0;
	mov.f32 	%f4121, 0f00000000;
	sub.f32 	%f4122, %f4121, %f4120;
	selp.f32 	%f749, %f4120, %f4122, %p1282;
	mov.u32 	%r10949, %r10953;
	mov.f32 	%f6662, %f6663;
	@%p1280 bra 	$L__BB9_1289;
	setp.eq.f32 	%p1283, %f745, 0f7F800000;
	@%p1283 bra 	$L__BB9_1288;
	mov.b32 	%r2136, %f743;
	shl.b32 	%r7367, %r2136, 8;
	or.b32  	%r2137, %r7367, -2147483648;
	mov.b64 	%rd4997, 0;
	mov.b32 	%r10946, 0;
	mov.u64 	%rd4995, __cudart_i2opi_f;
	mov.u64 	%rd4996, %rd2;
$L__BB9_1284:
	.pragma "nounroll";
	ld.global.nc.u32 	%r7368, [%rd4995];
	mad.wide.u32 	%rd3394, %r7368, %r2137, %rd4997;
	shr.u64 	%rd4997, %rd3394, 32;
	st.local.u32 	[%rd4996], %rd3394;
	add.s32 	%r10946, %r10946, 1;
	add.s64 	%rd4996, %rd4996, 4;
	add.s64 	%rd4995, %rd4995, 4;
	setp.ne.s32 	%p1284, %r10946, 6;
	@%p1284 bra 	$L__BB9_1284;
	shr.u32 	%r7369, %r2136, 23;
	st.local.u32 	[%rd2+24], %rd4997;
	and.b32  	%r2140, %r7369, 31;
	and.b32  	%r7370, %r7369, 224;
	add.s32 	%r7371, %r7370, -128;
	shr.u32 	%r7372, %r7371, 5;
	mul.wide.u32 	%rd3395, %r7372, 4;
	sub.s64 	%rd1130, %rd2, %rd3395;
	ld.local.u32 	%r10947, [%rd1130+24];
	ld.local.u32 	%r10948, [%rd1130+20];
	setp.eq.s32 	%p1285, %r2140, 0;
	@%p1285 bra 	$L__BB9_1287;
	shf.l.wrap.b32 	%r10947, %r10948, %r10947, %r2140;
	ld.local.u32 	%r7373, [%rd1130+16];
	shf.l.wrap.b32 	%r10948, %r7373, %r10948, %r2140;
$L__BB9_1287:
	shr.u32 	%r7374, %r10947, 30;
	shf.l.wrap.b32 	%r7375, %r10948, %r10947, 2;
	shl.b32 	%r7376, %r10948, 2;
	shr.u32 	%r7377, %r7375, 31;
	add.s32 	%r7378, %r7377, %r7374;
	neg.s32 	%r7379, %r7378;
	setp.lt.s32 	%p1286, %r2136, 0;
	selp.b32 	%r10949, %r7379, %r7378, %p1286;
	xor.b32  	%r7380, %r7375, %r2136;
	shr.s32 	%r7381, %r7375, 31;
	xor.b32  	%r7382, %r7381, %r7375;
	xor.b32  	%r7383, %r7381, %r7376;
	cvt.u64.u32 	%rd3396, %r7382;
	shl.b64 	%rd3397, %rd3396, 32;
	cvt.u64.u32 	%rd3398, %r7383;
	or.b64  	%rd3399, %rd3397, %rd3398;
	cvt.rn.f64.s64 	%fd321, %rd3399;
	mul.f64 	%fd322, %fd321, 0d3BF921FB54442D19;
	cvt.rn.f32.f64 	%f4123, %fd322;
	neg.f32 	%f4124, %f4123;
	setp.lt.s32 	%p1287, %r7380, 0;
	selp.f32 	%f6662, %f4124, %f4123, %p1287;
	bra.uni 	$L__BB9_1289;
$L__BB9_1288:
	mov.f32 	%f4125, 0f00000000;
	mul.rn.f32 	%f6662, %f743, %f4125;
	mov.b32 	%r10949, 0;
$L__BB9_1289:
	setp.ltu.f32 	%p1288, %f745, 0f47CE4780;
	add.s32 	%r7385, %r10949, 1;
	mul.rn.f32 	%f4126, %f6662, %f6662;
	and.b32  	%r7386, %r10949, 1;
	setp.eq.b32 	%p1289, %r7386, 1;
	selp.f32 	%f4127, %f6662, 0f3F800000, %p1289;
	fma.rn.f32 	%f4128, %f4126, %f4127, 0f00000000;
	fma.rn.f32 	%f4129, %f4126, 0f37CBAC00, 0fBAB607ED;
	selp.f32 	%f4130, 0fB94D4153, %f4129, %p1289;
	selp.f32 	%f4131, 0f3C0885E4, 0f3D2AAABB, %p1289;
	fma.rn.f32 	%f4132, %f4130, %f4126, %f4131;
	selp.f32 	%f4133, 0fBE2AAAA8, 0fBEFFFFFF, %p1289;
	fma.rn.f32 	%f4134, %f4132, %f4126, %f4133;
	fma.rn.f32 	%f4135, %f4134, %f4128, %f4127;
	and.b32  	%r7387, %r7385, 2;
	setp.eq.s32 	%p1290, %r7387, 0;
	mov.f32 	%f4136, 0f00000000;
	sub.f32 	%f4137, %f4136, %f4135;
	selp.f32 	%f4138, %f4135, %f4137, %p1290;
	mul.f32 	%f753, %f749, %f4138;
	@%p1288 bra 	$L__BB9_1297;
	setp.eq.f32 	%p1291, %f745, 0f7F800000;
	@%p1291 bra 	$L__BB9_1296;
	mov.b32 	%r2149, %f743;
	shl.b32 	%r7389, %r2149, 8;
	or.b32  	%r2150, %r7389, -2147483648;
	mov.b64 	%rd5000, 0;
	mov.b32 	%r10950, 0;
	mov.u64 	%rd4998, __cudart_i2opi_f;
	mov.u64 	%rd4999, %rd1;
$L__BB9_1292:
	.pragma "nounroll";
	ld.global.nc.u32 	%r7390, [%rd4998];
	mad.wide.u32 	%rd3402, %r7390, %r2150, %rd5000;
	shr.u64 	%rd5000, %rd3402, 32;
	st.local.u32 	[%rd4999], %rd3402;
	add.s32 	%r10950, %r10950, 1;
	add.s64 	%rd4999, %rd4999, 4;
	add.s64 	%rd4998, %rd4998, 4;
	setp.ne.s32 	%p1292, %r10950, 6;
	@%p1292 bra 	$L__BB9_1292;
	shr.u32 	%r7391, %r2149, 23;
	st.local.u32 	[%rd1+24], %rd5000;
	and.b32  	%r2153, %r7391, 31;
	and.b32  	%r7392, %r7391, 224;
	add.s32 	%r7393, %r7392, -128;
	shr.u32 	%r7394, %r7393, 5;
	mul.wide.u32 	%rd3403, %r7394, 4;
	sub.s64 	%rd1137, %rd1, %rd3403;
	ld.local.u32 	%r10951, [%rd1137+24];
	ld.local.u32 	%r10952, [%rd1137+20];
	setp.eq.s32 	%p1293, %r2153, 0;
	@%p1293 bra 	$L__BB9_1295;
	shf.l.wrap.b32 	%r10951, %r10952, %r10951, %r2153;
	ld.local.u32 	%r7395, [%rd1137+16];
	shf.l.wrap.b32 	%r10952, %r7395, %r10952, %r2153;
$L__BB9_1295:
	shr.u32 	%r7396, %r10951, 30;
	shf.l.wrap.b32 	%r7397, %r10952, %r10951, 2;
	shl.b32 	%r7398, %r10952, 2;
	shr.u32 	%r7399, %r7397, 31;
	add.s32 	%r7400, %r7399, %r7396;
	neg.s32 	%r7401, %r7400;
	setp.lt.s32 	%p1294, %r2149, 0;
	selp.b32 	%r10953, %r7401, %r7400, %p1294;
	xor.b32  	%r7402, %r7397, %r2149;
	shr.s32 	%r7403, %r7397, 31;
	xor.b32  	%r7404, %r7403, %r7397;
	xor.b32  	%r7405, %r7403, %r7398;
	cvt.u64.u32 	%rd3404, %r7404;
	shl.b64 	%rd3405, %rd3404, 32;
	cvt.u64.u32 	%rd3406, %r7405;
	or.b64  	%rd3407, %rd3405, %rd3406;
	cvt.rn.f64.s64 	%fd323, %rd3407;
	mul.f64 	%fd324, %fd323, 0d3BF921FB54442D19;
	cvt.rn.f32.f64 	%f4139, %fd324;
	neg.f32 	%f4140, %f4139;
	setp.lt.s32 	%p1295, %r7402, 0;
	selp.f32 	%f6663, %f4140, %f4139, %p1295;
	bra.uni 	$L__BB9_1297;
$L__BB9_1296:
	mov.f32 	%f4141, 0f00000000;
	mul.rn.f32 	%f6663, %f743, %f4141;
	mov.b32 	%r10953, 0;
$L__BB9_1297:
	mul.f32 	%f4142, %f6663, %f6663;
	fma.rn.f32 	%f4143, %f4142, 0f3C190000, 0f3B560000;
	fma.rn.f32 	%f4144, %f4143, %f4142, 0f3CC70000;
	fma.rn.f32 	%f4145, %f4144, %f4142, 0f3D5B0000;
	fma.rn.f32 	%f4146, %f4145, %f4142, 0f3E089438;
	fma.rn.f32 	%f4147, %f4146, %f4142, 0f3EAAAA88;
	mul.rn.f32 	%f4148, %f4142, %f6663;
	fma.rn.f32 	%f4149, %f4147, %f4148, %f6663;
	abs.f32 	%f4150, %f6663;
	setp.eq.f32 	%p1296, %f4150, 0f3A00B43C;
	selp.f32 	%f4151, %f6663, %f4149, %p1296;
	and.b32  	%r7407, %r10953, 1;
	setp.eq.b32 	%p1297, %r7407, 1;
	neg.f32 	%f4152, %f4151;
	rcp.approx.ftz.f32 	%f4153, %f4152;
	selp.f32 	%f4154, %f4153, %f4151, %p1297;
	add.f32 	%f757, %f753, %f4154;
	mul.f32 	%f4155, %f757, 0f3F22F983;
	cvt.rni.s32.f32 	%r10965, %f4155;
	cvt.rn.f32.s32 	%f4156, %r10965;
	fma.rn.f32 	%f4157, %f4156, 0fBFC90FDA, %f757;
	fma.rn.f32 	%f4158, %f4156, 0fB3A22168, %f4157;
	fma.rn.f32 	%f6666, %f4156, 0fA7C234C5, %f4158;
	abs.f32 	%f759, %f757;
	setp.ltu.f32 	%p1298, %f759, 0f47CE4780;
	mov.u32 	%r10957, %r10965;
	mov.f32 	%f6664, %f6666;
	@%p1298 bra 	$L__BB9_1305;
	setp.eq.f32 	%p1299, %f759, 0f7F800000;
	@%p1299 bra 	$L__BB9_1304;
	mov.b32 	%r2163, %f757;
	shl.b32 	%r7409, %r2163, 8;
	or.b32  	%r2164, %r7409, -2147483648;
	mov.b64 	%rd5003, 0;
	mov.b32 	%r10954, 0;
	mov.u64 	%rd5001, __cudart_i2opi_f;
	mov.u64 	%rd5002, %rd3;
$L__BB9_1300:
	.pragma "nounroll";
	ld.global.nc.u32 	%r7410, [%rd5001];
	mad.wide.u32 	%rd3410, %r7410, %r2164, %rd5003;
	shr.u64 	%rd5003, %rd3410, 32;
	st.local.u32 	[%rd5002], %rd3410;
	add.s32 	%r10954, %r10954, 1;
	add.s64 	%rd5002, %rd5002, 4;
	add.s64 	%rd5001, %rd5001, 4;
	setp.ne.s32 	%p1300, %r10954, 6;
	@%p1300 bra 	$L__BB9_1300;
	shr.u32 	%r7411, %r2163, 23;
	st.local.u32 	[%rd3+24], %rd5003;
	and.b32  	%r2167, %r7411, 31;
	and.b32  	%r7412, %r7411, 224;
	add.s32 	%r7413, %r7412, -128;
	shr.u32 	%r7414, %r7413, 5;
	mul.wide.u32 	%rd3411, %r7414, 4;
	sub.s64 	%rd1144, %rd3, %rd3411;
	ld.local.u32 	%r10955, [%rd1144+24];
	ld.local.u32 	%r10956, [%rd1144+20];
	setp.eq.s32 	%p1301, %r2167, 0;
	@%p1301 bra 	$L__BB9_1303;
	shf.l.wrap.b32 	%r10955, %r10956, %r10955, %r2167;
	ld.local.u32 	%r7415, [%rd1144+16];
	shf.l.wrap.b32 	%r10956, %r7415, %r10956, %r2167;
$L__BB9_1303:
	shr.u32 	%r7416, %r10955, 30;
	shf.l.wrap.b32 	%r7417, %r10956, %r10955, 2;
	shl.b32 	%r7418, %r10956, 2;
	shr.u32 	%r7419, %r7417, 31;
	add.s32 	%r7420, %r7419, %r7416;
	neg.s32 	%r7421, %r7420;
	setp.lt.s32 	%p1302, %r2163, 0;
	selp.b32 	%r10957, %r7421, %r7420, %p1302;
	xor.b32  	%r7422, %r7417, %r2163;
	shr.s32 	%r7423, %r7417, 31;
	xor.b32  	%r7424, %r7423, %r7417;
	xor.b32  	%r7425, %r7423, %r7418;
	cvt.u64.u32 	%rd3412, %r7424;
	shl.b64 	%rd3413, %rd3412, 32;
	cvt.u64.u32 	%rd3414, %r7425;
	or.b64  	%rd3415, %rd3413, %rd3414;
	cvt.rn.f64.s64 	%fd325, %rd3415;
	mul.f64 	%fd326, %fd325, 0d3BF921FB54442D19;
	cvt.rn.f32.f64 	%f4159, %fd326;
	neg.f32 	%f4160, %f4159;
	setp.lt.s32 	%p1303, %r7422, 0;
	selp.f32 	%f6664, %f4160, %f4159, %p1303;
	bra.uni 	$L__BB9_1305;
$L__BB9_1304:
	mov.f32 	%f4161, 0f00000000;
	mul.rn.f32 	%f6664, %f757, %f4161;
	mov.b32 	%r10957, 0;
$L__BB9_1305:
	setp.ltu.f32 	%p1304, %f759, 0f47CE4780;
	mul.rn.f32 	%f4162, %f6664, %f6664;
	and.b32  	%r7427, %r10957, 1;
	setp.eq.b32 	%p1305, %r7427, 1;
	selp.f32 	%f4163, 0f3F800000, %f6664, %p1305;
	fma.rn.f32 	%f4164, %f4162, %f4163, 0f00000000;
	fma.rn.f32 	%f4165, %f4162, 0f37CBAC00, 0fBAB607ED;
	selp.f32 	%f4166, %f4165, 0fB94D4153, %p1305;
	selp.f32 	%f4167, 0f3D2AAABB, 0f3C0885E4, %p1305;
	fma.rn.f32 	%f4168, %f4166, %f4162, %f4167;
	selp.f32 	%f4169, 0fBEFFFFFF, 0fBE2AAAA8, %p1305;
	fma.rn.f32 	%f4170, %f4168, %f4162, %f4169;
	fma.rn.f32 	%f4171, %f4170, %f4164, %f4163;
	and.b32  	%r7428, %r10957, 2;
	setp.eq.s32 	%p1306, %r7428, 0;
	mov.f32 	%f4172, 0f00000000;
	sub.f32 	%f4173, %f4172, %f4171;
	selp.f32 	%f763, %f4171, %f4173, %p1306;
	mov.u32 	%r10961, %r10965;
	mov.f32 	%f6665, %f6666;
	@%p1304 bra 	$L__BB9_1313;
	setp.eq.f32 	%p1307, %f759, 0f7F800000;
	@%p1307 bra 	$L__BB9_1312;
	mov.b32 	%r2176, %f757;
	shl.b32 	%r7430, %r2176, 8;
	or.b32  	%r2177, %r7430, -2147483648;
	mov.b64 	%rd5006, 0;
	mov.b32 	%r10958, 0;
	mov.u64 	%rd5004, __cudart_i2opi_f;
	mov.u64 	%rd5005, %rd2;
$L__BB9_1308:
	.pragma "nounroll";
	ld.global.nc.u32 	%r7431, [%rd5004];
	mad.wide.u32 	%rd3418, %r7431, %r2177, %rd5006;
	shr.u64 	%rd5006, %rd3418, 32;
	st.local.u32 	[%rd5005], %rd3418;
	add.s32 	%r10958, %r10958, 1;
	add.s64 	%rd5005, %rd5005, 4;
	add.s64 	%rd5004, %rd5004, 4;
	setp.ne.s32 	%p1308, %r10958, 6;
	@%p1308 bra 	$L__BB9_1308;
	shr.u32 	%r7432, %r2176, 23;
	st.local.u32 	[%rd2+24], %rd5006;
	and.b32  	%r2180, %r7432, 31;
	and.b32  	%r7433, %r7432, 224;
	add.s32 	%r7434, %r7433, -128;
	shr.u32 	%r7435, %r7434, 5;
	mul.wide.u32 	%rd3419, %r7435, 4;
	sub.s64 	%rd1151, %rd2, %rd3419;
	ld.local.u32 	%r10959, [%rd1151+24];
	ld.local.u32 	%r10960, [%rd1151+20];
	setp.eq.s32 	%p1309, %r2180, 0;
	@%p1309 bra 	$L__BB9_1311;
	shf.l.wrap.b32 	%r10959, %r10960, %r10959, %r2180;
	ld.local.u32 	%r7436, [%rd1151+16];
	shf.l.wrap.b32 	%r10960, %r7436, %r10960, %r2180;
$L__BB9_1311:
	shr.u32 	%r7437, %r10959, 30;
	shf.l.wrap.b32 	%r7438, %r10960, %r10959, 2;
	shl.b32 	%r7439, %r10960, 2;
	shr.u32 	%r7440, %r7438, 31;
	add.s32 	%r7441, %r7440, %r7437;
	neg.s32 	%r7442, %r7441;
	setp.lt.s32 	%p1310, %r2176, 0;
	selp.b32 	%r10961, %r7442, %r7441, %p1310;
	xor.b32  	%r7443, %r7438, %r2176;
	shr.s32 	%r7444, %r7438, 31;
	xor.b32  	%r7445, %r7444, %r7438;
	xor.b32  	%r7446, %r7444, %r7439;
	cvt.u64.u32 	%rd3420, %r7445;
	shl.b64 	%rd3421, %rd3420, 32;
	cvt.u64.u32 	%rd3422, %r7446;
	or.b64  	%rd3423, %rd3421, %rd3422;
	cvt.rn.f64.s64 	%fd327, %rd3423;
	mul.f64 	%fd328, %fd327, 0d3BF921FB54442D19;
	cvt.rn.f32.f64 	%f4174, %fd328;
	neg.f32 	%f4175, %f4174;
	setp.lt.s32 	%p1311, %r7443, 0;
	selp.f32 	%f6665, %f4175, %f4174, %p1311;
	bra.uni 	$L__BB9_1313;
$L__BB9_1312:
	mov.f32 	%f4176, 0f00000000;
	mul.rn.f32 	%f6665, %f757, %f4176;
	mov.b32 	%r10961, 0;
$L__BB9_1313:
	setp.ltu.f32 	%p1312, %f759, 0f47CE4780;
	add.s32 	%r7448, %r10961, 1;
	mul.rn.f32 	%f4177, %f6665, %f6665;
	and.b32  	%r7449, %r10961, 1;
	setp.eq.b32 	%p1313, %r7449, 1;
	selp.f32 	%f4178, %f6665, 0f3F800000, %p1313;
	fma.rn.f32 	%f4179, %f4177, %f4178, 0f00000000;
	fma.rn.f32 	%f4180, %f4177, 0f37CBAC00, 0fBAB607ED;
	selp.f32 	%f4181, 0fB94D4153, %f4180, %p1313;
	selp.f32 	%f4182, 0f3C0885E4, 0f3D2AAABB, %p1313;
	fma.rn.f32 	%f4183, %f4181, %f4177, %f4182;
	selp.f32 	%f4184, 0fBE2AAAA8, 0fBEFFFFFF, %p1313;
	fma.rn.f32 	%f4185, %f4183, %f4177, %f4184;
	fma.rn.f32 	%f4186, %f4185, %f4179, %f4178;
	and.b32  	%r7450, %r7448, 2;
	setp.eq.s32 	%p1314, %r7450, 0;
	mov.f32 	%f4187, 0f00000000;
	sub.f32 	%f4188, %f4187, %f4186;
	selp.f32 	%f4189, %f4186, %f4188, %p1314;
	mul.f32 	%f767, %f763, %f4189;
	@%p1312 bra 	$L__BB9_1321;
	setp.eq.f32 	%p1315, %f759, 0f7F800000;
	@%p1315 bra 	$L__BB9_1320;
	mov.b32 	%r2189, %f757;
	shl.b32 	%r7452, %r2189, 8;
	or.b32  	%r2190, %r7452, -2147483648;
	mov.b64 	%rd5009, 0;
	mov.b32 	%r10962, 0;
	mov.u64 	%rd5007, __cudart_i2opi_f;
	mov.u64 	%rd5008, %rd1;
$L__BB9_1316:
	.pragma "nounroll";
	ld.global.nc.u32 	%r7453, [%rd5007];
	mad.wide.u32 	%rd3426, %r7453, %r2190, %rd5009;
	shr.u64 	%rd5009, %rd3426, 32;
	st.local.u32 	[%rd5008], %rd3426;
	add.s32 	%r10962, %r10962, 1;
	add.s64 	%rd5008, %rd5008, 4;
	add.s64 	%rd5007, %rd5007, 4;
	setp.ne.s32 	%p1316, %r10962, 6;
	@%p1316 bra 	$L__BB9_1316;
	shr.u32 	%r7454, %r2189, 23;
	st.local.u32 	[%rd1+24], %rd5009;
	and.b32  	%r2193, %r7454, 31;
	and.b32  	%r7455, %r7454, 224;
	add.s32 	%r7456, %r7455, -128;
	shr.u32 	%r7457, %r7456, 5;
	mul.wide.u32 	%rd3427, %r7457, 4;
	sub.s64 	%rd1158, %rd1, %rd3427;
	ld.local.u32 	%r10963, [%rd1158+24];
	ld.local.u32 	%r10964, [%rd1158+20];
	setp.eq.s32 	%p1317, %r2193, 0;
	@%p1317 bra 	$L__BB9_1319;
	shf.l.wrap.b32 	%r10963, %r10964, %r10963, %r2193;
	ld.local.u32 	%r7458, [%rd1158+16];
	shf.l.wrap.b32 	%r10964, %r7458, %r10964, %r2193;
$L__BB9_1319:
	shr.u32 	%r7459, %r10963, 30;
	shf.l.wrap.b32 	%r7460, %r10964, %r10963, 2;
	shl.b32 	%r7461, %r10964, 2;
	shr.u32 	%r7462, %r7460, 31;
	add.s32 	%r7463, %r7462, %r7459;
	neg.s32 	%r7464, %r7463;
	setp.lt.s32 	%p1318, %r2189, 0;
	selp.b32 	%r10965, %r7464, %r7463, %p1318;
	xor.b32  	%r7465, %r7460, %r2189;
	shr.s32 	%r7466, %r7460, 31;
	xor.b32  	%r7467, %r7466, %r7460;
	xor.b32  	%r7468, %r7466, %r7461;
	cvt.u64.u32 	%rd3428, %r7467;
	shl.b64 	%rd3429, %rd3428, 32;
	cvt.u64.u32 	%rd3430, %r7468;
	or.b64  	%rd3431, %rd3429, %rd3430;
	cvt.rn.f64.s64 	%fd329, %rd3431;
	mul.f64 	%fd330, %fd329, 0d3BF921FB54442D19;
	cvt.rn.f32.f64 	%f4190, %fd330;
	neg.f32 	%f4191, %f4190;
	setp.lt.s32 	%p1319, %r7465, 0;
	selp.f32 	%f6666, %f4191, %f4190, %p1319;
	bra.uni 	$L__BB9_1321;
$L__BB9_1320:
	mov.f32 	%f4192, 0f00000000;
	mul.rn.f32 	%f6666, %f757, %f4192;
	mov.b32 	%r10965, 0;
$L__BB9_1321:
	mul.f32 	%f4193, %f6666, %f6666;
	fma.rn.f32 	%f4194, %f4193, 0f3C190000, 0f3B560000;
	fma.rn.f32 	%f4195, %f4194, %f4193, 0f3CC70000;
	fma.rn.f32 	%f4196, %f4195, %f4193, 0f3D5B0000;
	fma.rn.f32 	%f4197, %f4196, %f4193, 0f3E089438;
	fma.rn.f32 	%f4198, %f4197, %f4193, 0f3EAAAA88;
	mul.rn.f32 	%f4199, %f4193, %f6666;
	fma.rn.f32 	%f4200, %f4198, %f4199, %f6666;
	abs.f32 	%f4201, %f6666;
	setp.eq.f32 	%p1320, %f4201, 0f3A00B43C;
	selp.f32 	%f4202, %f6666, %f4200, %p1320;
	and.b32  	%r7470, %r10965, 1;
	setp.eq.b32 	%p1321, %r7470, 1;
	neg.f32 	%f4203, %f4202;
	rcp.approx.ftz.f32 	%f4204, %f4203;
	selp.f32 	%f4205, %f4204, %f4202, %p1321;
	add.f32 	%f771, %f767, %f4205;
	mul.f32 	%f4206, %f771, 0f3F22F983;
	cvt.rni.s32.f32 	%r10977, %f4206;
	cvt.rn.f32.s32 	%f4207, %r10977;
	fma.rn.f32 	%f4208, %f4207, 0fBFC90FDA, %f771;
	fma.rn.f32 	%f4209, %f4207, 0fB3A22168, %f4208;
	fma.rn.f32 	%f6669, %f4207, 0fA7C234C5, %f4209;
	abs.f32 	%f773, %f771;
	setp.ltu.f32 	%p1322, %f773, 0f47CE4780;
	mov.u32 	%r10969, %r10977;
	mov.f32 	%f6667, %f6669;
	@%p1322 bra 	$L__BB9_1329;
	setp.eq.f32 	%p1323, %f773, 0f7F800000;
	@%p1323 bra 	$L__BB9_1328;
	mov.b32 	%r2203, %f771;
	shl.b32 	%r7472, %r2203, 8;
	or.b32  	%r2204, %r7472, -2147483648;
	mov.b64 	%rd5012, 0;
	mov.b32 	%r10966, 0;
	mov.u64 	%rd5010, __cudart_i2opi_f;
	mov.u64 	%rd5011, %rd3;
$L__BB9_1324:
	.pragma "nounroll";
	ld.global.nc.u32 	%r7473, [%rd5010];
	mad.wide.u32 	%rd3434, %r7473, %r2204, %rd5012;
	shr.u64 	%rd5012, %rd3434, 32;
	st.local.u32 	[%rd5011], %rd3434;
	add.s32 	%r10966, %r10966, 1;
	add.s64 	%rd5011, %rd5011, 4;
	add.s64 	%rd5010, %rd5010, 4;
	setp.ne.s32 	%p1324, %r10966, 6;
	@%p1324 bra 	$L__BB9_1324;
	shr.u32 	%r7474, %r2203, 23;
	st.local.u32 	[%rd3+24], %rd5012;
	and.b32  	%r2207, %r7474, 31;
	and.b32  	%r7475, %r7474, 224;
	add.s32 	%r7476, %r7475, -128;
	shr.u32 	%r7477, %r7476, 5;
	mul.wide.u32 	%rd3435, %r7477, 4;
	sub.s64 	%rd1165, %rd3, %rd3435;
	ld.local.u32 	%r10967, [%rd1165+24];
	ld.local.u32 	%r10968, [%rd1165+20];
	setp.eq.s32 	%p1325, %r2207, 0;
	@%p1325 bra 	$L__BB9_1327;
	shf.l.wrap.b32 	%r10967, %r10968, %r10967, %r2207;
	ld.local.u32 	%r7478, [%rd1165+16];
	shf.l.wrap.b32 	%r10968, %r7478, %r10968, %r2207;
$L__BB9_1327:
	shr.u32 	%r7479, %r10967, 30;
	shf.l.wrap.b32 	%r7480, %r10968, %r10967, 2;
	shl.b32 	%r7481, %r10968, 2;
	shr.u32 	%r7482, %r7480, 31;
	add.s32 	%r7483, %r7482, %r7479;
	neg.s32 	%r7484, %r7483;
	setp.lt.s32 	%p1326, %r2203, 0;
	selp.b32 	%r10969, %r7484, %r7483, %p1326;
	xor.b32  	%r7485, %r7480, %r2203;
	shr.s32 	%r7486, %r7480, 31;
	xor.b32  	%r7487, %r7486, %r7480;
	xor.b32  	%r7488, %r7486, %r7481;
	cvt.u64.u32 	%rd3436, %r7487;
	shl.b64 	%rd3437, %rd3436, 32;
	cvt.u64.u32 	%rd3438, %r7488;
	or.b64  	%rd3439, %rd3437, %rd3438;
	cvt.rn.f64.s64 	%fd331, %rd3439;
	mul.f64 	%fd332, %fd331, 0d3BF921FB54442D19;
	cvt.rn.f32.f64 	%f4210, %fd332;
	neg.f32 	%f4211, %f4210;
	setp.lt.s32 	%p1327, %r7485, 0;
	selp.f32 	%f6667, %f4211, %f4210, %p1327;
	bra.uni 	$L__BB9_1329;
$L__BB9_1328:
	mov.f32 	%f4212, 0f00000000;
	mul.rn.f32 	%f6667, %f771, %f4212;
	mov.b32 	%r10969, 0;
$L__BB9_1329:
	setp.ltu.f32 	%p1328, %f773, 0f47CE4780;
	mul.rn.f32 	%f4213, %f6667, %f6667;
	and.b32  	%r7490, %r10969, 1;
	setp.eq.b32 	%p1329, %r7490, 1;
	selp.f32 	%f4214, 0f3F800000, %f6667, %p1329;
	fma.rn.f32 	%f4215, %f4213, %f4214, 0f00000000;
	fma.rn.f32 	%f4216, %f4213, 0f37CBAC00, 0fBAB607ED;
	selp.f32 	%f4217, %f4216, 0fB94D4153, %p1329;
	selp.f32 	%f4218, 0f3D2AAABB, 0f3C0885E4, %p1329;
	fma.rn.f32 	%f4219, %f4217, %f4213, %f4218;
	selp.f32 	%f4220, 0fBEFFFFFF, 0fBE2AAAA8, %p1329;
	fma.rn.f32 	%f4221, %f4219, %f4213, %f4220;
	fma.rn.f32 	%f4222, %f4221, %f4215, %f4214;
	and.b32  	%r7491, %r10969, 2;
	setp.eq.s32 	%p1330, %r7491, 0;
	mov.f32 	%f4223, 0f00000000;
	sub.f32 	%f4224, %f4223, %f4222;
	selp.f32 	%f777, %f4222, %f4224, %p1330;
	mov.u32 	%r10973, %r10977;
	mov.f32 	%f6668, %f6669;
	@%p1328 bra 	$L__BB9_1337;
	setp.eq.f32 	%p1331, %f773, 0f7F800000;
	@%p1331 bra 	$L__BB9_1336;
	mov.b32 	%r2216, %f771;
	shl.b32 	%r7493, %r2216, 8;
	or.b32  	%r2217, %r7493, -2147483648;
	mov.b64 	%rd5015, 0;
	mov.b32 	%r10970, 0;
	mov.u64 	%rd5013, __cudart_i2opi_f;
	mov.u64 	%rd5014, %rd2;
$L__BB9_1332:
	.pragma "nounroll";
	ld.global.nc.u32 	%r7494, [%rd5013];
	mad.wide.u32 	%rd3442, %r7494, %r2217, %rd5015;
	shr.u64 	%rd5015, %rd3442, 32;
	st.local.u32 	[%rd5014], %rd3442;
	add.s32 	%r10970, %r10970, 1;
	add.s64 	%rd5014, %rd5014, 4;
	add.s64 	%rd5013, %rd5013, 4;
	setp.ne.s32 	%p1332, %r10970, 6;
	@%p1332 bra 	$L__BB9_1332;
	shr.u32 	%r7495, %r2216, 23;
	st.local.u32 	[%rd2+24], %rd5015;
	and.b32  	%r2220, %r7495, 31;
	and.b32  	%r7496, %r7495, 224;
	add.s32 	%r7497, %r7496, -128;
	shr.u32 	%r7498, %r7497, 5;
	mul.wide.u32 	%rd3443, %r7498, 4;
	sub.s64 	%rd1172, %rd2, %rd3443;
	ld.local.u32 	%r10971, [%rd1172+24];
	ld.local.u32 	%r10972, [%rd1172+20];
	setp.eq.s32 	%p1333, %r2220, 0;
	@%p1333 bra 	$L__BB9_1335;
	shf.l.wrap.b32 	%r10971, %r10972, %r10971, %r2220;
	ld.local.u32 	%r7499, [%rd1172+16];
	shf.l.wrap.b32 	%r10972, %r7499, %r10972, %r2220;
$L__BB9_1335:
	shr.u32 	%r7500, %r10971, 30;
	shf.l.wrap.b32 	%r7501, %r10972, %r10971, 2;
	shl.b32 	%r7502, %r10972, 2;
	shr.u32 	%r7503, %r7501, 31;
	add.s32 	%r7504, %r7503, %r7500;
	neg.s32 	%r7505, %r7504;
	setp.lt.s32 	%p1334, %r2216, 0;
	selp.b32 	%r10973, %r7505, %r7504, %p1334;
	xor.b32  	%r7506, %r7501, %r2216;
	shr.s32 	%r7507, %r7501, 31;
	xor.b32  	%r7508, %r7507, %r7501;
	xor.b32  	%r7509, %r7507, %r7502;
	cvt.u64.u32 	%rd3444, %r7508;
	shl.b64 	%rd3445, %rd3444, 32;
	cvt.u64.u32 	%rd3446, %r7509;
	or.b64  	%rd3447, %rd3445, %rd3446;
	cvt.rn.f64.s64 	%fd333, %rd3447;
	mul.f64 	%fd334, %fd333, 0d3BF921FB54442D19;
	cvt.rn.f32.f64 	%f4225, %fd334;
	neg.f32 	%f4226, %f4225;
	setp.lt.s32 	%p1335, %r7506, 0;
	selp.f32 	%f6668, %f4226, %f4225, %p1335;
	bra.uni 	$L__BB9_1337;
$L__BB9_1336:
	mov.f32 	%f4227, 0f00000000;
	mul.rn.f32 	%f6668, %f771, %f4227;
	mov.b32 	%r10973, 0;
$L__BB9_1337:
	setp.ltu.f32 	%p1336, %f773, 0f47CE4780;
	add.s32 	%r7511, %r10973, 1;
	mul.rn.f32 	%f4228, %f6668, %f6668;
	and.b32  	%r7512, %r10973, 1;
	setp.eq.b32 	%p1337, %r7512, 1;
	selp.f32 	%f4229, %f6668, 0f3F800000, %p1337;
	fma.rn.f32 	%f4230, %f4228, %f4229, 0f00000000;
	fma.rn.f32 	%f4231, %f4228, 0f37CBAC00, 0fBAB607ED;
	selp.f32 	%f4232, 0fB94D4153, %f4231, %p1337;
	selp.f32 	%f4233, 0f3C0885E4, 0f3D2AAABB, %p1337;
	fma.rn.f32 	%f4234, %f4232, %f4228, %f4233;
	selp.f32 	%f4235, 0fBE2AAAA8, 0fBEFFFFFF, %p1337;
	fma.rn.f32 	%f4236, %f4234, %f4228, %f4235;
	fma.rn.f32 	%f4237, %f4236, %f4230, %f4229;
	and.b32  	%r7513, %r7511, 2;
	setp.eq.s32 	%p1338, %r7513, 0;
	mov.f32 	%f4238, 0f00000000;
	sub.f32 	%f4239, %f4238, %f4237;
	selp.f32 	%f4240, %f4237, %f4239, %p1338;
	mul.f32 	%f781, %f777, %f4240;
	@%p1336 bra 	$L__BB9_1345;
	setp.eq.f32 	%p1339, %f773, 0f7F800000;
	@%p1339 bra 	$L__BB9_1344;
	mov.b32 	%r2229, %f771;
	shl.b32 	%r7515, %r2229, 8;
	or.b32  	%r2230, %r7515, -2147483648;
	mov.b64 	%rd5018, 0;
	mov.b32 	%r10974, 0;
	mov.u64 	%rd5016, __cudart_i2opi_f;
	mov.u64 	%rd5017, %rd1;
$L__BB9_1340:
	.pragma "nounroll";
	ld.global.nc.u32 	%r7516, [%rd5016];
	mad.wide.u32 	%rd3450, %r7516, %r2230, %rd5018;
	shr.u64 	%rd5018, %rd3450, 32;
	st.local.u32 	[%rd5017], %rd3450;
	add.s32 	%r10974, %r10974, 1;
	add.s64 	%rd5017, %rd5017, 4;
	add.s64 	%rd5016, %rd5016, 4;
	setp.ne.s32 	%p1340, %r10974, 6;
	@%p1340 bra 	$L__BB9_1340;
	shr.u32 	%r7517, %r2229, 23;
	st.local.u32 	[%rd1+24], %rd5018;
	and.b32  	%r2233, %r7517, 31;
	and.b32  	%r7518, %r7517, 224;
	add.s32 	%r7519, %r7518, -128;
	shr.u32 	%r7520, %r7519, 5;
	mul.wide.u32 	%rd3451, %r7520, 4;
	sub.s64 	%rd1179, %rd1, %rd3451;
	ld.local.u32 	%r10975, [%rd1179+24];
	ld.local.u32 	%r10976, [%rd1179+20];
	setp.eq.s32 	%p1341, %r2233, 0;
	@%p1341 bra 	$L__BB9_1343;
	shf.l.wrap.b32 	%r10975, %r10976, %r10975, %r2233;
	ld.local.u32 	%r7521, [%rd1179+16];
	shf.l.wrap.b32 	%r10976, %r7521, %r10976, %r2233;
$L__BB9_1343:
	shr.u32 	%r7522, %r10975, 30;
	shf.l.wrap.b32 	%r7523, %r10976, %r10975, 2;
	shl.b32 	%r7524, %r10976, 2;
	shr.u32 	%r7525, %r7523, 31;
	add.s32 	%r7526, %r7525, %r7522;
	neg.s32 	%r7527, %r7526;
	setp.lt.s32 	%p1342, %r2229, 0;
	selp.b32 	%r10977, %r7527, %r7526, %p1342;
	xor.b32  	%r7528, %r7523, %r2229;
	shr.s32 	%r7529, %r7523, 31;
	xor.b32  	%r7530, %r7529, %r7523;
	xor.b32  	%r7531, %r7529, %r7524;
	cvt.u64.u32 	%rd3452, %r7530;
	shl.b64 	%rd3453, %rd3452, 32;
	cvt.u64.u32 	%rd3454, %r7531;
	or.b64  	%rd3455, %rd3453, %rd3454;
	cvt.rn.f64.s64 	%fd335, %rd3455;
	mul.f64 	%fd336, %fd335, 0d3BF921FB54442D19;
	cvt.rn.f32.f64 	%f4241, %fd336;
	neg.f32 	%f4242, %f4241;
	setp.lt.s32 	%p1343, %r7528, 0;
	selp.f32 	%f6669, %f4242, %f4241, %p1343;
	bra.uni 	$L__BB9_1345;
$L__BB9_1344:
	mov.f32 	%f4243, 0f00000000;
	mul.rn.f32 	%f6669, %f771, %f4243;
	mov.b32 	%r10977, 0;
$L__BB9_1345:
	mul.f32 	%f4244, %f6669, %f6669;
	fma.rn.f32 	%f4245, %f4244, 0f3C190000, 0f3B560000;
	fma.rn.f32 	%f4246, %f4245, %f4244, 0f3CC70000;
	fma.rn.f32 	%f4247, %f4246, %f4244, 0f3D5B0000;
	fma.rn.f32 	%f4248, %f4247, %f4244, 0f3E089438;
	fma.rn.f32 	%f4249, %f4248, %f4244, 0f3EAAAA88;
	mul.rn.f32 	%f4250, %f4244, %f6669;
	fma.rn.f32 	%f4251, %f4249, %f4250, %f6669;
	abs.f32 	%f4252, %f6669;
	setp.eq.f32 	%p1344, %f4252, 0f3A00B43C;
	selp.f32 	%f4253, %f6669, %f4251, %p1344;
	and.b32  	%r7533, %r10977, 1;
	setp.eq.b32 	%p1345, %r7533, 1;
	neg.f32 	%f4254, %f4253;
	rcp.approx.ftz.f32 	%f4255, %f4254;
	selp.f32 	%f4256, %f4255, %f4253, %p1345;
	add.f32 	%f785, %f781, %f4256;
	mul.f32 	%f4257, %f785, 0f3F22F983;
	cvt.rni.s32.f32 	%r10989, %f4257;
	cvt.rn.f32.s32 	%f4258, %r10989;
	fma.rn.f32 	%f4259, %f4258, 0fBFC90FDA, %f785;
	fma.rn.f32 	%f4260, %f4258, 0fB3A22168, %f4259;
	fma.rn.f32 	%f6672, %f4258, 0fA7C234C5, %f4260;
	abs.f32 	%f787, %f785;
	setp.ltu.f32 	%p1346, %f787, 0f47CE4780;
	mov.u32 	%r10981, %r10989;
	mov.f32 	%f6670, %f6672;
	@%p1346 bra 	$L__BB9_1353;
	setp.eq.f32 	%p1347, %f787, 0f7F800000;
	@%p1347 bra 	$L__BB9_1352;
	mov.b32 	%r2243, %f785;
	shl.b32 	%r7535, %r2243, 8;
	or.b32  	%r2244, %r7535, -2147483648;
	mov.b64 	%rd5021, 0;
	mov.b32 	%r10978, 0;
	mov.u64 	%rd5019, __cudart_i2opi_f;
	mov.u64 	%rd5020, %rd3;
$L__BB9_1348:
	.pragma "nounroll";
	ld.global.nc.u32 	%r7536, [%rd5019];
	mad.wide.u32 	%rd3458, %r7536, %r2244, %rd5021;
	shr.u64 	%rd5021, %rd3458, 32;
	st.local.u32 	[%rd5020], %rd3458;
	add.s32 	%r10978, %r10978, 1;
	add.s64 	%rd5020, %rd5020, 4;
	add.s64 	%rd5019, %rd5019, 4;
	setp.ne.s32 	%p1348, %r10978, 6;
	@%p1348 bra 	$L__BB9_1348;
	shr.u32 	%r7537, %r2243, 23;
	st.local.u32 	[%rd3+24], %rd5021;
	and.b32  	%r2247, %r7537, 31;
	and.b32  	%r7538, %r7537, 224;
	add.s32 	%r7539, %r7538, -128;
	shr.u32 	%r7540, %r7539, 5;
	mul.wide.u32 	%rd3459, %r7540, 4;
	sub.s64 	%rd1186, %rd3, %rd3459;
	ld.local.u32 	%r10979, [%rd1186+24];
	ld.local.u32 	%r10980, [%rd1186+20];
	setp.eq.s32 	%p1349, %r2247, 0;
	@%p1349 bra 	$L__BB9_1351;
	shf.l.wrap.b32 	%r10979, %r10980, %r10979, %r2247;
	ld.local.u32 	%r7541, [%rd1186+16];
	shf.l.wrap.b32 	%r10980, %r7541, %r10980, %r2247;
$L__BB9_1351:
	shr.u32 	%r7542, %r10979, 30;
	shf.l.wrap.b32 	%r7543, %r10980, %r10979, 2;
	shl.b32 	%r7544, %r10980, 2;
	shr.u32 	%r7545, %r7543, 31;
	add.s32 	%r7546, %r7545, %r7542;
	neg.s32 	%r7547, %r7546;
	setp.lt.s32 	%p1350, %r2243, 0;
	selp.b32 	%r10981, %r7547, %r7546, %p1350;
	xor.b32  	%r7548, %r7543, %r2243;
	shr.s32 	%r7549, %r7543, 31;
	xor.b32  	%r7550, %r7549, %r7543;
	xor.b32  	%r7551, %r7549, %r7544;
	cvt.u64.u32 	%rd3460, %r7550;
	shl.b64 	%rd3461, %rd3460, 32;
	cvt.u64.u32 	%rd3462, %r7551;
	or.b64  	%rd3463, %rd3461, %rd3462;
	cvt.rn.f64.s64 	%fd337, %rd3463;
	mul.f64 	%fd338, %fd337, 0d3BF921FB54442D19;
	cvt.rn.f32.f64 	%f4261, %fd338;
	neg.f32 	%f4262, %f4261;
	setp.lt.s32 	%p1351, %r7548, 0;
	selp.f32 	%f6670, %f4262, %f4261, %p1351;
	bra.uni 	$L__BB9_1353;
$L__BB9_1352:
	mov.f32 	%f4263, 0f00000000;
	mul.rn.f32 	%f6670, %f785, %f4263;
	mov.b32 	%r10981, 0;
$L__BB9_1353:
	setp.ltu.f32 	%p1352, %f787, 0f47CE4780;
	mul.rn.f32 	%f4264, %f6670, %f6670;
	and.b32  	%r7553, %r10981, 1;
	setp.eq.b32 	%p1353, %r7553, 1;
	selp.f32 	%f4265, 0f3F800000, %f6670, %p1353;
	fma.rn.f32 	%f4266, %f4264, %f4265, 0f00000000;
	fma.rn.f32 	%f4267, %f4264, 0f37CBAC00, 0fBAB607ED;
	selp.f32 	%f4268, %f4267, 0fB94D4153, %p1353;
	selp.f32 	%f4269, 0f3D2AAABB, 0f3C0885E4, %p1353;
	fma.rn.f32 	%f4270, %f4268, %f4264, %f4269;
	selp.f32 	%f4271, 0fBEFFFFFF, 0fBE2AAAA8, %p1353;
	fma.rn.f32 	%f4272, %f4270, %f4264, %f4271;
	fma.rn.f32 	%f4273, %f4272, %f4266, %f4265;
	and.b32  	%r7554, %r10981, 2;
	setp.eq.s32 	%p1354, %r7554, 0;
	mov.f32 	%f4274, 0f00000000;
	sub.f32 	%f4275, %f4274, %f4273;
	selp.f32 	%f791, %f4273, %f4275, %p1354;
	mov.u32 	%r10985, %r10989;
	mov.f32 	%f6671, %f6672;
	@%p1352 bra 	$L__BB9_1361;
	setp.eq.f32 	%p1355, %f787, 0f7F800000;
	@%p1355 bra 	$L__BB9_1360;
	mov.b32 	%r2256, %f785;
	shl.b32 	%r7556, %r2256, 8;
	or.b32  	%r2257, %r7556, -2147483648;
	mov.b64 	%rd5024, 0;
	mov.b32 	%r10982, 0;
	mov.u64 	%rd5022, __cudart_i2opi_f;
	mov.u64 	%rd5023, %rd2;
$L__BB9_1356:
	.pragma "nounroll";
	ld.global.nc.u32 	%r7557, [%rd5022];
	mad.wide.u32 	%rd3466, %r7557, %r2257, %rd5024;
	shr.u64 	%rd5024, %rd3466, 32;
	st.local.u32 	[%rd5023], %rd3466;
	add.s32 	%r10982, %r10982, 1;
	add.s64 	%rd5023, %rd5023, 4;
	add.s64 	%rd5022, %rd5022, 4;
	setp.ne.s32 	%p1356, %r10982, 6;
	@%p1356 bra 	$L__BB9_1356;
	shr.u32 	%r7558, %r2256, 23;
	st.local.u32 	[%rd2+24], %rd5024;
	and.b32  	%r2260, %r7558, 31;
	and.b32  	%r7559, %r7558, 224;
	add.s32 	%r7560, %r7559, -128;
	shr.u32 	%r7561, %r7560, 5;
	mul.wide.u32 	%rd3467, %r7561, 4;
	sub.s64 	%rd1193, %rd2, %rd3467;
	ld.local.u32 	%r10983, [%rd1193+24];
	ld.local.u32 	%r10984, [%rd1193+20];
	setp.eq.s32 	%p1357, %r2260, 0;
	@%p1357 bra 	$L__BB9_1359;
	shf.l.wrap.b32 	%r10983, %r10984, %r10983, %r2260;
	ld.local.u32 	%r7562, [%rd1193+16];
	shf.l.wrap.b32 	%r10984, %r7562, %r10984, %r2260;
$L__BB9_1359:
	shr.u32 	%r7563, %r10983, 30;
	shf.l.wrap.b32 	%r7564, %r10984, %r10983, 2;
	shl.b32 	%r7565, %r10984, 2;
	shr.u32 	%r7566, %r7564, 31;
	add.s32 	%r7567, %r7566, %r7563;
	neg.s32 	%r7568, %r7567;
	setp.lt.s32 	%p1358, %r2256, 0;
	selp.b32 	%r10985, %r7568, %r7567, %p1358;
	xor.b32  	%r7569, %r7564, %r2256;
	shr.s32 	%r7570, %r7564, 31;
	xor.b32  	%r7571, %r7570, %r7564;
	xor.b32  	%r7572, %r7570, %r7565;
	cvt.u64.u32 	%rd3468, %r7571;
	shl.b64 	%rd3469, %rd3468, 32;
	cvt.u64.u32 	%rd3470, %r7572;
	or.b64  	%rd3471, %rd3469, %rd3470;
	cvt.rn.f64.s64 	%fd339, %rd3471;
	mul.f64 	%fd340, %fd339, 0d3BF921FB54442D19;
	cvt.rn.f32.f64 	%f4276, %fd340;
	neg.f32 	%f4277, %f4276;
	setp.lt.s32 	%p1359, %r7569, 0;
	selp.f32 	%f6671, %f4277, %f4276, %p1359;
	bra.uni 	$L__BB9_1361;
$L__BB9_1360:
	mov.f32 	%f4278, 0f00000000;
	mul.rn.f32 	%f6671, %f785, %f4278;
	mov.b32 	%r10985, 0;
$L__BB9_1361:
	setp.ltu.f32 	%p1360, %f787, 0f47CE4780;
	add.s32 	%r7574, %r10985, 1;
	mul.rn.f32 	%f4279, %f6671, %f6671;
	and.b32  	%r7575, %r10985, 1;
	setp.eq.b32 	%p1361, %r7575, 1;
	selp.f32 	%f4280, %f6671, 0f3F800000, %p1361;
	fma.rn.f32 	%f4281, %f4279, %f4280, 0f00000000;
	fma.rn.f32 	%f4282, %f4279, 0f37CBAC00, 0fBAB607ED;
	selp.f32 	%f4283, 0fB94D4153, %f4282, %p1361;
	selp.f32 	%f4284, 0f3C0885E4, 0f3D2AAABB, %p1361;
	fma.rn.f32 	%f4285, %f4283, %f4279, %f4284;
	selp.f32 	%f4286, 0fBE2AAAA8, 0fBEFFFFFF, %p1361;
	fma.rn.f32 	%f4287, %f4285, %f4279, %f4286;
	fma.rn.f32 	%f4288, %f4287, %f4281, %f4280;
	and.b32  	%r7576, %r7574, 2;
	setp.eq.s32 	%p1362, %r7576, 0;
	mov.f32 	%f4289, 0f00000000;
	sub.f32 	%f4290, %f4289, %f4288;
	selp.f32 	%f4291, %f4288, %f4290, %p1362;
	mul.f32 	%f795, %f791, %f4291;
	@%p1360 bra 	$L__BB9_1369;
	setp.eq.f32 	%p1363, %f787, 0f7F800000;
	@%p1363 bra 	$L__BB9_1368;
	mov.b32 	%r2269, %f785;
	shl.b32 	%r7578, %r2269, 8;
	or.b32  	%r2270, %r7578, -2147483648;
	mov.b64 	%rd5027, 0;
	mov.b32 	%r10986, 0;
	mov.u64 	%rd5025, __cudart_i2opi_f;
	mov.u64 	%rd5026, %rd1;
$L__BB9_1364:
	.pragma "nounroll";
	ld.global.nc.u32 	%r7579, [%rd5025];
	mad.wide.u32 	%rd3474, %r7579, %r2270, %rd5027;
	shr.u64 	%rd5027, %rd3474, 32;
	st.local.u32 	[%rd5026], %rd3474;
	add.s32 	%r10986, %r10986, 1;
	add.s64 	%rd5026, %rd5026, 4;
	add.s64 	%rd5025, %rd5025, 4;
	setp.ne.s32 	%p1364, %r10986, 6;
	@%p1364 bra 	$L__BB9_1364;
	shr.u32 	%r7580, %r2269, 23;
	st.local.u32 	[%rd1+24], %rd5027;
	and.b32  	%r2273, %r7580, 31;
	and.b32  	%r7581, %r7580, 224;
	add.s32 	%r7582, %r7581, -128;
	shr.u32 	%r7583, %r7582, 5;
	mul.wide.u32 	%rd3475, %r7583, 4;
	sub.s64 	%rd1200, %rd1, %rd3475;
	ld.local.u32 	%r10987, [%rd1200+24];
	ld.local.u32 	%r10988, [%rd1200+20];
	setp.eq.s32 	%p1365, %r2273, 0;
	@%p1365 bra 	$L__BB9_1367;
	shf.l.wrap.b32 	%r10987, %r10988, %r10987, %r2273;
	ld.local.u32 	%r7584, [%rd1200+16];
	shf.l.wrap.b32 	%r10988, %r7584, %r10988, %r2273;
$L__BB9_1367:
	shr.u32 	%r7585, %r10987, 30;
	shf.l.wrap.b32 	%r7586, %r10988, %r10987, 2;
	shl.b32 	%r7587, %r10988, 2;
	shr.u32 	%r7588, %r7586, 31;
	add.s32 	%r7589, %r7588, %r7585;
	neg.s32 	%r7590, %r7589;
	setp.lt.s32 	%p1366, %r2269, 0;
	selp.b32 	%r10989, %r7590, %r7589, %p1366;
	xor.b32  	%r7591, %r7586, %r2269;
	shr.s32 	%r7592, %r7586, 31;
	xor.b32  	%r7593, %r7592, %r7586;
	xor.b32  	%r7594, %r7592, %r7587;
	cvt.u64.u32 	%rd3476, %r7593;
	shl.b64 	%rd3477, %rd3476, 32;
	cvt.u64.u32 	%rd3478, %r7594;
	or.b64  	%rd3479, %rd3477, %rd3478;
	cvt.rn.f64.s64 	%fd341, %rd3479;
	mul.f64 	%fd342, %fd341, 0d3BF921FB54442D19;
	cvt.rn.f32.f64 	%f4292, %fd342;
	neg.f32 	%f4293, %f4292;
	setp.lt.s32 	%p1367, %r7591, 0;
	selp.f32 	%f6672, %f4293, %f4292, %p1367;
	bra.uni 	$L__BB9_1369;
$L__BB9_1368:
	mov.f32 	%f4294, 0f00000000;
	mul.rn.f32 	%f6672, %f785, %f4294;
	mov.b32 	%r10989, 0;
$L__BB9_1369:
	mul.f32 	%f4295, %f6672, %f6672;
	fma.rn.f32 	%f4296, %f4295, 0f3C190000, 0f3B560000;
	fma.rn.f32 	%f4297, %f4296, %f4295, 0f3CC70000;
	fma.rn.f32 	%f4298, %f4297, %f4295, 0f3D5B0000;
	fma.rn.f32 	%f4299, %f4298, %f4295, 0f3E089438;
	fma.rn.f32 	%f4300, %f4299, %f4295, 0f3EAAAA88;
	mul.rn.f32 	%f4301, %f4295, %f6672;
	fma.rn.f32 	%f4302, %f4300, %f4301, %f6672;
	abs.f32 	%f4303, %f6672;
	setp.eq.f32 	%p1368, %f4303, 0f3A00B43C;
	selp.f32 	%f4304, %f6672, %f4302, %p1368;
	and.b32  	%r7596, %r10989, 1;
	setp.eq.b32 	%p1369, %r7596, 1;
	neg.f32 	%f4305, %f4304;
	rcp.approx.ftz.f32 	%f4306, %f4305;
	selp.f32 	%f4307, %f4306, %f4304, %p1369;
	add.f32 	%f799, %f795, %f4307;
	mul.f32 	%f4308, %f799, 0f3F22F983;
	cvt.rni.s32.f32 	%r11001, %f4308;
	cvt.rn.f32.s32 	%f4309, %r11001;
	fma.rn.f32 	%f4310, %f4309, 0fBFC90FDA, %f799;
	fma.rn.f32 	%f4311, %f4309, 0fB3A22168, %f4310;
	fma.rn.f32 	%f6675, %f4309, 0fA7C234C5, %f4311;
	abs.f32 	%f801, %f799;
	setp.ltu.f32 	%p1370, %f801, 0f47CE4780;
	mov.u32 	%r10993, %r11001;
	mov.f32 	%f6673, %f6675;
	@%p1370 bra 	$L__BB9_1377;
	setp.eq.f32 	%p1371, %f801, 0f7F800000;
	@%p1371 bra 	$L__BB9_1376;
	mov.b32 	%r2283, %f799;
	shl.b32 	%r7598, %r2283, 8;
	or.b32  	%r2284, %r7598, -2147483648;
	mov.b64 	%rd5030, 0;
	mov.b32 	%r10990, 0;
	mov.u64 	%rd5028, __cudart_i2opi_f;
	mov.u64 	%rd5029, %rd3;
$L__BB9_1372:
	.pragma "nounroll";
	ld.global.nc.u32 	%r7599, [%rd5028];
	mad.wide.u32 	%rd3482, %r7599, %r2284, %rd5030;
	shr.u64 	%rd5030, %rd3482, 32;
	st.local.u32 	[%rd5029], %rd3482;
	add.s32 	%r10990, %r10990, 1;
	add.s64 	%rd5029, %rd5029, 4;
	add.s64 	%rd5028, %rd5028, 4;
	setp.ne.s32 	%p1372, %r10990, 6;
	@%p1372 bra 	$L__BB9_1372;
	shr.u32 	%r7600, %r2283, 23;
	st.local.u32 	[%rd3+24], %rd5030;
	and.b32  	%r2287, %r7600, 31;
	and.b32  	%r7601, %r7600, 224;
	add.s32 	%r7602, %r7601, -128;
	shr.u32 	%r7603, %r7602, 5;
	mul.wide.u32 	%rd3483, %r7603, 4;
	sub.s64 	%rd1207, %rd3, %rd3483;
	ld.local.u32 	%r10991, [%rd1207+24];
	ld.local.u32 	%r10992, [%rd1207+20];
	setp.eq.s32 	%p1373, %r2287, 0;
	@%p1373 bra 	$L__BB9_1375;
	shf.l.wrap.b32 	%r10991, %r10992, %r10991, %r2287;
	ld.local.u32 	%r7604, [%rd1207+16];
	shf.l.wrap.b32 	%r10992, %r7604, %r10992, %r2287;
$L__BB9_1375:
	shr.u32 	%r7605, %r10991, 30;
	shf.l.wrap.b32 	%r7606, %r10992, %r10991, 2;
	shl.b32 	%r7607, %r10992, 2;
	shr.u32 	%r7608, %r7606, 31;
	add.s32 	%r7609, %r7608, %r7605;
	neg.s32 	%r7610, %r7609;
	setp.lt.s32 	%p1374, %r2283, 0;
	selp.b32 	%r10993, %r7610, %r7609, %p1374;
	xor.b32  	%r7611, %r7606, %r2283;
	shr.s32 	%r7612, %r7606, 31;
	xor.b32  	%r7613, %r7612, %r7606;
	xor.b32  	%r7614, %r7612, %r7607;
	cvt.u64.u32 	%rd3484, %r7613;
	shl.b64 	%rd3485, %rd3484, 32;
	cvt.u64.u32 	%rd3486, %r7614;
	or.b64  	%rd3487, %rd3485, %rd3486;
	cvt.rn.f64.s64 	%fd343, %rd3487;
	mul.f64 	%fd344, %fd343, 0d3BF921FB54442D19;
	cvt.rn.f32.f64 	%f4312, %fd344;
	neg.f32 	%f4313, %f4312;
	setp.lt.s32 	%p1375, %r7611, 0;
	selp.f32 	%f6673, %f4313, %f4312, %p1375;
	bra.uni 	$L__BB9_1377;
$L__BB9_1376:
	mov.f32 	%f4314, 0f00000000;
	mul.rn.f32 	%f6673, %f799, %f4314;
	mov.b32 	%r10993, 0;
$L__BB9_1377:
	setp.ltu.f32 	%p1376, %f801, 0f47CE4780;
	mul.rn.f32 	%f4315, %f6673, %f6673;
	and.b32  	%r7616, %r10993, 1;
	setp.eq.b32 	%p1377, %r7616, 1;
	selp.f32 	%f4316, 0f3F800000, %f6673, %p1377;
	fma.rn.f32 	%f4317, %f4315, %f4316, 0f00000000;
	fma.rn.f32 	%f4318, %f4315, 0f37CBAC00, 0fBAB607ED;
	selp.f32 	%f4319, %f4318, 0fB94D4153, %p1377;
	selp.f32 	%f4320, 0f3D2AAABB, 0f3C0885E4, %p1377;
	fma.rn.f32 	%f4321, %f4319, %f4315, %f4320;
	selp.f32 	%f4322, 0fBEFFFFFF, 0fBE2AAAA8, %p1377;
	fma.rn.f32 	%f4323, %f4321, %f4315, %f4322;
	fma.rn.f32 	%f4324, %f4323, %f4317, %f4316;
	and.b32  	%r7617, %r10993, 2;
	setp.eq.s32 	%p1378, %r7617, 0;
	mov.f32 	%f4325, 0f00000000;
	sub.f32 	%f4326, %f4325, %f4324;
	selp.f32 	%f805, %f4324, %f4326, %p1378;
	mov.u32 	%r10997, %r11001;
	mov.f32 	%f6674, %f6675;
	@%p1376 bra 	$L__BB9_1385;
	setp.eq.f32 	%p1379, %f801, 0f7F800000;
	@%p1379 bra 	$L__BB9_1384;
	mov.b32 	%r2296, %f799;
	shl.b32 	%r7619, %r2296, 8;
	or.b32  	%r2297, %r7619, -2147483648;
	mov.b64 	%rd5033, 0;
	mov.b32 	%r10994, 0;
	mov.u64 	%rd5031, __cudart_i2opi_f;
	mov.u64 	%rd5032, %rd2;
$L__BB9_1380:
	.pragma "nounroll";
	ld.global.nc.u32 	%r7620, [%rd5031];
	mad.wide.u32 	%rd3490, %r7620, %r2297, %rd5033;
	shr.u64 	%rd5033, %rd3490, 32;
	st.local.u32 	[%rd5032], %rd3490;
	add.s32 	%r10994, %r10994, 1;
	add.s64 	%rd5032, %rd5032, 4;
	add.s64 	%rd5031, %rd5031, 4;
	setp.ne.s32 	%p1380, %r10994, 6;
	@%p1380 bra 	$L__BB9_1380;
	shr.u32 	%r7621, %r2296, 23;
	st.local.u32 	[%rd2+24], %rd5033;
	and.b32  	%r2300, %r7621, 31;
	and.b32  	%r7622, %r7621, 224;
	add.s32 	%r7623, %r7622, -128;
	shr.u32 	%r7624, %r7623, 5;
	mul.wide.u32 	%rd3491, %r7624, 4;
	sub.s64 	%rd1214, %rd2, %rd3491;
	ld.local.u32 	%r10995, [%rd1214+24];
	ld.local.u32 	%r10996, [%rd1214+20];
	setp.eq.s32 	%p1381, %r2300, 0;
	@%p1381 bra 	$L__BB9_1383;
	shf.l.wrap.b32 	%r10995, %r10996, %r10995, %r2300;
	ld.local.u32 	%r7625, [%rd1214+16];
	shf.l.wrap.b32 	%r10996, %r7625, %r10996, %r2300;
$L__BB9_1383:
	shr.u32 	%r7626, %r10995, 30;
	shf.l.wrap.b32 	%r7627, %r10996, %r10995, 2;
	shl.b32 	%r7628, %r10996, 2;
	shr.u32 	%r7629, %r7627, 31;
	add.s32 	%r7630, %r7629, %r7626;
	neg.s32 	%r7631, %r7630;
	setp.lt.s32 	%p1382, %r2296, 0;
	selp.b32 	%r10997, %r7631, %r7630, %p1382;
	xor.b32  	%r7632, %r7627, %r2296;
	shr.s32 	%r7633, %r7627, 31;
	xor.b32  	%r7634, %r7633, %r7627;
	xor.b32  	%r7635, %r7633, %r7628;
	cvt.u64.u32 	%rd3492, %r7634;
	shl.b64 	%rd3493, %rd3492, 32;
	cvt.u64.u32 	%rd3494, %r7635;
	or.b64  	%rd3495, %rd3493, %rd3494;
	cvt.rn.f64.s64 	%fd345, %rd3495;
	mul.f64 	%fd346, %fd345, 0d3BF921FB54442D19;
	cvt.rn.f32.f64 	%f4327, %fd346;
	neg.f32 	%f4328, %f4327;
	setp.lt.s32 	%p1383, %r7632, 0;
	selp.f32 	%f6674, %f4328, %f4327, %p1383;
	bra.uni 	$L__BB9_1385;
$L__BB9_1384:
	mov.f32 	%f4329, 0f00000000;
	mul.rn.f32 	%f6674, %f799, %f4329;
	mov.b32 	%r10997, 0;
$L__BB9_1385:
	setp.ltu.f32 	%p1384, %f801, 0f47CE4780;
	add.s32 	%r7637, %r10997, 1;
	mul.rn.f32 	%f4330, %f6674, %f6674;
	and.b32  	%r7638, %r10997, 1;
	setp.eq.b32 	%p1385, %r7638, 1;
	selp.f32 	%f4331, %f6674, 0f3F800000, %p1385;
	fma.rn.f32 	%f4332, %f4330, %f4331, 0f00000000;
	fma.rn.f32 	%f4333, %f4330, 0f37CBAC00, 0fBAB607ED;
	selp.f32 	%f4334, 0fB94D4153, %f4333, %p1385;
	selp.f32 	%f4335, 0f3C0885E4, 0f3D2AAABB, %p1385;
	fma.rn.f32 	%f4336, %f4334, %f4330, %f4335;
	selp.f32 	%f4337, 0fBE2AAAA8, 0fBEFFFFFF, %p1385;
	fma.rn.f32 	%f4338, %f4336, %f4330, %f4337;
	fma.rn.f32 	%f4339, %f4338, %f4332, %f4331;
	and.b32  	%r7639, %r7637, 2;
	setp.eq.s32 	%p1386, %r7639, 0;
	mov.f32 	%f4340, 0f00000000;
	sub.f32 	%f4341, %f4340, %f4339;
	selp.f32 	%f4342, %f4339, %f4341, %p1386;
	mul.f32 	%f809, %f805, %f4342;
	@%p1384 bra 	$L__BB9_1393;
	setp.eq.f32 	%p1387, %f801, 0f7F800000;
	@%p1387 bra 	$L__BB9_1392;
	mov.b32 	%r2309, %f799;
	shl.b32 	%r7641, %r2309, 8;
	or.b32  	%r2310, %r7641, -2147483648;
	mov.b64 	%rd5036, 0;
	mov.b32 	%r10998, 0;
	mov.u64 	%rd5034, __cudart_i2opi_f;
	mov.u64 	%rd5035, %rd1;
$L__BB9_1388:
	.pragma "nounroll";
	ld.global.nc.u32 	%r7642, [%rd5034];
	mad.wide.u32 	%rd3498, %r7642, %r2310, %rd5036;
	shr.u64 	%rd5036, %rd3498, 32;
	st.local.u32 	[%rd5035], %rd3498;
	add.s32 	%r10998, %r10998, 1;
	add.s64 	%rd5035, %rd5035, 4;
	add.s64 	%rd5034, %rd5034, 4;
	setp.ne.s32 	%p1388, %r10998, 6;
	@%p1388 bra 	$L__BB9_1388;
	shr.u32 	%r7643, %r2309, 23;
	st.local.u32 	[%rd1+24], %rd5036;
	and.b32  	%r2313, %r7643, 31;
	and.b32  	%r7644, %r7643, 224;
	add.s32 	%r7645, %r7644, -128;
	shr.u32 	%r7646, %r7645, 5;
	mul.wide.u32 	%rd3499, %r7646, 4;
	sub.s64 	%rd1221, %rd1, %rd3499;
	ld.local.u32 	%r10999, [%rd1221+24];
	ld.local.u32 	%r11000, [%rd1221+20];
	setp.eq.s32 	%p1389, %r2313, 0;
	@%p1389 bra 	$L__BB9_1391;
	shf.l.wrap.b32 	%r10999, %r11000, %r10999, %r2313;
	ld.local.u32 	%r7647, [%rd1221+16];
	shf.l.wrap.b32 	%r11000, %r7647, %r11000, %r2313;
$L__BB9_1391:
	shr.u32 	%r7648, %r10999, 30;
	shf.l.wrap.b32 	%r7649, %r11000, %r10999, 2;
	shl.b32 	%r7650, %r11000, 2;
	shr.u32 	%r7651, %r7649, 31;
	add.s32 	%r7652, %r7651, %r7648;
	neg.s32 	%r7653, %r7652;
	setp.lt.s32 	%p1390, %r2309, 0;
	selp.b32 	%r11001, %r7653, %r7652, %p1390;
	xor.b32  	%r7654, %r7649, %r2309;
	shr.s32 	%r7655, %r7649, 31;
	xor.b32  	%r7656, %r7655, %r7649;
	xor.b32  	%r7657, %r7655, %r7650;
	cvt.u64.u32 	%rd3500, %r7656;
	shl.b64 	%rd3501, %rd3500, 32;
	cvt.u64.u32 	%rd3502, %r7657;
	or.b64  	%rd3503, %rd3501, %rd3502;
	cvt.rn.f64.s64 	%fd347, %rd3503;
	mul.f64 	%fd348, %fd347, 0d3BF921FB54442D19;
	cvt.rn.f32.f64 	%f4343, %fd348;
	neg.f32 	%f4344, %f4343;
	setp.lt.s32 	%p1391, %r7654, 0;
	selp.f32 	%f6675, %f4344, %f4343, %p1391;
	bra.uni 	$L__BB9_1393;
$L__BB9_1392:
	mov.f32 	%f4345, 0f00000000;
	mul.rn.f32 	%f6675, %f799, %f4345;
	mov.b32 	%r11001, 0;
$L__BB9_1393:
	mul.f32 	%f4346, %f6675, %f6675;
	fma.rn.f32 	%f4347, %f4346, 0f3C190000, 0f3B560000;
	fma.rn.f32 	%f4348, %f4347, %f4346, 0f3CC70000;
	fma.rn.f32 	%f4349, %f4348, %f4346, 0f3D5B0000;
	fma.rn.f32 	%f4350, %f4349, %f4346, 0f3E089438;
	fma.rn.f32 	%f4351, %f4350, %f4346, 0f3EAAAA88;
	mul.rn.f32 	%f4352, %f4346, %f6675;
	fma.rn.f32 	%f4353, %f4351, %f4352, %f6675;
	abs.f32 	%f4354, %f6675;
	setp.eq.f32 	%p1392, %f4354, 0f3A00B43C;
	selp.f32 	%f4355, %f6675, %f4353, %p1392;
	and.b32  	%r7659, %r11001, 1;
	setp.eq.b32 	%p1393, %r7659, 1;
	neg.f32 	%f4356, %f4355;
	rcp.approx.ftz.f32 	%f4357, %f4356;
	selp.f32 	%f4358, %f4357, %f4355, %p1393;
	add.f32 	%f813, %f809, %f4358;
	mul.f32 	%f4359, %f813, 0f3F22F983;
	cvt.rni.s32.f32 	%r11013, %f4359;
	cvt.rn.f32.s32 	%f4360, %r11013;
	fma.rn.f32 	%f4361, %f4360, 0fBFC90FDA, %f813;
	fma.rn.f32 	%f4362, %f4360, 0fB3A22168, %f4361;
	fma.rn.f32 	%f6678, %f4360, 0fA7C234C5, %f4362;
	abs.f32 	%f815, %f813;
	setp.ltu.f32 	%p1394, %f815, 0f47CE4780;
	mov.u32 	%r11005, %r11013;
	mov.f32 	%f6676, %f6678;
	@%p1394 bra 	$L__BB9_1401;
	setp.eq.f32 	%p1395, %f815, 0f7F800000;
	@%p1395 bra 	$L__BB9_1400;
	mov.b32 	%r2323, %f813;
	shl.b32 	%r7661, %r2323, 8;
	or.b32  	%r2324, %r7661, -2147483648;
	mov.b64 	%rd5039, 0;
	mov.b32 	%r11002, 0;
	mov.u64 	%rd5037, __cudart_i2opi_f;
	mov.u64 	%rd5038, %rd3;
$L__BB9_1396:
	.pragma "nounroll";
	ld.global.nc.u32 	%r7662, [%rd5037];
	mad.wide.u32 	%rd3506, %r7662, %r2324, %rd5039;
	shr.u64 	%rd5039, %rd3506, 32;
	st.local.u32 	[%rd5038], %rd3506;
	add.s32 	%r11002, %r11002, 1;
	add.s64 	%rd5038, %rd5038, 4;
	add.s64 	%rd5037, %rd5037, 4;
	setp.ne.s32 	%p1396, %r11002, 6;
	@%p1396 bra 	$L__BB9_1396;
	shr.u32 	%r7663, %r2323, 23;
	st.local.u32 	[%rd3+24], %rd5039;
	and.b32  	%r2327, %r7663, 31;
	and.b32  	%r7664, %r7663, 224;
	add.s32 	%r7665, %r7664, -128;
	shr.u32 	%r7666, %r7665, 5;
	mul.wide.u32 	%rd3507, %r7666, 4;
	sub.s64 	%rd1228, %rd3, %rd3507;
	ld.local.u32 	%r11003, [%rd1228+24];
	ld.local.u32 	%r11004, [%rd1228+20];
	setp.eq.s32 	%p1397, %r2327, 0;
	@%p1397 bra 	$L__BB9_1399;
	shf.l.wrap.b32 	%r11003, %r11004, %r11003, %r2327;
	ld.local.u32 	%r7667, [%rd1228+16];
	shf.l.wrap.b32 	%r11004, %r7667, %r11004, %r2327;
$L__BB9_1399:
	shr.u32 	%r7668, %r11003, 30;
	shf.l.wrap.b32 	%r7669, %r11004, %r11003, 2;
	shl.b32 	%r7670, %r11004, 2;
	shr.u32 	%r7671, %r7669, 31;
	add.s32 	%r7672, %r7671, %r7668;
	neg.s32 	%r7673, %r7672;
	setp.lt.s32 	%p1398, %r2323, 0;
	selp.b32 	%r11005, %r7673, %r7672, %p1398;
	xor.b32  	%r7674, %r7669, %r2323;
	shr.s32 	%r7675, %r7669, 31;
	xor.b32  	%r7676, %r7675, %r7669;
	xor.b32  	%r7677, %r7675, %r7670;
	cvt.u64.u32 	%rd3508, %r7676;
	shl.b64 	%rd3509, %rd3508, 32;
	cvt.u64.u32 	%rd3510, %r7677;
	or.b64  	%rd3511, %rd3509, %rd3510;
	cvt.rn.f64.s64 	%fd349, %rd3511;
	mul.f64 	%fd350, %fd349, 0d3BF921FB54442D19;
	cvt.rn.f32.f64 	%f4363, %fd350;
	neg.f32 	%f4364, %f4363;
	setp.lt.s32 	%p1399, %r7674, 0;
	selp.f32 	%f6676, %f4364, %f4363, %p1399;
	bra.uni 	$L__BB9_1401;
$L__BB9_1400:
	mov.f32 	%f4365, 0f00000000;
	mul.rn.f32 	%f6676, %f813, %f4365;
	mov.b32 	%r11005, 0;
$L__BB9_1401:
	setp.ltu.f32 	%p1400, %f815, 0f47CE4780;
	mul.rn.f32 	%f4366, %f6676, %f6676;
	and.b32  	%r7679, %r11005, 1;
	setp.eq.b32 	%p1401, %r7679, 1;
	selp.f32 	%f4367, 0f3F800000, %f6676, %p1401;
	fma.rn.f32 	%f4368, %f4366, %f4367, 0f00000000;
	fma.rn.f32 	%f4369, %f4366, 0f37CBAC00, 0fBAB607ED;
	selp.f32 	%f4370, %f4369, 0fB94D4153, %p1401;
	selp.f32 	%f4371, 0f3D2AAABB, 0f3C0885E4, %p1401;
	fma.rn.f32 	%f4372, %f4370, %f4366, %f4371;
	selp.f32 	%f4373, 0fBEFFFFFF, 0fBE2AAAA8, %p1401;
	fma.rn.f32 	%f4374, %f4372, %f4366, %f4373;
	fma.rn.f32 	%f4375, %f4374, %f4368, %f4367;
	and.b32  	%r7680, %r11005, 2;
	setp.eq.s32 	%p1402, %r7680, 0;
	mov.f32 	%f4376, 0f00000000;
	sub.f32 	%f4377, %f4376, %f4375;
	selp.f32 	%f819, %f4375, %f4377, %p1402;
	mov.u32 	%r11009, %r11013;
	mov.f32 	%f6677, %f6678;
	@%p1400 bra 	$L__BB9_1409;
	setp.eq.f32 	%p1403, %f815, 0f7F800000;
	@%p1403 bra 	$L__BB9_1408;
	mov.b32 	%r2336, %f813;
	shl.b32 	%r7682, %r2336, 8;
	or.b32  	%r2337, %r7682, -2147483648;
	mov.b64 	%rd5042, 0;
	mov.b32 	%r11006, 0;
	mov.u64 	%rd5040, __cudart_i2opi_f;
	mov.u64 	%rd5041, %rd2;
$L__BB9_1404:
	.pragma "nounroll";
	ld.global.nc.u32 	%r7683, [%rd5040];
	mad.wide.u32 	%rd3514, %r7683, %r2337, %rd5042;
	shr.u64 	%rd5042, %rd3514, 32;
	st.local.u32 	[%rd5041], %rd3514;
	add.s32 	%r11006, %r11006, 1;
	add.s64 	%rd5041, %rd5041, 4;
	add.s64 	%rd5040, %rd5040, 4;
	setp.ne.s32 	%p1404, %r11006, 6;
	@%p1404 bra 	$L__BB9_1404;
	shr.u32 	%r7684, %r2336, 23;
	st.local.u32 	[%rd2+24], %rd5042;
	and.b32  	%r2340, %r7684, 31;
	and.b32  	%r7685, %r7684, 224;
	add.s32 	%r7686, %r7685, -128;
	shr.u32 	%r7687, %r7686, 5;
	mul.wide.u32 	%rd3515, %r7687, 4;
	sub.s64 	%rd1235, %rd2, %rd3515;
	ld.local.u32 	%r11007, [%rd1235+24];
	ld.local.u32 	%r11008, [%rd1235+20];
	setp.eq.s32 	%p1405, %r2340, 0;
	@%p1405 bra 	$L__BB9_1407;
	shf.l.wrap.b32 	%r11007, %r11008, %r11007, %r2340;
	ld.local.u32 	%r7688, [%rd1235+16];
	shf.l.wrap.b32 	%r11008, %r7688, %r11008, %r2340;
$L__BB9_1407:
	shr.u32 	%r7689, %r11007, 30;
	shf.l.wrap.b32 	%r7690, %r11008, %r11007, 2;
	shl.b32 	%r7691, %r11008, 2;
	shr.u32 	%r7692, %r7690, 31;
	add.s32 	%r7693, %r7692, %r7689;
	neg.s32 	%r7694, %r7693;
	setp.lt.s32 	%p1406, %r2336, 0;
	selp.b32 	%r11009, %r7694, %r7693, %p1406;
	xor.b32  	%r7695, %r7690, %r2336;
	shr.s32 	%r7696, %r7690, 31;
	xor.b32  	%r7697, %r7696, %r7690;
	xor.b32  	%r7698, %r7696, %r7691;
	cvt.u64.u32 	%rd3516, %r7697;
	shl.b64 	%rd3517, %rd3516, 32;
	cvt.u64.u32 	%rd3518, %r7698;
	or.b64  	%rd3519, %rd3517, %rd3518;
	cvt.rn.f64.s64 	%fd351, %rd3519;
	mul.f64 	%fd352, %fd351, 0d3BF921FB54442D19;
	cvt.rn.f32.f64 	%f4378, %fd352;
	neg.f32 	%f4379, %f4378;
	setp.lt.s32 	%p1407, %r7695, 0;
	selp.f32 	%f6677, %f4379, %f4378, %p1407;
	bra.uni 	$L__BB9_1409;
$L__BB9_1408:
	mov.f32 	%f4380, 0f00000000;
	mul.rn.f32 	%f6677, %f813, %f4380;
	mov.b32 	%r11009, 0;
$L__BB9_1409:
	setp.ltu.f32 	%p1408, %f815, 0f47CE4780;
	add.s32 	%r7700, %r11009, 1;
	mul.rn.f32 	%f4381, %f6677, %f6677;
	and.b32  	%r7701, %r11009, 1;
	setp.eq.b32 	%p1409, %r7701, 1;
	selp.f32 	%f4382, %f6677, 0f3F800000, %p1409;
	fma.rn.f32 	%f4383, %f4381, %f4382, 0f00000000;
	fma.rn.f32 	%f4384, %f4381, 0f37CBAC00, 0fBAB607ED;
	selp.f32 	%f4385, 0fB94D4153, %f4384, %p1409;
	selp.f32 	%f4386, 0f3C0885E4, 0f3D2AAABB, %p1409;
	fma.rn.f32 	%f4387, %f4385, %f4381, %f4386;
	selp.f32 	%f4388, 0fBE2AAAA8, 0fBEFFFFFF, %p1409;
	fma.rn.f32 	%f4389, %f4387, %f4381, %f4388;
	fma.rn.f32 	%f4390, %f4389, %f4383, %f4382;
	and.b32  	%r7702, %r7700, 2;
	setp.eq.s32 	%p1410, %r7702, 0;
	mov.f32 	%f4391, 0f00000000;
	sub.f32 	%f4392, %f4391, %f4390;
	selp.f32 	%f4393, %f4390, %f4392, %p1410;
	mul.f32 	%f823, %f819, %f4393;
	@%p1408 bra 	$L__BB9_1417;
	setp.eq.f32 	%p1411, %f815, 0f7F800000;
	@%p1411 bra 	$L__BB9_1416;
	mov.b32 	%r2349, %f813;
	shl.b32 	%r7704, %r2349, 8;
	or.b32  	%r2350, %r7704, -2147483648;
	mov.b64 	%rd5045, 0;
	mov.b32 	%r11010, 0;
	mov.u64 	%rd5043, __cudart_i2opi_f;
	mov.u64 	%rd5044, %rd1;
$L__BB9_1412:
	.pragma "nounroll";
	ld.global.nc.u32 	%r7705, [%rd5043];
	mad.wide.u32 	%rd3522, %r7705, %r2350, %rd5045;
	shr.u64 	%rd5045, %rd3522, 32;
	st.local.u32 	[%rd5044], %rd3522;
	add.s32 	%r11010, %r11010, 1;
	add.s64 	%rd5044, %rd5044, 4;
	add.s64 	%rd5043, %rd5043, 4;
	setp.ne.s32 	%p1412, %r11010, 6;
	@%p1412 bra 	$L__BB9_1412;
	shr.u32 	%r7706, %r2349, 23;
	st.local.u32 	[%rd1+24], %rd5045;
	and.b32  	%r2353, %r7706, 31;
	and.b32  	%r7707, %r7706, 224;
	add.s32 	%r7708, %r7707, -128;
	shr.u32 	%r7709, %r7708, 5;
	mul.wide.u32 	%rd3523, %r7709, 4;
	sub.s64 	%rd1242, %rd1, %rd3523;
	ld.local.u32 	%r11011, [%rd1242+24];
	ld.local.u32 	%r11012, [%rd1242+20];
	setp.eq.s32 	%p1413, %r2353, 0;
	@%p1413 bra 	$L__BB9_1415;
	shf.l.wrap.b32 	%r11011, %r11012, %r11011, %r2353;
	ld.local.u32 	%r7710, [%rd1242+16];
	shf.l.wrap.b32 	%r11012, %r7710, %r11012, %r2353;
$L__BB9_1415:
	shr.u32 	%r7711, %r11011, 30;
	shf.l.wrap.b32 	%r7712, %r11012, %r11011, 2;
	shl.b32 	%r7713, %r11012, 2;
	shr.u32 	%r7714, %r7712, 31;
	add.s32 	%r7715, %r7714, %r7711;
	neg.s32 	%r7716, %r7715;
	setp.lt.s32 	%p1414, %r2349, 0;
	selp.b32 	%r11013, %r7716, %r7715, %p1414;
	xor.b32  	%r7717, %r7712, %r2349;
	shr.s32 	%r7718, %r7712, 31;
	xor.b32  	%r7719, %r7718, %r7712;
	xor.b32  	%r7720, %r7718, %r7713;
	cvt.u64.u32 	%rd3524, %r7719;
	shl.b64 	%rd3525, %rd3524, 32;
	cvt.u64.u32 	%rd3526, %r7720;
	or.b64  	%rd3527, %rd3525, %rd3526;
	cvt.rn.f64.s64 	%fd353, %rd3527;
	mul.f64 	%fd354, %fd353, 0d3BF921FB54442D19;
	cvt.rn.f32.f64 	%f4394, %fd354;
	neg.f32 	%f4395, %f4394;
	setp.lt.s32 	%p1415, %r7717, 0;
	selp.f32 	%f6678, %f4395, %f4394, %p1415;
	bra.uni 	$L__BB9_1417;
$L__BB9_1416:
	mov.f32 	%f4396, 0f00000000;
	mul.rn.f32 	%f6678, %f813, %f4396;
	mov.b32 	%r11013, 0;
$L__BB9_1417:
	mul.f32 	%f4397, %f6678, %f6678;
	fma.rn.f32 	%f4398, %f4397, 0f3C190000, 0f3B560000;
	fma.rn.f32 	%f4399, %f4398, %f4397, 0f3CC70000;
	fma.rn.f32 	%f4400, %f4399, %f4397, 0f3D5B0000;
	fma.rn.f32 	%f4401, %f4400, %f4397, 0f3E089438;
	fma.rn.f32 	%f4402, %f4401, %f4397, 0f3EAAAA88;
	mul.rn.f32 	%f4403, %f4397, %f6678;
	fma.rn.f32 	%f4404, %f4402, %f4403, %f6678;
	abs.f32 	%f4405, %f6678;
	setp.eq.f32 	%p1416, %f4405, 0f3A00B43C;
	selp.f32 	%f4406, %f6678, %f4404, %p1416;
	and.b32  	%r7722, %r11013, 1;
	setp.eq.b32 	%p1417, %r7722, 1;
	neg.f32 	%f4407, %f4406;
	rcp.approx.ftz.f32 	%f4408, %f4407;
	selp.f32 	%f4409, %f4408, %f4406, %p1417;
	add.f32 	%f827, %f823, %f4409;
	mul.f32 	%f4410, %f827, 0f3F22F983;
	cvt.rni.s32.f32 	%r11025, %f4410;
	cvt.rn.f32.s32 	%f4411, %r11025;
	fma.rn.f32 	%f4412, %f4411, 0fBFC90FDA, %f827;
	fma.rn.f32 	%f4413, %f4411, 0fB3A22168, %f4412;
	fma.rn.f32 	%f6681, %f4411, 0fA7C234C5, %f4413;
	abs.f32 	%f829, %f827;
	setp.ltu.f32 	%p1418, %f829, 0f47CE4780;
	mov.u32 	%r11017, %r11025;
	mov.f32 	%f6679, %f6681;
	@%p1418 bra 	$L__BB9_1425;
	setp.eq.f32 	%p1419, %f829, 0f7F800000;
	@%p1419 bra 	$L__BB9_1424;
	mov.b32 	%r2363, %f827;
	shl.b32 	%r7724, %r2363, 8;
	or.b32  	%r2364, %r7724, -2147483648;
	mov.b64 	%rd5048, 0;
	mov.b32 	%r11014, 0;
	mov.u64 	%rd5046, __cudart_i2opi_f;
	mov.u64 	%rd5047, %rd3;
$L__BB9_1420:
	.pragma "nounroll";
	ld.global.nc.u32 	%r7725, [%rd5046];
	mad.wide.u32 	%rd3530, %r7725, %r2364, %rd5048;
	shr.u64 	%rd5048, %rd3530, 32;
	st.local.u32 	[%rd5047], %rd3530;
	add.s32 	%r11014, %r11014, 1;
	add.s64 	%rd5047, %rd5047, 4;
	add.s64 	%rd5046, %rd5046, 4;
	setp.ne.s32 	%p1420, %r11014, 6;
	@%p1420 bra 	$L__BB9_1420;
	shr.u32 	%r7726, %r2363, 23;
	st.local.u32 	[%rd3+24], %rd5048;
	and.b32  	%r2367, %r7726, 31;
	and.b32  	%r7727, %r7726, 224;
	add.s32 	%r7728, %r7727, -128;
	shr.u32 	%r7729, %r7728, 5;
	mul.wide.u32 	%rd3531, %r7729, 4;
	sub.s64 	%rd1249, %rd3, %rd3531;
	ld.local.u32 	%r11015, [%rd1249+24];
	ld.local.u32 	%r11016, [%rd1249+20];
	setp.eq.s32 	%p1421, %r2367, 0;
	@%p1421 bra 	$L__BB9_1423;
	shf.l.wrap.b32 	%r11015, %r11016, %r11015, %r2367;
	ld.local.u32 	%r7730, [%rd1249+16];
	shf.l.wrap.b32 	%r11016, %r7730, %r11016, %r2367;
$L__BB9_1423:
	shr.u32 	%r7731, %r11015, 30;
	shf.l.wrap.b32 	%r7732, %r11016, %r11015, 2;
	shl.b32 	%r7733, %r11016, 2;
	shr.u32 	%r7734, %r7732, 31;
	add.s32 	%r7735, %r7734, %r7731;
	neg.s32 	%r7736, %r7735;
	setp.lt.s32 	%p1422, %r2363, 0;
	selp.b32 	%r11017, %r7736, %r7735, %p1422;
	xor.b32  	%r7737, %r7732, %r2363;
	shr.s32 	%r7738, %r7732, 31;
	xor.b32  	%r7739, %r7738, %r7732;
	xor.b32  	%r7740, %r7738, %r7733;
	cvt.u64.u32 	%rd3532, %r7739;
	shl.b64 	%rd3533, %rd3532, 32;
	cvt.u64.u32 	%rd3534, %r7740;
	or.b64  	%rd3535, %rd3533, %rd3534;
	cvt.rn.f64.s64 	%fd355, %rd3535;
	mul.f64 	%fd356, %fd355, 0d3BF921FB54442D19;
	cvt.rn.f32.f64 	%f4414, %fd356;
	neg.f32 	%f4415, %f4414;
	setp.lt.s32 	%p1423, %r7737, 0;
	selp.f32 	%f6679, %f4415, %f4414, %p1423;
	bra.uni 	$L__BB9_1425;
$L__BB9_1424:
	mov.f32 	%f4416, 0f00000000;
	mul.rn.f32 	%f6679, %f827, %f4416;
	mov.b32 	%r11017, 0;
$L__BB9_1425:
	setp.ltu.f32 	%p1424, %f829, 0f47CE4780;
	mul.rn.f32 	%f4417, %f6679, %f6679;
	and.b32  	%r7742, %r11017, 1;
	setp.eq.b32 	%p1425, %r7742, 1;
	selp.f32 	%f4418, 0f3F800000, %f6679, %p1425;
	fma.rn.f32 	%f4419, %f4417, %f4418, 0f00000000;
	fma.rn.f32 	%f4420, %f4417, 0f37CBAC00, 0fBAB607ED;
	selp.f32 	%f4421, %f4420, 0fB94D4153, %p1425;
	selp.f32 	%f4422, 0f3D2AAABB, 0f3C0885E4, %p1425;
	fma.rn.f32 	%f4423, %f4421, %f4417, %f4422;
	selp.f32 	%f4424, 0fBEFFFFFF, 0fBE2AAAA8, %p1425;
	fma.rn.f32 	%f4425, %f4423, %f4417, %f4424;
	fma.rn.f32 	%f4426, %f4425, %f4419, %f4418;
	and.b32  	%r7743, %r11017, 2;
	setp.eq.s32 	%p1426, %r7743, 0;
	mov.f32 	%f4427, 0f00000000;
	sub.f32 	%f4428, %f4427, %f4426;
	selp.f32 	%f833, %f4426, %f4428, %p1426;
	mov.u32 	%r11021, %r11025;
	mov.f32 	%f6680, %f6681;
	@%p1424 bra 	$L__BB9_1433;
	setp.eq.f32 	%p1427, %f829, 0f7F800000;
	@%p1427 bra 	$L__BB9_1432;
	mov.b32 	%r2376, %f827;
	shl.b32 	%r7745, %r2376, 8;
	or.b32  	%r2377, %r7745, -2147483648;
	mov.b64 	%rd5051, 0;
	mov.b32 	%r11018, 0;
	mov.u64 	%rd5049, __cudart_i2opi_f;
	mov.u64 	%rd5050, %rd2;
$L__BB9_1428:
	.pragma "nounroll";
	ld.global.nc.u32 	%r7746, [%rd5049];
	mad.wide.u32 	%rd3538, %r7746, %r2377, %rd5051;
	shr.u64 	%rd5051, %rd3538, 32;
	st.local.u32 	[%rd5050], %rd3538;
	add.s32 	%r11018, %r11018, 1;
	add.s64 	%rd5050, %rd5050, 4;
	add.s64 	%rd5049, %rd5049, 4;
	setp.ne.s32 	%p1428, %r11018, 6;
	@%p1428 bra 	$L__BB9_1428;
	shr.u32 	%r7747, %r2376, 23;
	st.local.u32 	[%rd2+24], %rd5051;
	and.b32  	%r2380, %r7747, 31;
	and.b32  	%r7748, %r7747, 224;
	add.s32 	%r7749, %r7748, -128;
	shr.u32 	%r7750, %r7749, 5;
	mul.wide.u32 	%rd3539, %r7750, 4;
	sub.s64 	%rd1256, %rd2, %rd3539;
	ld.local.u32 	%r11019, [%rd1256+24];
	ld.local.u32 	%r11020, [%rd1256+20];
	setp.eq.s32 	%p1429, %r2380, 0;
	@%p1429 bra 	$L__BB9_1431;
	shf.l.wrap.b32 	%r11019, %r11020, %r11019, %r2380;
	ld.local.u32 	%r7751, [%rd1256+16];
	shf.l.wrap.b32 	%r11020, %r7751, %r11020, %r2380;
$L__BB9_1431:
	shr.u32 	%r7752, %r11019, 30;
	shf.l.wrap.b32 	%r7753, %r11020, %r11019, 2;
	shl.b32 	%r7754, %r11020, 2;
	shr.u32 	%r7755, %r7753, 31;
	add.s32 	%r7756, %r7755, %r7752;
	neg.s32 	%r7757, %r7756;
	setp.lt.s32 	%p1430, %r2376, 0;
	selp.b32 	%r11021, %r7757, %r7756, %p1430;
	xor.b32  	%r7758, %r7753, %r2376;
	shr.s32 	%r7759, %r7753, 31;
	xor.b32  	%r7760, %r7759, %r7753;
	xor.b32  	%r7761, %r7759, %r7754;
	cvt.u64.u32 	%rd3540, %r7760;
	shl.b64 	%rd3541, %rd3540, 32;
	cvt.u64.u32 	%rd3542, %r7761;
	or.b64  	%rd3543, %rd3541, %rd3542;
	cvt.rn.f64.s64 	%fd357, %rd3543;
	mul.f64 	%fd358, %fd357, 0d3BF921FB54442D19;
	cvt.rn.f32.f64 	%f4429, %fd358;
	neg.f32 	%f4430, %f4429;
	setp.lt.s32 	%p1431, %r7758, 0;
	selp.f32 	%f6680, %f4430, %f4429, %p1431;
	bra.uni 	$L__BB9_1433;
$L__BB9_1432:
	mov.f32 	%f4431, 0f00000000;
	mul.rn.f32 	%f6680, %f827, %f4431;
	mov.b32 	%r11021, 0;
$L__BB9_1433:
	setp.ltu.f32 	%p1432, %f829, 0f47CE4780;
	add.s32 	%r7763, %r11021, 1;
	mul.rn.f32 	%f4432, %f6680, %f6680;
	and.b32  	%r7764, %r11021, 1;
	setp.eq.b32 	%p1433, %r7764, 1;
	selp.f32 	%f4433, %f6680, 0f3F800000, %p1433;
	fma.rn.f32 	%f4434, %f4432, %f4433, 0f00000000;
	fma.rn.f32 	%f4435, %f4432, 0f37CBAC00, 0fBAB607ED;
	selp.f32 	%f4436, 0fB94D4153, %f4435, %p1433;
	selp.f32 	%f4437, 0f3C0885E4, 0f3D2AAABB, %p1433;
	fma.rn.f32 	%f4438, %f4436, %f4432, %f4437;
	selp.f32 	%f4439, 0fBE2AAAA8, 0fBEFFFFFF, %p1433;
	fma.rn.f32 	%f4440, %f4438, %f4432, %f4439;
	fma.rn.f32 	%f4441, %f4440, %f4434, %f4433;
	and.b32  	%r7765, %r7763, 2;
	setp.eq.s32 	%p1434, %r7765, 0;
	mov.f32 	%f4442, 0f00000000;
	sub.f32 	%f4443, %f4442, %f4441;
	selp.f32 	%f4444, %f4441, %f4443, %p1434;
	mul.f32 	%f837, %f833, %f4444;
	@%p1432 bra 	$L__BB9_1441;
	setp.eq.f32 	%p1435, %f829, 0f7F800000;
	@%p1435 bra 	$L__BB9_1440;
	mov.b32 	%r2389, %f827;
	shl.b32 	%r7767, %r2389, 8;
	or.b32  	%r2390, %r7767, -2147483648;
	mov.b64 	%rd5054, 0;
	mov.b32 	%r11022, 0;
	mov.u64 	%rd5052, __cudart_i2opi_f;
	mov.u64 	%rd5053, %rd1;
$L__BB9_1436:
	.pragma "nounroll";
	ld.global.nc.u32 	%r7768, [%rd5052];
	mad.wide.u32 	%rd3546, %r7768, %r2390, %rd5054;
	shr.u64 	%rd5054, %rd3546, 32;
	st.local.u32 	[%rd5053], %rd3546;
	add.s32 	%r11022, %r11022, 1;
	add.s64 	%rd5053, %rd5053, 4;
	add.s64 	%rd5052, %rd5052, 4;
	setp.ne.s32 	%p1436, %r11022, 6;
	@%p1436 bra 	$L__BB9_1436;
	shr.u32 	%r7769, %r2389, 23;
	st.local.u32 	[%rd1+24], %rd5054;
	and.b32  	%r2393, %r7769, 31;
	and.b32  	%r7770, %r7769, 224;
	add.s32 	%r7771, %r7770, -128;
	shr.u32 	%r7772, %r7771, 5;
	mul.wide.u32 	%rd3547, %r7772, 4;
	sub.s64 	%rd1263, %rd1, %rd3547;
	ld.local.u32 	%r11023, [%rd1263+24];
	ld.local.u32 	%r11024, [%rd1263+20];
	setp.eq.s32 	%p1437, %r2393, 0;
	@%p1437 bra 	$L__BB9_1439;
	shf.l.wrap.b32 	%r11023, %r11024, %r11023, %r2393;
	ld.local.u32 	%r7773, [%rd1263+16];
	shf.l.wrap.b32 	%r11024, %r7773, %r11024, %r2393;
$L__BB9_1439:
	shr.u32 	%r7774, %r11023, 30;
	shf.l.wrap.b32 	%r7775, %r11024, %r11023, 2;
	shl.b32 	%r7776, %r11024, 2;
	shr.u32 	%r7777, %r7775, 31;
	add.s32 	%r7778, %r7777, %r7774;
	neg.s32 	%r7779, %r7778;
	setp.lt.s32 	%p1438, %r2389, 0;
	selp.b32 	%r11025, %r7779, %r7778, %p1438;
	xor.b32  	%r7780, %r7775, %r2389;
	shr.s32 	%r7781, %r7775, 31;
	xor.b32  	%r7782, %r7781, %r7775;
	xor.b32  	%r7783, %r7781, %r7776;
	cvt.u64.u32 	%rd3548, %r7782;
	shl.b64 	%rd3549, %rd3548, 32;
	cvt.u64.u32 	%rd3550, %r7783;
	or.b64  	%rd3551, %rd3549, %rd3550;
	cvt.rn.f64.s64 	%fd359, %rd3551;
	mul.f64 	%fd360, %fd359, 0d3BF921FB54442D19;
	cvt.rn.f32.f64 	%f4445, %fd360;
	neg.f32 	%f4446, %f4445;
	setp.lt.s32 	%p1439, %r7780, 0;
	selp.f32 	%f6681, %f4446, %f4445, %p1439;
	bra.uni 	$L__BB9_1441;
$L__BB9_1440:
	mov.f32 	%f4447, 0f00000000;
	mul.rn.f32 	%f6681, %f827, %f4447;
	mov.b32 	%r11025, 0;
$L__BB9_1441:
	mul.f32 	%f4448, %f6681, %f6681;
	fma.rn.f32 	%f4449, %f4448, 0f3C190000, 0f3B560000;
	fma.rn.f32 	%f4450, %f4449, %f4448, 0f3CC70000;
	fma.rn.f32 	%f4451, %f4450, %f4448, 0f3D5B0000;
	fma.rn.f32 	%f4452, %f4451, %f4448, 0f3E089438;
	fma.rn.f32 	%f4453, %f4452, %f4448, 0f3EAAAA88;
	mul.rn.f32 	%f4454, %f4448, %f6681;
	fma.rn.f32 	%f4455, %f4453, %f4454, %f6681;
	abs.f32 	%f4456, %f6681;
	setp.eq.f32 	%p1440, %f4456, 0f3A00B43C;
	selp.f32 	%f4457, %f6681, %f4455, %p1440;
	and.b32  	%r7785, %r11025, 1;
	setp.eq.b32 	%p1441, %r7785, 1;
	neg.f32 	%f4458, %f4457;
	rcp.approx.ftz.f32 	%f4459, %f4458;
	selp.f32 	%f4460, %f4459, %f4457, %p1441;
	add.f32 	%f841, %f837, %f4460;
	mul.f32 	%f4461, %f841, 0f3F22F983;
	cvt.rni.s32.f32 	%r11037, %f4461;
	cvt.rn.f32.s32 	%f4462, %r11037;
	fma.rn.f32 	%f4463, %f4462, 0fBFC90FDA, %f841;
	fma.rn.f32 	%f4464, %f4462, 0fB3A22168, %f4463;
	fma.rn.f32 	%f6684, %f4462, 0fA7C234C5, %f4464;
	abs.f32 	%f843, %f841;
	setp.ltu.f32 	%p1442, %f843, 0f47CE4780;
	mov.u32 	%r11029, %r11037;
	mov.f32 	%f6682, %f6684;
	@%p1442 bra 	$L__BB9_1449;
	setp.eq.f32 	%p1443, %f843, 0f7F800000;
	@%p1443 bra 	$L__BB9_1448;
	mov.b32 	%r2403, %f841;
	shl.b32 	%r7787, %r2403, 8;
	or.b32  	%r2404, %r7787, -2147483648;
	mov.b64 	%rd5057, 0;
	mov.b32 	%r11026, 0;
	mov.u64 	%rd5055, __cudart_i2opi_f;
	mov.u64 	%rd5056, %rd3;
$L__BB9_1444:
	.pragma "nounroll";
	ld.global.nc.u32 	%r7788, [%rd5055];
	mad.wide.u32 	%rd3554, %r7788, %r2404, %rd5057;
	shr.u64 	%rd5057, %rd3554, 32;
	st.local.u32 	[%rd5056], %rd3554;
	add.s32 	%r11026, %r11026, 1;
	add.s64 	%rd5056, %rd5056, 4;
	add.s64 	%rd5055, %rd5055, 4;
	setp.ne.s32 	%p1444, %r11026, 6;
	@%p1444 bra 	$L__BB9_1444;
	shr.u32 	%r7789, %r2403, 23;
	st.local.u32 	[%rd3+24], %rd5057;
	and.b32  	%r2407, %r7789, 31;
	and.b32  	%r7790, %r7789, 224;
	add.s32 	%r7791, %r7790, -128;
	shr.u32 	%r7792, %r7791, 5;
	mul.wide.u32 	%rd3555, %r7792, 4;
	sub.s64 	%rd1270, %rd3, %rd3555;
	ld.local.u32 	%r11027, [%rd1270+24];
	ld.local.u32 	%r11028, [%rd1270+20];
	setp.eq.s32 	%p1445, %r2407, 0;
	@%p1445 bra 	$L__BB9_1447;
	shf.l.wrap.b32 	%r11027, %r11028, %r11027, %r2407;
	ld.local.u32 	%r7793, [%rd1270+16];
	shf.l.wrap.b32 	%r11028, %r7793, %r11028, %r2407;
$L__BB9_1447:
	shr.u32 	%r7794, %r11027, 30;
	shf.l.wrap.b32 	%r7795, %r11028, %r11027, 2;
	shl.b32 	%r7796, %r11028, 2;
	shr.u32 	%r7797, %r7795, 31;
	add.s32 	%r7798, %r7797, %r7794;
	neg.s32 	%r7799, %r7798;
	setp.lt.s32 	%p1446, %r2403, 0;
	selp.b32 	%r11029, %r7799, %r7798, %p1446;
	xor.b32  	%r7800, %r7795, %r2403;
	shr.s32 	%r7801, %r7795, 31;
	xor.b32  	%r7802, %r7801, %r7795;
	xor.b32  	%r7803, %r7801, %r7796;
	cvt.u64.u32 	%rd3556, %r7802;
	shl.b64 	%rd3557, %rd3556, 32;
	cvt.u64.u32 	%rd3558, %r7803;
	or.b64  	%rd3559, %rd3557, %rd3558;
	cvt.rn.f64.s64 	%fd361, %rd3559;
	mul.f64 	%fd362, %fd361, 0d3BF921FB54442D19;
	cvt.rn.f32.f64 	%f4465, %fd362;
	neg.f32 	%f4466, %f4465;
	setp.lt.s32 	%p1447, %r7800, 0;
	selp.f32 	%f6682, %f4466, %f4465, %p1447;
	bra.uni 	$L__BB9_1449;
$L__BB9_1448:
	mov.f32 	%f4467, 0f00000000;
	mul.rn.f32 	%f6682, %f841, %f4467;
	mov.b32 	%r11029, 0;
$L__BB9_1449:
	setp.ltu.f32 	%p1448, %f843, 0f47CE4780;
	mul.rn.f32 	%f4468, %f6682, %f6682;
	and.b32  	%r7805, %r11029, 1;
	setp.eq.b32 	%p1449, %r7805, 1;
	selp.f32 	%f4469, 0f3F800000, %f6682, %p1449;
	fma.rn.f32 	%f4470, %f4468, %f4469, 0f00000000;
	fma.rn.f32 	%f4471, %f4468, 0f37CBAC00, 0fBAB607ED;
	selp.f32 	%f4472, %f4471, 0fB94D4153, %p1449;
	selp.f32 	%f4473, 0f3D2AAABB, 0f3C0885E4, %p1449;
	fma.rn.f32 	%f4474, %f4472, %f4468, %f4473;
	selp.f32 	%f4475, 0fBEFFFFFF, 0fBE2AAAA8, %p1449;
	fma.rn.f32 	%f4476, %f4474, %f4468, %f4475;
	fma.rn.f32 	%f4477, %f4476, %f4470, %f4469;
	and.b32  	%r7806, %r11029, 2;
	setp.eq.s32 	%p1450, %r7806, 0;
	mov.f32 	%f4478, 0f00000000;
	sub.f32 	%f4479, %f4478, %f4477;
	selp.f32 	%f847, %f4477, %f4479, %p1450;
	mov.u32 	%r11033, %r11037;
	mov.f32 	%f6683, %f6684;
	@%p1448 bra 	$L__BB9_1457;
	setp.eq.f32 	%p1451, %f843, 0f7F800000;
	@%p1451 bra 	$L__BB9_1456;
	mov.b32 	%r2416, %f841;
	shl.b32 	%r7808, %r2416, 8;
	or.b32  	%r2417, %r7808, -2147483648;
	mov.b64 	%rd5060, 0;
	mov.b32 	%r11030, 0;
	mov.u64 	%rd5058, __cudart_i2opi_f;
	mov.u64 	%rd5059, %rd2;
$L__BB9_1452:
	.pragma "nounroll";
	ld.global.nc.u32 	%r7809, [%rd5058];
	mad.wide.u32 	%rd3562, %r7809, %r2417, %rd5060;
	shr.u64 	%rd5060, %rd3562, 32;
	st.local.u32 	[%rd5059], %rd3562;
	add.s32 	%r11030, %r11030, 1;
	add.s64 	%rd5059, %rd5059, 4;
	add.s64 	%rd5058, %rd5058, 4;
	setp.ne.s32 	%p1452, %r11030, 6;
	@%p1452 bra 	$L__BB9_1452;
	shr.u32 	%r7810, %r2416, 23;
	st.local.u32 	[%rd2+24], %rd5060;
	and.b32  	%r2420, %r7810, 31;
	and.b32  	%r7811, %r7810, 224;
	add.s32 	%r7812, %r7811, -128;
	shr.u32 	%r7813, %r7812, 5;
	mul.wide.u32 	%rd3563, %r7813, 4;
	sub.s64 	%rd1277, %rd2, %rd3563;
	ld.local.u32 	%r11031, [%rd1277+24];
	ld.local.u32 	%r11032, [%rd1277+20];
	setp.eq.s32 	%p1453, %r2420, 0;
	@%p1453 bra 	$L__BB9_1455;
	shf.l.wrap.b32 	%r11031, %r11032, %r11031, %r2420;
	ld.local.u32 	%r7814, [%rd1277+16];
	shf.l.wrap.b32 	%r11032, %r7814, %r11032, %r2420;
$L__BB9_1455:
	shr.u32 	%r7815, %r11031, 30;
	shf.l.wrap.b32 	%r7816, %r11032, %r11031, 2;
	shl.b32 	%r7817, %r11032, 2;
	shr.u32 	%r7818, %r7816, 31;
	add.s32 	%r7819, %r7818, %r7815;
	neg.s32 	%r7820, %r7819;
	setp.lt.s32 	%p1454, %r2416, 0;
	selp.b32 	%r11033, %r7820, %r7819, %p1454;
	xor.b32  	%r7821, %r7816, %r2416;
	shr.s32 	%r7822, %r7816, 31;
	xor.b32  	%r7823, %r7822, %r7816;
	xor.b32  	%r7824, %r7822, %r7817;
	cvt.u64.u32 	%rd3564, %r7823;
	shl.b64 	%rd3565, %rd3564, 32;
	cvt.u64.u32 	%rd3566, %r7824;
	or.b64  	%rd3567, %rd3565, %rd3566;
	cvt.rn.f64.s64 	%fd363, %rd3567;
	mul.f64 	%fd364, %fd363, 0d3BF921FB54442D19;
	cvt.rn.f32.f64 	%f4480, %fd364;
	neg.f32 	%f4481, %f4480;
	setp.lt.s32 	%p1455, %r7821, 0;
	selp.f32 	%f6683, %f4481, %f4480, %p1455;
	bra.uni 	$L__BB9_1457;
$L__BB9_1456:
	mov.f32 	%f4482, 0f00000000;
	mul.rn.f32 	%f6683, %f841, %f4482;
	mov.b32 	%r11033, 0;
$L__BB9_1457:
	setp.ltu.f32 	%p1456, %f843, 0f47CE4780;
	add.s32 	%r7826, %r11033, 1;
	mul.rn.f32 	%f4483, %f6683, %f6683;
	and.b32  	%r7827, %r11033, 1;
	setp.eq.b32 	%p1457, %r7827, 1;
	selp.f32 	%f4484, %f6683, 0f3F800000, %p1457;
	fma.rn.f32 	%f4485, %f4483, %f4484, 0f00000000;
	fma.rn.f32 	%f4486, %f4483, 0f37CBAC00, 0fBAB607ED;
	selp.f32 	%f4487, 0fB94D4153, %f4486, %p1457;
	selp.f32 	%f4488, 0f3C0885E4, 0f3D2AAABB, %p1457;
	fma.rn.f32 	%f4489, %f4487, %f4483, %f4488;
	selp.f32 	%f4490, 0fBE2AAAA8, 0fBEFFFFFF, %p1457;
	fma.rn.f32 	%f4491, %f4489, %f4483, %f4490;
	fma.rn.f32 	%f4492, %f4491, %f4485, %f4484;
	and.b32  	%r7828, %r7826, 2;
	setp.eq.s32 	%p1458, %r7828, 0;
	mov.f32 	%f4493, 0f00000000;
	sub.f32 	%f4494, %f4493, %f4492;
	selp.f32 	%f4495, %f4492, %f4494, %p1458;
	mul.f32 	%f851, %f847, %f4495;
	@%p1456 bra 	$L__BB9_1465;
	setp.eq.f32 	%p1459, %f843, 0f7F800000;
	@%p1459 bra 	$L__BB9_1464;
	mov.b32 	%r2429, %f841;
	shl.b32 	%r7830, %r2429, 8;
	or.b32  	%r2430, %r7830, -2147483648;
	mov.b64 	%rd5063, 0;
	mov.b32 	%r11034, 0;
	mov.u64 	%rd5061, __cudart_i2opi_f;
	mov.u64 	%rd5062, %rd1;
$L__BB9_1460:
	.pragma "nounroll";
	ld.global.nc.u32 	%r7831, [%rd5061];
	mad.wide.u32 	%rd3570, %r7831, %r2430, %rd5063;
	shr.u64 	%rd5063, %rd3570, 32;
	st.local.u32 	[%rd5062], %rd3570;
	add.s32 	%r11034, %r11034, 1;
	add.s64 	%rd5062, %rd5062, 4;
	add.s64 	%rd5061, %rd5061, 4;
	setp.ne.s32 	%p1460, %r11034, 6;
	@%p1460 bra 	$L__BB9_1460;
	shr.u32 	%r7832, %r2429, 23;
	st.local.u32 	[%rd1+24], %rd5063;
	and.b32  	%r2433, %r7832, 31;
	and.b32  	%r7833, %r7832, 224;
	add.s32 	%r7834, %r7833, -128;
	shr.u32 	%r7835, %r7834, 5;
	mul.wide.u32 	%rd3571, %r7835, 4;
	sub.s64 	%rd1284, %rd1, %rd3571;
	ld.local.u32 	%r11035, [%rd1284+24];
	ld.local.u32 	%r11036, [%rd1284+20];
	setp.eq.s32 	%p1461, %r2433, 0;
	@%p1461 bra 	$L__BB9_1463;
	shf.l.wrap.b32 	%r11035, %r11036, %r11035, %r2433;
	ld.local.u32 	%r7836, [%rd1284+16];
	shf.l.wrap.b32 	%r11036, %r7836, %r11036, %r2433;
$L__BB9_1463:
	shr.u32 	%r7837, %r11035, 30;
	shf.l.wrap.b32 	%r7838, %r11036, %r11035, 2;
	shl.b32 	%r7839, %r11036, 2;
	shr.u32 	%r7840, %r7838, 31;
	add.s32 	%r7841, %r7840, %r7837;
	neg.s32 	%r7842, %r7841;
	setp.lt.s32 	%p1462, %r2429, 0;
	selp.b32 	%r11037, %r7842, %r7841, %p1462;
	xor.b32  	%r7843, %r7838, %r2429;
	shr.s32 	%r7844, %r7838, 31;
	xor.b32  	%r7845, %r7844, %r7838;
	xor.b32  	%r7846, %r7844, %r7839;
	cvt.u64.u32 	%rd3572, %r7845;
	shl.b64 	%rd3573, %rd3572, 32;
	cvt.u64.u32 	%rd3574, %r7846;
	or.b64  	%rd3575, %rd3573, %rd3574;
	cvt.rn.f64.s64 	%fd365, %rd3575;
	mul.f64 	%fd366, %fd365, 0d3BF921FB54442D19;
	cvt.rn.f32.f64 	%f4496, %fd366;
	neg.f32 	%f4497, %f4496;
	setp.lt.s32 	%p1463, %r7843, 0;
	selp.f32 	%f6684, %f4497, %f4496, %p1463;
	bra.uni 	$L__BB9_1465;
$L__BB9_1464:
	mov.f32 	%f4498, 0f00000000;
	mul.rn.f32 	%f6684, %f841, %f4498;
	mov.b32 	%r11037, 0;
$L__BB9_1465:
	mul.f32 	%f4499, %f6684, %f6684;
	fma.rn.f32 	%f4500, %f4499, 0f3C190000, 0f3B560000;
	fma.rn.f32 	%f4501, %f4500, %f4499, 0f3CC70000;
	fma.rn.f32 	%f4502, %f4501, %f4499, 0f3D5B0000;
	fma.rn.f32 	%f4503, %f4502, %f4499, 0f3E089438;
	fma.rn.f32 	%f4504, %f4503, %f4499, 0f3EAAAA88;
	mul.rn.f32 	%f4505, %f4499, %f6684;
	fma.rn.f32 	%f4506, %f4504, %f4505, %f6684;
	abs.f32 	%f4507, %f6684;
	setp.eq.f32 	%p1464, %f4507, 0f3A00B43C;
	selp.f32 	%f4508, %f6684, %f4506, %p1464;
	and.b32  	%r7848, %r11037, 1;
	setp.eq.b32 	%p1465, %r7848, 1;
	neg.f32 	%f4509, %f4508;
	rcp.approx.ftz.f32 	%f4510, %f4509;
	selp.f32 	%f4511, %f4510, %f4508, %p1465;
	add.f32 	%f855, %f851, %f4511;
	mul.f32 	%f4512, %f855, 0f3F22F983;
	cvt.rni.s32.f32 	%r11049, %f4512;
	cvt.rn.f32.s32 	%f4513, %r11049;
	fma.rn.f32 	%f4514, %f4513, 0fBFC90FDA, %f855;
	fma.rn.f32 	%f4515, %f4513, 0fB3A22168, %f4514;
	fma.rn.f32 	%f6687, %f4513, 0fA7C234C5, %f4515;
	abs.f32 	%f857, %f855;
	setp.ltu.f32 	%p1466, %f857, 0f47CE4780;
	mov.u32 	%r11041, %r11049;
	mov.f32 	%f6685, %f6687;
	@%p1466 bra 	$L__BB9_1473;
	setp.eq.f32 	%p1467, %f857, 0f7F800000;
	@%p1467 bra 	$L__BB9_1472;
	mov.b32 	%r2443, %f855;
	shl.b32 	%r7850, %r2443, 8;
	or.b32  	%r2444, %r7850, -2147483648;
	mov.b64 	%rd5066, 0;
	mov.b32 	%r11038, 0;
	mov.u64 	%rd5064, __cudart_i2opi_f;
	mov.u64 	%rd5065, %rd3;
$L__BB9_1468:
	.pragma "nounroll";
	ld.global.nc.u32 	%r7851, [%rd5064];
	mad.wide.u32 	%rd3578, %r7851, %r2444, %rd5066;
	shr.u64 	%rd5066, %rd3578, 32;
	st.local.u32 	[%rd5065], %rd3578;
	add.s32 	%r11038, %r11038, 1;
	add.s64 	%rd5065, %rd5065, 4;
	add.s64 	%rd5064, %rd5064, 4;
	setp.ne.s32 	%p1468, %r11038, 6;
	@%p1468 bra 	$L__BB9_1468;
	shr.u32 	%r7852, %r2443, 23;
	st.local.u32 	[%rd3+24], %rd5066;
	and.b32  	%r2447, %r7852, 31;
	and.b32  	%r7853, %r7852, 224;
	add.s32 	%r7854, %r7853, -128;
	shr.u32 	%r7855, %r7854, 5;
	mul.wide.u32 	%rd3579, %r7855, 4;
	sub.s64 	%rd1291, %rd3, %rd3579;
	ld.local.u32 	%r11039, [%rd1291+24];
	ld.local.u32 	%r11040, [%rd1291+20];
	setp.eq.s32 	%p1469, %r2447, 0;
	@%p1469 bra 	$L__BB9_1471;
	shf.l.wrap.b32 	%r11039, %r11040, %r11039, %r2447;
	ld.local.u32 	%r7856, [%rd1291+16];
	shf.l.wrap.b32 	%r11040, %r7856, %r11040, %r2447;
$L__BB9_1471:
	shr.u32 	%r7857, %r11039, 30;
	shf.l.wrap.b32 	%r7858, %r11040, %r11039, 2;
	shl.b32 	%r7859, %r11040, 2;
	shr.u32 	%r7860, %r7858, 31;
	add.s32 	%r7861, %r7860, %r7857;
	neg.s32 	%r7862, %r7861;
	setp.lt.s32 	%p1470, %r2443, 0;
	selp.b32 	%r11041, %r7862, %r7861, %p1470;
	xor.b32  	%r7863, %r7858, %r2443;
	shr.s32 	%r7864, %r7858, 31;
	xor.b32  	%r7865, %r7864, %r7858;
	xor.b32  	%r7866, %r7864, %r7859;
	cvt.u64.u32 	%rd3580, %r7865;
	shl.b64 	%rd3581, %rd3580, 32;
	cvt.u64.u32 	%rd3582, %r7866;
	or.b64  	%rd3583, %rd3581, %rd3582;
	cvt.rn.f64.s64 	%fd367, %rd3583;
	mul.f64 	%fd368, %fd367, 0d3BF921FB54442D19;
	cvt.rn.f32.f64 	%f4516, %fd368;
	neg.f32 	%f4517, %f4516;
	setp.lt.s32 	%p1471, %r7863, 0;
	selp.f32 	%f6685, %f4517, %f4516, %p1471;
	bra.uni 	$L__BB9_1473;
$L__BB9_1472:
	mov.f32 	%f4518, 0f00000000;
	mul.rn.f32 	%f6685, %f855, %f4518;
	mov.b32 	%r11041, 0;
$L__BB9_1473:
	setp.ltu.f32 	%p1472, %f857, 0f47CE4780;
	mul.rn.f32 	%f4519, %f6685, %f6685;
	and.b32  	%r7868, %r11041, 1;
	setp.eq.b32 	%p1473, %r7868, 1;
	selp.f32 	%f4520, 0f3F800000, %f6685, %p1473;
	fma.rn.f32 	%f4521, %f4519, %f4520, 0f00000000;
	fma.rn.f32 	%f4522, %f4519, 0f37CBAC00, 0fBAB607ED;
	selp.f32 	%f4523, %f4522, 0fB94D4153, %p1473;
	selp.f32 	%f4524, 0f3D2AAABB, 0f3C0885E4, %p1473;
	fma.rn.f32 	%f4525, %f4523, %f4519, %f4524;
	selp.f32 	%f4526, 0fBEFFFFFF, 0fBE2AAAA8, %p1473;
	fma.rn.f32 	%f4527, %f4525, %f4519, %f4526;
	fma.rn.f32 	%f4528, %f4527, %f4521, %f4520;
	and.b32  	%r7869, %r11041, 2;
	setp.eq.s32 	%p1474, %r7869, 0;
	mov.f32 	%f4529, 0f00000000;
	sub.f32 	%f4530, %f4529, %f4528;
	selp.f32 	%f861, %f4528, %f4530, %p1474;
	mov.u32 	%r11045, %r11049;
	mov.f32 	%f6686, %f6687;
	@%p1472 bra 	$L__BB9_1481;
	setp.eq.f32 	%p1475, %f857, 0f7F800000;
	@%p1475 bra 	$L__BB9_1480;
	mov.b32 	%r2456, %f855;
	shl.b32 	%r7871, %r2456, 8;
	or.b32  	%r2457, %r7871, -2147483648;
	mov.b64 	%rd5069, 0;
	mov.b32 	%r11042, 0;
	mov.u64 	%rd5067, __cudart_i2opi_f;
	mov.u64 	%rd5068, %rd2;
$L__BB9_1476:
	.pragma "nounroll";
	ld.global.nc.u32 	%r7872, [%rd5067];
	mad.wide.u32 	%rd3586, %r7872, %r2457, %rd5069;
	shr.u64 	%rd5069, %rd3586, 32;
	st.local.u32 	[%rd5068], %rd3586;
	add.s32 	%r11042, %r11042, 1;
	add.s64 	%rd5068, %rd5068, 4;
	add.s64 	%rd5067, %rd5067, 4;
	setp.ne.s32 	%p1476, %r11042, 6;
	@%p1476 bra 	$L__BB9_1476;
	shr.u32 	%r7873, %r2456, 23;
	st.local.u32 	[%rd2+24], %rd5069;
	and.b32  	%r2460, %r7873, 31;
	and.b32  	%r7874, %r7873, 224;
	add.s32 	%r7875, %r7874, -128;
	shr.u32 	%r7876, %r7875, 5;
	mul.wide.u32 	%rd3587, %r7876, 4;
	sub.s64 	%rd1298, %rd2, %rd3587;
	ld.local.u32 	%r11043, [%rd1298+24];
	ld.local.u32 	%r11044, [%rd1298+20];
	setp.eq.s32 	%p1477, %r2460, 0;
	@%p1477 bra 	$L__BB9_1479;
	shf.l.wrap.b32 	%r11043, %r11044, %r11043, %r2460;
	ld.local.u32 	%r7877, [%rd1298+16];
	shf.l.wrap.b32 	%r11044, %r7877, %r11044, %r2460;
$L__BB9_1479:
	shr.u32 	%r7878, %r11043, 30;
	shf.l.wrap.b32 	%r7879, %r11044, %r11043, 2;
	shl.b32 	%r7880, %r11044, 2;
	shr.u32 	%r7881, %r7879, 31;
	add.s32 	%r7882, %r7881, %r7878;
	neg.s32 	%r7883, %r7882;
	setp.lt.s32 	%p1478, %r2456, 0;
	selp.b32 	%r11045, %r7883, %r7882, %p1478;
	xor.b32  	%r7884, %r7879, %r2456;
	shr.s32 	%r7885, %r7879, 31;
	xor.b32  	%r7886, %r7885, %r7879;
	xor.b32  	%r7887, %r7885, %r7880;
	cvt.u64.u32 	%rd3588, %r7886;
	shl.b64 	%rd3589, %rd3588, 32;
	cvt.u64.u32 	%rd3590, %r7887;
	or.b64  	%rd3591, %rd3589, %rd3590;
	cvt.rn.f64.s64 	%fd369, %rd3591;
	mul.f64 	%fd370, %fd369, 0d3BF921FB54442D19;
	cvt.rn.f32.f64 	%f4531, %fd370;
	neg.f32 	%f4532, %f4531;
	setp.lt.s32 	%p1479, %r7884, 0;
	selp.f32 	%f6686, %f4532, %f4531, %p1479;
	bra.uni 	$L__BB9_1481;
$L__BB9_1480:
	mov.f32 	%f4533, 0f00000000;
	mul.rn.f32 	%f6686, %f855, %f4533;
	mov.b32 	%r11045, 0;
$L__BB9_1481:
	setp.ltu.f32 	%p1480, %f857, 0f47CE4780;
	add.s32 	%r7889, %r11045, 1;
	mul.rn.f32 	%f4534, %f6686, %f6686;
	and.b32  	%r7890, %r11045, 1;
	setp.eq.b32 	%p1481, %r7890, 1;
	selp.f32 	%f4535, %f6686, 0f3F800000, %p1481;
	fma.rn.f32 	%f4536, %f4534, %f4535, 0f00000000;
	fma.rn.f32 	%f4537, %f4534, 0f37CBAC00, 0fBAB607ED;
	selp.f32 	%f4538, 0fB94D4153, %f4537, %p1481;
	selp.f32 	%f4539, 0f3C0885E4, 0f3D2AAABB, %p1481;
	fma.rn.f32 	%f4540, %f4538, %f4534, %f4539;
	selp.f32 	%f4541, 0fBE2AAAA8, 0fBEFFFFFF, %p1481;
	fma.rn.f32 	%f4542, %f4540, %f4534, %f4541;
	fma.rn.f32 	%f4543, %f4542, %f4536, %f4535;
	and.b32  	%r7891, %r7889, 2;
	setp.eq.s32 	%p1482, %r7891, 0;
	mov.f32 	%f4544, 0f00000000;
	sub.f32 	%f4545, %f4544, %f4543;
	selp.f32 	%f4546, %f4543, %f4545, %p1482;
	mul.f32 	%f865, %f861, %f4546;
	@%p1480 bra 	$L__BB9_1489;
	setp.eq.f32 	%p1483, %f857, 0f7F800000;
	@%p1483 bra 	$L__BB9_1488;
	mov.b32 	%r2469, %f855;
	shl.b32 	%r7893, %r2469, 8;
	or.b32  	%r2470, %r7893, -2147483648;
	mov.b64 	%rd5072, 0;
	mov.b32 	%r11046, 0;
	mov.u64 	%rd5070, __cudart_i2opi_f;
	mov.u64 	%rd5071, %rd1;
$L__BB9_1484:
	.pragma "nounroll";
	ld.global.nc.u32 	%r7894, [%rd5070];
	mad.wide.u32 	%rd3594, %r7894, %r2470, %rd5072;
	shr.u64 	%rd5072, %rd3594, 32;
	st.local.u32 	[%rd5071], %rd3594;
	add.s32 	%r11046, %r11046, 1;
	add.s64 	%rd5071, %rd5071, 4;
	add.s64 	%rd5070, %rd5070, 4;
	setp.ne.s32 	%p1484, %r11046, 6;
	@%p1484 bra 	$L__BB9_1484;
	shr.u32 	%r7895, %r2469, 23;
	st.local.u32 	[%rd1+24], %rd5072;
	and.b32  	%r2473, %r7895, 31;
	and.b32  	%r7896, %r7895, 224;
	add.s32 	%r7897, %r7896, -128;
	shr.u32 	%r7898, %r7897, 5;
	mul.wide.u32 	%rd3595, %r7898, 4;
	sub.s64 	%rd1305, %rd1, %rd3595;
	ld.local.u32 	%r11047, [%rd1305+24];
	ld.local.u32 	%r11048, [%rd1305+20];
	setp.eq.s32 	%p1485, %r2473, 0;
	@%p1485 bra 	$L__BB9_1487;
	shf.l.wrap.b32 	%r11047, %r11048, %r11047, %r2473;
	ld.local.u32 	%r7899, [%rd1305+16];
	shf.l.wrap.b32 	%r11048, %r7899, %r11048, %r2473;
$L__BB9_1487:
	shr.u32 	%r7900, %r11047, 30;
	shf.l.wrap.b32 	%r7901, %r11048, %r11047, 2;
	shl.b32 	%r7902, %r11048, 2;
	shr.u32 	%r7903, %r7901, 31;
	add.s32 	%r7904, %r7903, %r7900;
	neg.s32 	%r7905, %r7904;
	setp.lt.s32 	%p1486, %r2469, 0;
	selp.b32 	%r11049, %r7905, %r7904, %p1486;
	xor.b32  	%r7906, %r7901, %r2469;
	shr.s32 	%r7907, %r7901, 31;
	xor.b32  	%r7908, %r7907, %r7901;
	xor.b32  	%r7909, %r7907, %r7902;
	cvt.u64.u32 	%rd3596, %r7908;
	shl.b64 	%rd3597, %rd3596, 32;
	cvt.u64.u32 	%rd3598, %r7909;
	or.b64  	%rd3599, %rd3597, %rd3598;
	cvt.rn.f64.s64 	%fd371, %rd3599;
	mul.f64 	%fd372, %fd371, 0d3BF921FB54442D19;
	cvt.rn.f32.f64 	%f4547, %fd372;
	neg.f32 	%f4548, %f4547;
	setp.lt.s32 	%p1487, %r7906, 0;
	selp.f32 	%f6687, %f4548, %f4547, %p1487;
	bra.uni 	$L__BB9_1489;
$L__BB9_1488:
	mov.f32 	%f4549, 0f00000000;
	mul.rn.f32 	%f6687, %f855, %f4549;
	mov.b32 	%r11049, 0;
$L__BB9_1489:
	mul.f32 	%f4550, %f6687, %f6687;
	fma.rn.f32 	%f4551, %f4550, 0f3C190000, 0f3B560000;
	fma.rn.f32 	%f4552, %f4551, %f4550, 0f3CC70000;
	fma.rn.f32 	%f4553, %f4552, %f4550, 0f3D5B0000;
	fma.rn.f32 	%f4554, %f4553, %f4550, 0f3E089438;
	fma.rn.f32 	%f4555, %f4554, %f4550, 0f3EAAAA88;
	mul.rn.f32 	%f4556, %f4550, %f6687;
	fma.rn.f32 	%f4557, %f4555, %f4556, %f6687;
	abs.f32 	%f4558, %f6687;
	setp.eq.f32 	%p1488, %f4558, 0f3A00B43C;
	selp.f32 	%f4559, %f6687, %f4557, %p1488;
	and.b32  	%r7911, %r11049, 1;
	setp.eq.b32 	%p1489, %r7911, 1;
	neg.f32 	%f4560, %f4559;
	rcp.approx.ftz.f32 	%f4561, %f4560;
	selp.f32 	%f4562, %f4561, %f4559, %p1489;
	add.f32 	%f869, %f865, %f4562;
	mul.f32 	%f4563, %f869, 0f3F22F983;
	cvt.rni.s32.f32 	%r11061, %f4563;
	cvt.rn.f32.s32 	%f4564, %r11061;
	fma.rn.f32 	%f4565, %f4564, 0fBFC90FDA, %f869;
	fma.rn.f32 	%f4566, %f4564, 0fB3A22168, %f4565;
	fma.rn.f32 	%f6690, %f4564, 0fA7C234C5, %f4566;
	abs.f32 	%f871, %f869;
	setp.ltu.f32 	%p1490, %f871, 0f47CE4780;
	mov.u32 	%r11053, %r11061;
	mov.f32 	%f6688, %f6690;
	@%p1490 bra 	$L__BB9_1497;
	setp.eq.f32 	%p1491, %f871, 0f7F800000;
	@%p1491 bra 	$L__BB9_1496;
	mov.b32 	%r2483, %f869;
	shl.b32 	%r7913, %r2483, 8;
	or.b32  	%r2484, %r7913, -2147483648;
	mov.b64 	%rd5075, 0;
	mov.b32 	%r11050, 0;
	mov.u64 	%rd5073, __cudart_i2opi_f;
	mov.u64 	%rd5074, %rd3;
$L__BB9_1492:
	.pragma "nounroll";
	ld.global.nc.u32 	%r7914, [%rd5073];
	mad.wide.u32 	%rd3602, %r7914, %r2484, %rd5075;
	shr.u64 	%rd5075, %rd3602, 32;
	st.local.u32 	[%rd5074], %rd3602;
	add.s32 	%r11050, %r11050, 1;
	add.s64 	%rd5074, %rd5074, 4;
	add.s64 	%rd5073, %rd5073, 4;
	setp.ne.s32 	%p1492, %r11050, 6;
	@%p1492 bra 	$L__BB9_1492;
	shr.u32 	%r7915, %r2483, 23;
	st.local.u32 	[%rd3+24], %rd5075;
	and.b32  	%r2487, %r7915, 31;
	and.b32  	%r7916, %r7915, 224;
	add.s32 	%r7917, %r7916, -128;
	shr.u32 	%r7918, %r7917, 5;
	mul.wide.u32 	%rd3603, %r7918, 4;
	sub.s64 	%rd1312, %rd3, %rd3603;
	ld.local.u32 	%r11051, [%rd1312+24];
	ld.local.u32 	%r11052, [%rd1312+20];
	setp.eq.s32 	%p1493, %r2487, 0;
	@%p1493 bra 	$L__BB9_1495;
	shf.l.wrap.b32 	%r11051, %r11052, %r11051, %r2487;
	ld.local.u32 	%r7919, [%rd1312+16];
	shf.l.wrap.b32 	%r11052, %r7919, %r11052, %r2487;
$L__BB9_1495:
	shr.u32 	%r7920, %r11051, 30;
	shf.l.wrap.b32 	%r7921, %r11052, %r11051, 2;
	shl.b32 	%r7922, %r11052, 2;
	shr.u32 	%r7923, %r7921, 31;
	add.s32 	%r7924, %r7923, %r7920;
	neg.s32 	%r7925, %r7924;
	setp.lt.s32 	%p1494, %r2483, 0;
	selp.b32 	%r11053, %r7925, %r7924, %p1494;
	xor.b32  	%r7926, %r7921, %r2483;
	shr.s32 	%r7927, %r7921, 31;
	xor.b32  	%r7928, %r7927, %r7921;
	xor.b32  	%r7929, %r7927, %r7922;
	cvt.u64.u32 	%rd3604, %r7928;
	shl.b64 	%rd3605, %rd3604, 32;
	cvt.u64.u32 	%rd3606, %r7929;
	or.b64  	%rd3607, %rd3605, %rd3606;
	cvt.rn.f64.s64 	%fd373, %rd3607;
	mul.f64 	%fd374, %fd373, 0d3BF921FB54442D19;
	cvt.rn.f32.f64 	%f4567, %fd374;
	neg.f32 	%f4568, %f4567;
	setp.lt.s32 	%p1495, %r7926, 0;
	selp.f32 	%f6688, %f4568, %f4567, %p1495;
	bra.uni 	$L__BB9_1497;
$L__BB9_1496:
	mov.f32 	%f4569, 0f00000000;
	mul.rn.f32 	%f6688, %f869, %f4569;
	mov.b32 	%r11053, 0;
$L__BB9_1497:
	setp.ltu.f32 	%p1496, %f871, 0f47CE4780;
	mul.rn.f32 	%f4570, %f6688, %f6688;
	and.b32  	%r7931, %r11053, 1;
	setp.eq.b32 	%p1497, %r7931, 1;
	selp.f32 	%f4571, 0f3F800000, %f6688, %p1497;
	fma.rn.f32 	%f4572, %f4570, %f4571, 0f00000000;
	fma.rn.f32 	%f4573, %f4570, 0f37CBAC00, 0fBAB607ED;
	selp.f32 	%f4574, %f4573, 0fB94D4153, %p1497;
	selp.f32 	%f4575, 0f3D2AAABB, 0f3C0885E4, %p1497;
	fma.rn.f32 	%f4576, %f4574, %f4570, %f4575;
	selp.f32 	%f4577, 0fBEFFFFFF, 0fBE2AAAA8, %p1497;
	fma.rn.f32 	%f4578, %f4576, %f4570, %f4577;
	fma.rn.f32 	%f4579, %f4578, %f4572, %f4571;
	and.b32  	%r7932, %r11053, 2;
	setp.eq.s32 	%p1498, %r7932, 0;
	mov.f32 	%f4580, 0f00000000;
	sub.f32 	%f4581, %f4580, %f4579;
	selp.f32 	%f875, %f4579, %f4581, %p1498;
	mov.u32 	%r11057, %r11061;
	mov.f32 	%f6689, %f6690;
	@%p1496 bra 	$L__BB9_1505;
	setp.eq.f32 	%p1499, %f871, 0f7F800000;
	@%p1499 bra 	$L__BB9_1504;
	mov.b32 	%r2496, %f869;
	shl.b32 	%r7934, %r2496, 8;
	or.b32  	%r2497, %r7934, -2147483648;
	mov.b64 	%rd5078, 0;
	mov.b32 	%r11054, 0;
	mov.u64 	%rd5076, __cudart_i2opi_f;
	mov.u64 	%rd5077, %rd2;
$L__BB9_1500:
	.pragma "nounroll";
	ld.global.nc.u32 	%r7935, [%rd5076];
	mad.wide.u32 	%rd3610, %r7935, %r2497, %rd5078;
	shr.u64 	%rd5078, %rd3610, 32;
	st.local.u32 	[%rd5077], %rd3610;
	add.s32 	%r11054, %r11054, 1;
	add.s64 	%rd5077, %rd5077, 4;
	add.s64 	%rd5076, %rd5076, 4;
	setp.ne.s32 	%p1500, %r11054, 6;
	@%p1500 bra 	$L__BB9_1500;
	shr.u32 	%r7936, %r2496, 23;
	st.local.u32 	[%rd2+24], %rd5078;
	and.b32  	%r2500, %r7936, 31;
	and.b32  	%r7937, %r7936, 224;
	add.s32 	%r7938, %r7937, -128;
	shr.u32 	%r7939, %r7938, 5;
	mul.wide.u32 	%rd3611, %r7939, 4;
	sub.s64 	%rd1319, %rd2, %rd3611;
	ld.local.u32 	%r11055, [%rd1319+24];
	ld.local.u32 	%r11056, [%rd1319+20];
	setp.eq.s32 	%p1501, %r2500, 0;
	@%p1501 bra 	$L__BB9_1503;
	shf.l.wrap.b32 	%r11055, %r11056, %r11055, %r2500;
	ld.local.u32 	%r7940, [%rd1319+16];
	shf.l.wrap.b32 	%r11056, %r7940, %r11056, %r2500;
$L__BB9_1503:
	shr.u32 	%r7941, %r11055, 30;
	shf.l.wrap.b32 	%r7942, %r11056, %r11055, 2;
	shl.b32 	%r7943, %r11056, 2;
	shr.u32 	%r7944, %r7942, 31;
	add.s32 	%r7945, %r7944, %r7941;
	neg.s32 	%r7946, %r7945;
	setp.lt.s32 	%p1502, %r2496, 0;
	selp.b32 	%r11057, %r7946, %r7945, %p1502;
	xor.b32  	%r7947, %r7942, %r2496;
	shr.s32 	%r7948, %r7942, 31;
	xor.b32  	%r7949, %r7948, %r7942;
	xor.b32  	%r7950, %r7948, %r7943;
	cvt.u64.u32 	%rd3612, %r7949;
	shl.b64 	%rd3613, %rd3612, 32;
	cvt.u64.u32 	%rd3614, %r7950;
	or.b64  	%rd3615, %rd3613, %rd3614;
	cvt.rn.f64.s64 	%fd375, %rd3615;
	mul.f64 	%fd376, %fd375, 0d3BF921FB54442D19;
	cvt.rn.f32.f64 	%f4582, %fd376;
	neg.f32 	%f4583, %f4582;
	setp.lt.s32 	%p1503, %r7947, 0;
	selp.f32 	%f6689, %f4583, %f4582, %p1503;
	bra.uni 	$L__BB9_1505;
$L__BB9_1504:
	mov.f32 	%f4584, 0f00000000;
	mul.rn.f32 	%f6689, %f869, %f4584;
	mov.b32 	%r11057, 0;
$L__BB9_1505:
	setp.ltu.f32 	%p1504, %f871, 0f47CE4780;
	add.s32 	%r7952, %r11057, 1;
	mul.rn.f32 	%f4585, %f6689, %f6689;
	and.b32  	%r7953, %r11057, 1;
	setp.eq.b32 	%p1505, %r7953, 1;
	selp.f32 	%f4586, %f6689, 0f3F800000, %p1505;
	fma.rn.f32 	%f4587, %f4585, %f4586, 0f00000000;
	fma.rn.f32 	%f4588, %f4585, 0f37CBAC00, 0fBAB607ED;
	selp.f32 	%f4589, 0fB94D4153, %f4588, %p1505;
	selp.f32 	%f4590, 0f3C0885E4, 0f3D2AAABB, %p1505;
	fma.rn.f32 	%f4591, %f4589, %f4585, %f4590;
	selp.f32 	%f4592, 0fBE2AAAA8, 0fBEFFFFFF, %p1505;
	fma.rn.f32 	%f4593, %f4591, %f4585, %f4592;
	fma.rn.f32 	%f4594, %f4593, %f4587, %f4586;
	and.b32  	%r7954, %r7952, 2;
	setp.eq.s32 	%p1506, %r7954, 0;
	mov.f32 	%f4595, 0f00000000;
	sub.f32 	%f4596, %f4595, %f4594;
	selp.f32 	%f4597, %f4594, %f4596, %p1506;
	mul.f32 	%f879, %f875, %f4597;
	@%p1504 bra 	$L__BB9_1513;
	setp.eq.f32 	%p1507, %f871, 0f7F800000;
	@%p1507 bra 	$L__BB9_1512;
	mov.b32 	%r2509, %f869;
	shl.b32 	%r7956, %r2509, 8;
	or.b32  	%r2510, %r7956, -2147483648;
	mov.b64 	%rd5081, 0;
	mov.b32 	%r11058, 0;
	mov.u64 	%rd5079, __cudart_i2opi_f;
	mov.u64 	%rd5080, %rd1;
$L__BB9_1508:
	.pragma "nounroll";
	ld.global.nc.u32 	%r7957, [%rd5079];
	mad.wide.u32 	%rd3618, %r7957, %r2510, %rd5081;
	shr.u64 	%rd5081, %rd3618, 32;
	st.local.u32 	[%rd5080], %rd3618;
	add.s32 	%r11058, %r11058, 1;
	add.s64 	%rd5080, %rd5080, 4;
	add.s64 	%rd5079, %rd5079, 4;
	setp.ne.s32 	%p1508, %r11058, 6;
	@%p1508 bra 	$L__BB9_1508;
	shr.u32 	%r7958, %r2509, 23;
	st.local.u32 	[%rd1+24], %rd5081;
	and.b32  	%r2513, %r7958, 31;
	and.b32  	%r7959, %r7958, 224;
	add.s32 	%r7960, %r7959, -128;
	shr.u32 	%r7961, %r7960, 5;
	mul.wide.u32 	%rd3619, %r7961, 4;
	sub.s64 	%rd1326, %rd1, %rd3619;
	ld.local.u32 	%r11059, [%rd1326+24];
	ld.local.u32 	%r11060, [%rd1326+20];
	setp.eq.s32 	%p1509, %r2513, 0;
	@%p1509 bra 	$L__BB9_1511;
	shf.l.wrap.b32 	%r11059, %r11060, %r11059, %r2513;
	ld.local.u32 	%r7962, [%rd1326+16];
	shf.l.wrap.b32 	%r11060, %r7962, %r11060, %r2513;
$L__BB9_1511:
	shr.u32 	%r7963, %r11059, 30;
	shf.l.wrap.b32 	%r7964, %r11060, %r11059, 2;
	shl.b32 	%r7965, %r11060, 2;
	shr.u32 	%r7966, %r7964, 31;
	add.s32 	%r7967, %r7966, %r7963;
	neg.s32 	%r7968, %r7967;
	setp.lt.s32 	%p1510, %r2509, 0;
	selp.b32 	%r11061, %r7968, %r7967, %p1510;
	xor.b32  	%r7969, %r7964, %r2509;
	shr.s32 	%r7970, %r7964, 31;
	xor.b32  	%r7971, %r7970, %r7964;
	xor.b32  	%r7972, %r7970, %r7965;
	cvt.u64.u32 	%rd3620, %r7971;
	shl.b64 	%rd3621, %rd3620, 32;
	cvt.u64.u32 	%rd3622, %r7972;
	or.b64  	%rd3623, %rd3621, %rd3622;
	cvt.rn.f64.s64 	%fd377, %rd3623;
	mul.f64 	%fd378, %fd377, 0d3BF921FB54442D19;
	cvt.rn.f32.f64 	%f4598, %fd378;
	neg.f32 	%f4599, %f4598;
	setp.lt.s32 	%p1511, %r7969, 0;
	selp.f32 	%f6690, %f4599, %f4598, %p1511;
	bra.uni 	$L__BB9_1513;
$L__BB9_1512:
	mov.f32 	%f4600, 0f00000000;
	mul.rn.f32 	%f6690, %f869, %f4600;
	mov.b32 	%r11061, 0;
$L__BB9_1513:
	mul.f32 	%f4601, %f6690, %f6690;
	fma.rn.f32 	%f4602, %f4601, 0f3C190000, 0f3B560000;
	fma.rn.f32 	%f4603, %f4602, %f4601, 0f3CC70000;
	fma.rn.f32 	%f4604, %f4603, %f4601, 0f3D5B0000;
	fma.rn.f32 	%f4605, %f4604, %f4601, 0f3E089438;
	fma.rn.f32 	%f4606, %f4605, %f4601, 0f3EAAAA88;
	mul.rn.f32 	%f4607, %f4601, %f6690;
	fma.rn.f32 	%f4608, %f4606, %f4607, %f6690;
	abs.f32 	%f4609, %f6690;
	setp.eq.f32 	%p1512, %f4609, 0f3A00B43C;
	selp.f32 	%f4610, %f6690, %f4608, %p1512;
	and.b32  	%r7974, %r11061, 1;
	setp.eq.b32 	%p1513, %r7974, 1;
	neg.f32 	%f4611, %f4610;
	rcp.approx.ftz.f32 	%f4612, %f4611;
	selp.f32 	%f4613, %f4612, %f4610, %p1513;
	add.f32 	%f883, %f879, %f4613;
	mul.f32 	%f4614, %f883, 0f3F22F983;
	cvt.rni.s32.f32 	%r11073, %f4614;
	cvt.rn.f32.s32 	%f4615, %r11073;
	fma.rn.f32 	%f4616, %f4615, 0fBFC90FDA, %f883;
	fma.rn.f32 	%f4617, %f4615, 0fB3A22168, %f4616;
	fma.rn.f32 	%f6693, %f4615, 0fA7C234C5, %f4617;
	abs.f32 	%f885, %f883;
	setp.ltu.f32 	%p1514, %f885, 0f47CE4780;
	mov.u32 	%r11065, %r11073;
	mov.f32 	%f6691, %f6693;
	@%p1514 bra 	$L__BB9_1521;
	setp.eq.f32 	%p1515, %f885, 0f7F800000;
	@%p1515 bra 	$L__BB9_1520;
	mov.b32 	%r2523, %f883;
	shl.b32 	%r7976, %r2523, 8;
	or.b32  	%r2524, %r7976, -2147483648;
	mov.b64 	%rd5084, 0;
	mov.b32 	%r11062, 0;
	mov.u64 	%rd5082, __cudart_i2opi_f;
	mov.u64 	%rd5083, %rd3;
$L__BB9_1516:
	.pragma "nounroll";
	ld.global.nc.u32 	%r7977, [%rd5082];
	mad.wide.u32 	%rd3626, %r7977, %r2524, %rd5084;
	shr.u64 	%rd5084, %rd3626, 32;
	st.local.u32 	[%rd5083], %rd3626;
	add.s32 	%r11062, %r11062, 1;
	add.s64 	%rd5083, %rd5083, 4;
	add.s64 	%rd5082, %rd5082, 4;
	setp.ne.s32 	%p1516, %r11062, 6;
	@%p1516 bra 	$L__BB9_1516;
	shr.u32 	%r7978, %r2523, 23;
	st.local.u32 	[%rd3+24], %rd5084;
	and.b32  	%r2527, %r7978, 31;
	and.b32  	%r7979, %r7978, 224;
	add.s32 	%r7980, %r7979, -128;
	shr.u32 	%r7981, %r7980, 5;
	mul.wide.u32 	%rd3627, %r7981, 4;
	sub.s64 	%rd1333, %rd3, %rd3627;
	ld.local.u32 	%r11063, [%rd1333+24];
	ld.local.u32 	%r11064, [%rd1333+20];
	setp.eq.s32 	%p1517, %r2527, 0;
	@%p1517 bra 	$L__BB9_1519;
	shf.l.wrap.b32 	%r11063, %r11064, %r11063, %r2527;
	ld.local.u32 	%r7982, [%rd1333+16];
	shf.l.wrap.b32 	%r11064, %r7982, %r11064, %r2527;
$L__BB9_1519:
	shr.u32 	%r7983, %r11063, 30;
	shf.l.wrap.b32 	%r7984, %r11064, %r11063, 2;
	shl.b32 	%r7985, %r11064, 2;
	shr.u32 	%r7986, %r7984, 31;
	add.s32 	%r7987, %r7986, %r7983;
	neg.s32 	%r7988, %r7987;
	setp.lt.s32 	%p1518, %r2523, 0;
	selp.b32 	%r11065, %r7988, %r7987, %p1518;
	xor.b32  	%r7989, %r7984, %r2523;
	shr.s32 	%r7990, %r7984, 31;
	xor.b32  	%r7991, %r7990, %r7984;
	xor.b32  	%r7992, %r7990, %r7985;
	cvt.u64.u32 	%rd3628, %r7991;
	shl.b64 	%rd3629, %rd3628, 32;
	cvt.u64.u32 	%rd3630, %r7992;
	or.b64  	%rd3631, %rd3629, %rd3630;
	cvt.rn.f64.s64 	%fd379, %rd3631;
	mul.f64 	%fd380, %fd379, 0d3BF921FB54442D19;
	cvt.rn.f32.f64 	%f4618, %fd380;
	neg.f32 	%f4619, %f4618;
	setp.lt.s32 	%p1519, %r7989, 0;
	selp.f32 	%f6691, %f4619, %f4618, %p1519;
	bra.uni 	$L__BB9_1521;
$L__BB9_1520:
	mov.f32 	%f4620, 0f00000000;
	mul.rn.f32 	%f6691, %f883, %f4620;
	mov.b32 	%r11065, 0;
$L__BB9_1521:
	setp.ltu.f32 	%p1520, %f885, 0f47CE4780;
	mul.rn.f32 	%f4621, %f6691, %f6691;
	and.b32  	%r7994, %r11065, 1;
	setp.eq.b32 	%p1521, %r7994, 1;
	selp.f32 	%f4622, 0f3F800000, %f6691, %p1521;
	fma.rn.f32 	%f4623, %f4621, %f4622, 0f00000000;
	fma.rn.f32 	%f4624, %f4621, 0f37CBAC00, 0fBAB607ED;
	selp.f32 	%f4625, %f4624, 0fB94D4153, %p1521;
	selp.f32 	%f4626, 0f3D2AAABB, 0f3C0885E4, %p1521;
	fma.rn.f32 	%f4627, %f4625, %f4621, %f4626;
	selp.f32 	%f4628, 0fBEFFFFFF, 0fBE2AAAA8, %p1521;
	fma.rn.f32 	%f4629, %f4627, %f4621, %f4628;
	fma.rn.f32 	%f4630, %f4629, %f4623, %f4622;
	and.b32  	%r7995, %r11065, 2;
	setp.eq.s32 	%p1522, %r7995, 0;
	mov.f32 	%f4631, 0f00000000;
	sub.f32 	%f4632, %f4631, %f4630;
	selp.f32 	%f889, %f4630, %f4632, %p1522;
	mov.u32 	%r11069, %r11073;
	mov.f32 	%f6692, %f6693;
	@%p1520 bra 	$L__BB9_1529;
	setp.eq.f32 	%p1523, %f885, 0f7F800000;
	@%p1523 bra 	$L__BB9_1528;
	mov.b32 	%r2536, %f883;
	shl.b32 	%r7997, %r2536, 8;
	or.b32  	%r2537, %r7997, -2147483648;
	mov.b64 	%rd5087, 0;
	mov.b32 	%r11066, 0;
	mov.u64 	%rd5085, __cudart_i2opi_f;
	mov.u64 	%rd5086, %rd2;
$L__BB9_1524:
	.pragma "nounroll";
	ld.global.nc.u32 	%r7998, [%rd5085];
	mad.wide.u32 	%rd3634, %r7998, %r2537, %rd5087;
	shr.u64 	%rd5087, %rd3634, 32;
	st.local.u32 	[%rd5086], %rd3634;
	add.s32 	%r11066, %r11066, 1;
	add.s64 	%rd5086, %rd5086, 4;
	add.s64 	%rd5085, %rd5085, 4;
	setp.ne.s32 	%p1524, %r11066, 6;
	@%p1524 bra 	$L__BB9_1524;
	shr.u32 	%r7999, %r2536, 23;
	st.local.u32 	[%rd2+24], %rd5087;
	and.b32  	%r2540, %r7999, 31;
	and.b32  	%r8000, %r7999, 224;
	add.s32 	%r8001, %r8000, -128;
	shr.u32 	%r8002, %r8001, 5;
	mul.wide.u32 	%rd3635, %r8002, 4;
	sub.s64 	%rd1340, %rd2, %rd3635;
	ld.local.u32 	%r11067, [%rd1340+24];
	ld.local.u32 	%r11068, [%rd1340+20];
	setp.eq.s32 	%p1525, %r2540, 0;
	@%p1525 bra 	$L__BB9_1527;
	shf.l.wrap.b32 	%r11067, %r11068, %r11067, %r2540;
	ld.local.u32 	%r8003, [%rd1340+16];
	shf.l.wrap.b32 	%r11068, %r8003, %r11068, %r2540;
$L__BB9_1527:
	shr.u32 	%r8004, %r11067, 30;
	shf.l.wrap.b32 	%r8005, %r11068, %r11067, 2;
	shl.b32 	%r8006, %r11068, 2;
	shr.u32 	%r8007, %r8005, 31;
	add.s32 	%r8008, %r8007, %r8004;
	neg.s32 	%r8009, %r8008;
	setp.lt.s32 	%p1526, %r2536, 0;
	selp.b32 	%r11069, %r8009, %r8008, %p1526;
	xor.b32  	%r8010, %r8005, %r2536;
	shr.s32 	%r8011, %r8005, 31;
	xor.b32  	%r8012, %r8011, %r8005;
	xor.b32  	%r8013, %r8011, %r8006;
	cvt.u64.u32 	%rd3636, %r8012;
	shl.b64 	%rd3637, %rd3636, 32;
	cvt.u64.u32 	%rd3638, %r8013;
	or.b64  	%rd3639, %rd3637, %rd3638;
	cvt.rn.f64.s64 	%fd381, %rd3639;
	mul.f64 	%fd382, %fd381, 0d3BF921FB54442D19;
	cvt.rn.f32.f64 	%f4633, %fd382;
	neg.f32 	%f4634, %f4633;
	setp.lt.s32 	%p1527, %r8010, 0;
	selp.f32 	%f6692, %f4634, %f4633, %p1527;
	bra.uni 	$L__BB9_1529;
$L__BB9_1528:
	mov.f32 	%f4635, 0f00000000;
	mul.rn.f32 	%f6692, %f883, %f4635;
	mov.b32 	%r11069, 0;
$L__BB9_1529:
	setp.ltu.f32 	%p1528, %f885, 0f47CE4780;
	add.s32 	%r8015, %r11069, 1;
	mul.rn.f32 	%f4636, %f6692, %f6692;
	and.b32  	%r8016, %r11069, 1;
	setp.eq.b32 	%p1529, %r8016, 1;
	selp.f32 	%f4637, %f6692, 0f3F800000, %p1529;
	fma.rn.f32 	%f4638, %f4636, %f4637, 0f00000000;
	fma.rn.f32 	%f4639, %f4636, 0f37CBAC00, 0fBAB607ED;
	selp.f32 	%f4640, 0fB94D4153, %f4639, %p1529;
	selp.f32 	%f4641, 0f3C0885E4, 0f3D2AAABB, %p1529;
	fma.rn.f32 	%f4642, %f4640, %f4636, %f4641;
	selp.f32 	%f4643, 0fBE2AAAA8, 0fBEFFFFFF, %p1529;
	fma.rn.f32 	%f4644, %f4642, %f4636, %f4643;
	fma.rn.f32 	%f4645, %f4644, %f4638, %f4637;
	and.b32  	%r8017, %r8015, 2;
	setp.eq.s32 	%p1530, %r8017, 0;
	mov.f32 	%f4646, 0f00000000;
	sub.f32 	%f4647, %f4646, %f4645;
	selp.f32 	%f4648, %f4645, %f4647, %p1530;
	mul.f32 	%f893, %f889, %f4648;
	@%p1528 bra 	$L__BB9_1537;
	setp.eq.f32 	%p1531, %f885, 0f7F800000;
	@%p1531 bra 	$L__BB9_1536;
	mov.b32 	%r2549, %f883;
	shl.b32 	%r8019, %r2549, 8;
	or.b32  	%r2550, %r8019, -2147483648;
	mov.b64 	%rd5090, 0;
	mov.b32 	%r11070, 0;
	mov.u64 	%rd5088, __cudart_i2opi_f;
	mov.u64 	%rd5089, %rd1;
$L__BB9_1532:
	.pragma "nounroll";
	ld.global.nc.u32 	%r8020, [%rd5088];
	mad.wide.u32 	%rd3642, %r8020, %r2550, %rd5090;
	shr.u64 	%rd5090, %rd3642, 32;
	st.local.u32 	[%rd5089], %rd3642;
	add.s32 	%r11070, %r11070, 1;
	add.s64 	%rd5089, %rd5089, 4;
	add.s64 	%rd5088, %rd5088, 4;
	setp.ne.s32 	%p1532, %r11070, 6;
	@%p1532 bra 	$L__BB9_1532;
	shr.u32 	%r8021, %r2549, 23;
	st.local.u32 	[%rd1+24], %rd5090;
	and.b32  	%r2553, %r8021, 31;
	and.b32  	%r8022, %r8021, 224;
	add.s32 	%r8023, %r8022, -128;
	shr.u32 	%r8024, %r8023, 5;
	mul.wide.u32 	%rd3643, %r8024, 4;
	sub.s64 	%rd1347, %rd1, %rd3643;
	ld.local.u32 	%r11071, [%rd1347+24];
	ld.local.u32 	%r11072, [%rd1347+20];
	setp.eq.s32 	%p1533, %r2553, 0;
	@%p1533 bra 	$L__BB9_1535;
	shf.l.wrap.b32 	%r11071, %r11072, %r11071, %r2553;
	ld.local.u32 	%r8025, [%rd1347+16];
	shf.l.wrap.b32 	%r11072, %r8025, %r11072, %r2553;
$L__BB9_1535:
	shr.u32 	%r8026, %r11071, 30;
	shf.l.wrap.b32 	%r8027, %r11072, %r11071, 2;
	shl.b32 	%r8028, %r11072, 2;
	shr.u32 	%r8029, %r8027, 31;
	add.s32 	%r8030, %r8029, %r8026;
	neg.s32 	%r8031, %r8030;
	setp.lt.s32 	%p1534, %r2549, 0;
	selp.b32 	%r11073, %r8031, %r8030, %p1534;
	xor.b32  	%r8032, %r8027, %r2549;
	shr.s32 	%r8033, %r8027, 31;
	xor.b32  	%r8034, %r8033, %r8027;
	xor.b32  	%r8035, %r8033, %r8028;
	cvt.u64.u32 	%rd3644, %r8034;
	shl.b64 	%rd3645, %rd3644, 32;
	cvt.u64.u32 	%rd3646, %r8035;
	or.b64  	%rd3647, %rd3645, %rd3646;
	cvt.rn.f64.s64 	%fd383, %rd3647;
	mul.f64 	%fd384, %fd383, 0d3BF921FB54442D19;
	cvt.rn.f32.f64 	%f4649, %fd384;
	neg.f32 	%f4650, %f4649;
	setp.lt.s32 	%p1535, %r8032, 0;
	selp.f32 	%f6693, %f4650, %f4649, %p1535;
	bra.uni 	$L__BB9_1537;
$L__BB9_1536:
	mov.f32 	%f4651, 0f00000000;
	mul.rn.f32 	%f6693, %f883, %f4651;
	mov.b32 	%r11073, 0;
$L__BB9_1537:
	mul.f32 	%f4652, %f6693, %f6693;
	fma.rn.f32 	%f4653, %f4652, 0f3C190000, 0f3B560000;
	fma.rn.f32 	%f4654, %f4653, %f4652, 0f3CC70000;
	fma.rn.f32 	%f4655, %f4654, %f4652, 0f3D5B0000;
	fma.rn.f32 	%f4656, %f4655, %f4652, 0f3E089438;
	fma.rn.f32 	%f4657, %f4656, %f4652, 0f3EAAAA88;
	mul.rn.f32 	%f4658, %f4652, %f6693;
	fma.rn.f32 	%f4659, %f4657, %f4658, %f6693;
	abs.f32 	%f4660, %f6693;
	setp.eq.f32 	%p1536, %f4660, 0f3A00B43C;
	selp.f32 	%f4661, %f6693, %f4659, %p1536;
	and.b32  	%r8037, %r11073, 1;
	setp.eq.b32 	%p1537, %r8037, 1;
	neg.f32 	%f4662, %f4661;
	rcp.approx.ftz.f32 	%f4663, %f4662;
	selp.f32 	%f4664, %f4663, %f4661, %p1537;
	add.f32 	%f897, %f893, %f4664;
	mul.f32 	%f4665, %f897, 0f3F22F983;
	cvt.rni.s32.f32 	%r11085, %f4665;
	cvt.rn.f32.s32 	%f4666, %r11085;
	fma.rn.f32 	%f4667, %f4666, 0fBFC90FDA, %f897;
	fma.rn.f32 	%f4668, %f4666, 0fB3A22168, %f4667;
	fma.rn.f32 	%f6696, %f4666, 0fA7C234C5, %f4668;
	abs.f32 	%f899, %f897;
	setp.ltu.f32 	%p1538, %f899, 0f47CE4780;
	mov.u32 	%r11077, %r11085;
	mov.f32 	%f6694, %f6696;
	@%p1538 bra 	$L__BB9_1545;
	setp.eq.f32 	%p1539, %f899, 0f7F800000;
	@%p1539 bra 	$L__BB9_1544;
	mov.b32 	%r2563, %f897;
	shl.b32 	%r8039, %r2563, 8;
	or.b32  	%r2564, %r8039, -2147483648;
	mov.b64 	%rd5093, 0;
	mov.b32 	%r11074, 0;
	mov.u64 	%rd5091, __cudart_i2opi_f;
	mov.u64 	%rd5092, %rd3;
$L__BB9_1540:
	.pragma "nounroll";
	ld.global.nc.u32 	%r8040, [%rd5091];
	mad.wide.u32 	%rd3650, %r8040, %r2564, %rd5093;
	shr.u64 	%rd5093, %rd3650, 32;
	st.local.u32 	[%rd5092], %rd3650;
	add.s32 	%r11074, %r11074, 1;
	add.s64 	%rd5092, %rd5092, 4;
	add.s64 	%rd5091, %rd5091, 4;
	setp.ne.s32 	%p1540, %r11074, 6;
	@%p1540 bra 	$L__BB9_1540;
	shr.u32 	%r8041, %r2563, 23;
	st.local.u32 	[%rd3+24], %rd5093;
	and.b32  	%r2567, %r8041, 31;
	and.b32  	%r8042, %r8041, 224;
	add.s32 	%r8043, %r8042, -128;
	shr.u32 	%r8044, %r8043, 5;
	mul.wide.u32 	%rd3651, %r8044, 4;
	sub.s64 	%rd1354, %rd3, %rd3651;
	ld.local.u32 	%r11075, [%rd1354+24];
	ld.local.u32 	%r11076, [%rd1354+20];
	setp.eq.s32 	%p1541, %r2567, 0;
	@%p1541 bra 	$L__BB9_1543;
	shf.l.wrap.b32 	%r11075, %r11076, %r11075, %r2567;
	ld.local.u32 	%r8045, [%rd1354+16];
	shf.l.wrap.b32 	%r11076, %r8045, %r11076, %r2567;
$L__BB9_1543:
	shr.u32 	%r8046, %r11075, 30;
	shf.l.wrap.b32 	%r8047, %r11076, %r11075, 2;
	shl.b32 	%r8048, %r11076, 2;
	shr.u32 	%r8049, %r8047, 31;
	add.s32 	%r8050, %r8049, %r8046;
	neg.s32 	%r8051, %r8050;
	setp.lt.s32 	%p1542, %r2563, 0;
	selp.b32 	%r11077, %r8051, %r8050, %p1542;
	xor.b32  	%r8052, %r8047, %r2563;
	shr.s32 	%r8053, %r8047, 31;
	xor.b32  	%r8054, %r8053, %r8047;
	xor.b32  	%r8055, %r8053, %r8048;
	cvt.u64.u32 	%rd3652, %r8054;
	shl.b64 	%rd3653, %rd3652, 32;
	cvt.u64.u32 	%rd3654, %r8055;
	or.b64  	%rd3655, %rd3653, %rd3654;
	cvt.rn.f64.s64 	%fd385, %rd3655;
	mul.f64 	%fd386, %fd385, 0d3BF921FB54442D19;
	cvt.rn.f32.f64 	%f4669, %fd386;
	neg.f32 	%f4670, %f4669;
	setp.lt.s32 	%p1543, %r8052, 0;
	selp.f32 	%f6694, %f4670, %f4669, %p1543;
	bra.uni 	$L__BB9_1545;
$L__BB9_1544:
	mov.f32 	%f4671, 0f00000000;
	mul.rn.f32 	%f6694, %f897, %f4671;
	mov.b32 	%r11077, 0;
$L__BB9_1545:
	setp.ltu.f32 	%p1544, %f899, 0f47CE4780;
	mul.rn.f32 	%f4672, %f6694, %f6694;
	and.b32  	%r8057, %r11077, 1;
	setp.eq.b32 	%p1545, %r8057, 1;
	selp.f32 	%f4673, 0f3F800000, %f6694, %p1545;
	fma.rn.f32 	%f4674, %f4672, %f4673, 0f00000000;
	fma.rn.f32 	%f4675, %f4672, 0f37CBAC00, 0fBAB607ED;
	selp.f32 	%f4676, %f4675, 0fB94D4153, %p1545;
	selp.f32 	%f4677, 0f3D2AAABB, 0f3C0885E4, %p1545;
	fma.rn.f32 	%f4678, %f4676, %f4672, %f4677;
	selp.f32 	%f4679, 0fBEFFFFFF, 0fBE2AAAA8, %p1545;
	fma.rn.f32 	%f4680, %f4678, %f4672, %f4679;
	fma.rn.f32 	%f4681, %f4680, %f4674, %f4673;
	and.b32  	%r8058, %r11077, 2;
	setp.eq.s32 	%p1546, %r8058, 0;
	mov.f32 	%f4682, 0f00000000;
	sub.f32 	%f4683, %f4682, %f4681;
	selp.f32 	%f903, %f4681, %f4683, %p1546;
	mov.u32 	%r11081, %r11085;
	mov.f32 	%f6695, %f6696;
	@%p1544 bra 	$L__BB9_1553;
	setp.eq.f32 	%p1547, %f899, 0f7F800000;
	@%p1547 bra 	$L__BB9_1552;
	mov.b32 	%r2576, %f897;
	shl.b32 	%r8060, %r2576, 8;
	or.b32  	%r2577, %r8060, -2147483648;
	mov.b64 	%rd5096, 0;
	mov.b32 	%r11078, 0;
	mov.u64 	%rd5094, __cudart_i2opi_f;
	mov.u64 	%rd5095, %rd2;
$L__BB9_1548:
	.pragma "nounroll";
	ld.global.nc.u32 	%r8061, [%rd5094];
	mad.wide.u32 	%rd3658, %r8061, %r2577, %rd5096;
	shr.u64 	%rd5096, %rd3658, 32;
	st.local.u32 	[%rd5095], %rd3658;
	add.s32 	%r11078, %r11078, 1;
	add.s64 	%rd5095, %rd5095, 4;
	add.s64 	%rd5094, %rd5094, 4;
	setp.ne.s32 	%p1548, %r11078, 6;
	@%p1548 bra 	$L__BB9_1548;
	shr.u32 	%r8062, %r2576, 23;
	st.local.u32 	[%rd2+24], %rd5096;
	and.b32  	%r2580, %r8062, 31;
	and.b32  	%r8063, %r8062, 224;
	add.s32 	%r8064, %r8063, -128;
	shr.u32 	%r8065, %r8064, 5;
	mul.wide.u32 	%rd3659, %r8065, 4;
	sub.s64 	%rd1361, %rd2, %rd3659;
	ld.local.u32 	%r11079, [%rd1361+24];
	ld.local.u32 	%r11080, [%rd1361+20];
	setp.eq.s32 	%p1549, %r2580, 0;
	@%p1549 bra 	$L__BB9_1551;
	shf.l.wrap.b32 	%r11079, %r11080, %r11079, %r2580;
	ld.local.u32 	%r8066, [%rd1361+16];
	shf.l.wrap.b32 	%r11080, %r8066, %r11080, %r2580;
$L__BB9_1551:
	shr.u32 	%r8067, %r11079, 30;
	shf.l.wrap.b32 	%r8068, %r11080, %r11079, 2;
	shl.b32 	%r8069, %r11080, 2;
	shr.u32 	%r8070, %r8068, 31;
	add.s32 	%r8071, %r8070, %r8067;
	neg.s32 	%r8072, %r8071;
	setp.lt.s32 	%p1550, %r2576, 0;
	selp.b32 	%r11081, %r8072, %r8071, %p1550;
	xor.b32  	%r8073, %r8068, %r2576;
	shr.s32 	%r8074, %r8068, 31;
	xor.b32  	%r8075, %r8074, %r8068;
	xor.b32  	%r8076, %r8074, %r8069;
	cvt.u64.u32 	%rd3660, %r8075;
	shl.b64 	%rd3661, %rd3660, 32;
	cvt.u64.u32 	%rd3662, %r8076;
	or.b64  	%rd3663, %rd3661, %rd3662;
	cvt.rn.f64.s64 	%fd387, %rd3663;
	mul.f64 	%fd388, %fd387, 0d3BF921FB54442D19;
	cvt.rn.f32.f64 	%f4684, %fd388;
	neg.f32 	%f4685, %f4684;
	setp.lt.s32 	%p1551, %r8073, 0;
	selp.f32 	%f6695, %f4685, %f4684, %p1551;
	bra.uni 	$L__BB9_1553;
$L__BB9_1552:
	mov.f32 	%f4686, 0f00000000;
	mul.rn.f32 	%f6695, %f897, %f4686;
	mov.b32 	%r11081, 0;
$L__BB9_1553:
	setp.ltu.f32 	%p1552, %f899, 0f47CE4780;
	add.s32 	%r8078, %r11081, 1;
	mul.rn.f32 	%f4687, %f6695, %f6695;
	and.b32  	%r8079, %r11081, 1;
	setp.eq.b32 	%p1553, %r8079, 1;
	selp.f32 	%f4688, %f6695, 0f3F800000, %p1553;
	fma.rn.f32 	%f4689, %f4687, %f4688, 0f00000000;
	fma.rn.f32 	%f4690, %f4687, 0f37CBAC00, 0fBAB607ED;
	selp.f32 	%f4691, 0fB94D4153, %f4690, %p1553;
	selp.f32 	%f4692, 0f3C0885E4, 0f3D2AAABB, %p1553;
	fma.rn.f32 	%f4693, %f4691, %f4687, %f4692;
	selp.f32 	%f4694, 0fBE2AAAA8, 0fBEFFFFFF, %p1553;
	fma.rn.f32 	%f4695, %f4693, %f4687, %f4694;
	fma.rn.f32 	%f4696, %f4695, %f4689, %f4688;
	and.b32  	%r8080, %r8078, 2;
	setp.eq.s32 	%p1554, %r8080, 0;
	mov.f32 	%f4697, 0f00000000;
	sub.f32 	%f4698, %f4697, %f4696;
	selp.f32 	%f4699, %f4696, %f4698, %p1554;
	mul.f32 	%f907, %f903, %f4699;
	@%p1552 bra 	$L__BB9_1561;
	setp.eq.f32 	%p1555, %f899, 0f7F800000;
	@%p1555 bra 	$L__BB9_1560;
	mov.b32 	%r2589, %f897;
	shl.b32 	%r8082, %r2589, 8;
	or.b32  	%r2590, %r8082, -2147483648;
	mov.b64 	%rd5099, 0;
	mov.b32 	%r11082, 0;
	mov.u64 	%rd5097, __cudart_i2opi_f;
	mov.u64 	%rd5098, %rd1;
$L__BB9_1556:
	.pragma "nounroll";
	ld.global.nc.u32 	%r8083, [%rd5097];
	mad.wide.u32 	%rd3666, %r8083, %r2590, %rd5099;
	shr.u64 	%rd5099, %rd3666, 32;
	st.local.u32 	[%rd5098], %rd3666;
	add.s32 	%r11082, %r11082, 1;
	add.s64 	%rd5098, %rd5098, 4;
	add.s64 	%rd5097, %rd5097, 4;
	setp.ne.s32 	%p1556, %r11082, 6;
	@%p1556 bra 	$L__BB9_1556;
	shr.u32 	%r8084, %r2589, 23;
	st.local.u32 	[%rd1+24], %rd5099;
	and.b32  	%r2593, %r8084, 31;
	and.b32  	%r8085, %r8084, 224;
	add.s32 	%r8086, %r8085, -128;
	shr.u32 	%r8087, %r8086, 5;
	mul.wide.u32 	%rd3667, %r8087, 4;
	sub.s64 	%rd1368, %rd1, %rd3667;
	ld.local.u32 	%r11083, [%rd1368+24];
	ld.local.u32 	%r11084, [%rd1368+20];
	setp.eq.s32 	%p1557, %r2593, 0;
	@%p1557 bra 	$L__BB9_1559;
	shf.l.wrap.b32 	%r11083, %r11084, %r11083, %r2593;
	ld.local.u32 	%r8088, [%rd1368+16];
	shf.l.wrap.b32 	%r11084, %r8088, %r11084, %r2593;
$L__BB9_1559:
	shr.u32 	%r8089, %r11083, 30;
	shf.l.wrap.b32 	%r8090, %r11084, %r11083, 2;
	shl.b32 	%r8091, %r11084, 2;
	shr.u32 	%r8092, %r8090, 31;
	add.s32 	%r8093, %r8092, %r8089;
	neg.s32 	%r8094, %r8093;
	setp.lt.s32 	%p1558, %r2589, 0;
	selp.b32 	%r11085, %r8094, %r8093, %p1558;
	xor.b32  	%r8095, %r8090, %r2589;
	shr.s32 	%r8096, %r8090, 31;
	xor.b32  	%r8097, %r8096, %r8090;
	xor.b32  	%r8098, %r8096, %r8091;
	cvt.u64.u32 	%rd3668, %r8097;
	shl.b64 	%rd3669, %rd3668, 32;
	cvt.u64.u32 	%rd3670, %r8098;
	or.b64  	%rd3671, %rd3669, %rd3670;
	cvt.rn.f64.s64 	%fd389, %rd3671;
	mul.f64 	%fd390, %fd389, 0d3BF921FB54442D19;
	cvt.rn.f32.f64 	%f4700, %fd390;
	neg.f32 	%f4701, %f4700;
	setp.lt.s32 	%p1559, %r8095, 0;
	selp.f32 	%f6696, %f4701, %f4700, %p1559;
	bra.uni 	$L__BB9_1561;
$L__BB9_1560:
	mov.f32 	%f4702, 0f00000000;
	mul.rn.f32 	%f6696, %f897, %f4702;
	mov.b32 	%r11085, 0;
$L__BB9_1561:
	mul.f32 	%f4703, %f6696, %f6696;
	fma.rn.f32 	%f4704, %f4703, 0f3C190000, 0f3B560000;
	fma.rn.f32 	%f4705, %f4704, %f4703, 0f3CC70000;
	fma.rn.f32 	%f4706, %f4705, %f4703, 0f3D5B0000;
	fma.rn.f32 	%f4707, %f4706, %f4703, 0f3E089438;
	fma.rn.f32 	%f4708, %f4707, %f4703, 0f3EAAAA88;
	mul.rn.f32 	%f4709, %f4703, %f6696;
	fma.rn.f32 	%f4710, %f4708, %f4709, %f6696;
	abs.f32 	%f4711, %f6696;
	setp.eq.f32 	%p1560, %f4711, 0f3A00B43C;
	selp.f32 	%f4712, %f6696, %f4710, %p1560;
	and.b32  	%r8100, %r11085, 1;
	setp.eq.b32 	%p1561, %r8100, 1;
	neg.f32 	%f4713, %f4712;
	rcp.approx.ftz.f32 	%f4714, %f4713;
	selp.f32 	%f4715, %f4714, %f4712, %p1561;
	add.f32 	%f911, %f907, %f4715;
	mul.f32 	%f4716, %f911, 0f3F22F983;
	cvt.rni.s32.f32 	%r11097, %f4716;
	cvt.rn.f32.s32 	%f4717, %r11097;
	fma.rn.f32 	%f4718, %f4717, 0fBFC90FDA, %f911;
	fma.rn.f32 	%f4719, %f4717, 0fB3A22168, %f4718;
	fma.rn.f32 	%f6699, %f4717, 0fA7C234C5, %f4719;
	abs.f32 	%f913, %f911;
	setp.ltu.f32 	%p1562, %f913, 0f47CE4780;
	mov.u32 	%r11089, %r11097;
	mov.f32 	%f6697, %f6699;
	@%p1562 bra 	$L__BB9_1569;
	setp.eq.f32 	%p1563, %f913, 0f7F800000;
	@%p1563 bra 	$L__BB9_1568;
	mov.b32 	%r2603, %f911;
	shl.b32 	%r8102, %r2603, 8;
	or.b32  	%r2604, %r8102, -2147483648;
	mov.b64 	%rd5102, 0;
	mov.b32 	%r11086, 0;
	mov.u64 	%rd5100, __cudart_i2opi_f;
	mov.u64 	%rd5101, %rd3;
$L__BB9_1564:
	.pragma "nounroll";
	ld.global.nc.u32 	%r8103, [%rd5100];
	mad.wide.u32 	%rd3674, %r8103, %r2604, %rd5102;
	shr.u64 	%rd5102, %rd3674, 32;
	st.local.u32 	[%rd5101], %rd3674;
	add.s32 	%r11086, %r11086, 1;
	add.s64 	%rd5101, %rd5101, 4;
	add.s64 	%rd5100, %rd5100, 4;
	setp.ne.s32 	%p1564, %r11086, 6;
	@%p1564 bra 	$L__BB9_1564;
	shr.u32 	%r8104, %r2603, 23;
	st.local.u32 	[%rd3+24], %rd5102;
	and.b32  	%r2607, %r8104, 31;
	and.b32  	%r8105, %r8104, 224;
	add.s32 	%r8106, %r8105, -128;
	shr.u32 	%r8107, %r8106, 5;
	mul.wide.u32 	%rd3675, %r8107, 4;
	sub.s64 	%rd1375, %rd3, %rd3675;
	ld.local.u32 	%r11087, [%rd1375+24];
	ld.local.u32 	%r11088, [%rd1375+20];
	setp.eq.s32 	%p1565, %r2607, 0;
	@%p1565 bra 	$L__BB9_1567;
	shf.l.wrap.b32 	%r11087, %r11088, %r11087, %r2607;
	ld.local.u32 	%r8108, [%rd1375+16];
	shf.l.wrap.b32 	%r11088, %r8108, %r11088, %r2607;
$L__BB9_1567:
	shr.u32 	%r8109, %r11087, 30;
	shf.l.wrap.b32 	%r8110, %r11088, %r11087, 2;
	shl.b32 	%r8111, %r11088, 2;
	shr.u32 	%r8112, %r8110, 31;
	add.s32 	%r8113, %r8112, %r8109;
	neg.s32 	%r8114, %r8113;
	setp.lt.s32 	%p1566, %r2603, 0;
	selp.b32 	%r11089, %r8114, %r8113, %p1566;
	xor.b32  	%r8115, %r8110, %r2603;
	shr.s32 	%r8116, %r8110, 31;
	xor.b32  	%r8117, %r8116, %r8110;
	xor.b32  	%r8118, %r8116, %r8111;
	cvt.u64.u32 	%rd3676, %r8117;
	shl.b64 	%rd3677, %rd3676, 32;
	cvt.u64.u32 	%rd3678, %r8118;
	or.b64  	%rd3679, %rd3677, %rd3678;
	cvt.rn.f64.s64 	%fd391, %rd3679;
	mul.f64 	%fd392, %fd391, 0d3BF921FB54442D19;
	cvt.rn.f32.f64 	%f4720, %fd392;
	neg.f32 	%f4721, %f4720;
	setp.lt.s32 	%p1567, %r8115, 0;
	selp.f32 	%f6697, %f4721, %f4720, %p1567;
	bra.uni 	$L__BB9_1569;
$L__BB9_1568:
	mov.f32 	%f4722, 0f00000000;
	mul.rn.f32 	%f6697, %f911, %f4722;
	mov.b32 	%r11089, 0;
$L__BB9_1569:
	setp.ltu.f32 	%p1568, %f913, 0f47CE4780;
	mul.rn.f32 	%f4723, %f6697, %f6697;
	and.b32  	%r8120, %r11089, 1;
	setp.eq.b32 	%p1569, %r8120, 1;
	selp.f32 	%f4724, 0f3F800000, %f6697, %p1569;
	fma.rn.f32 	%f4725, %f4723, %f4724, 0f00000000;
	fma.rn.f32 	%f4726, %f4723, 0f37CBAC00, 0fBAB607ED;
	selp.f32 	%f4727, %f4726, 0fB94D4153, %p1569;
	selp.f32 	%f4728, 0f3D2AAABB, 0f3C0885E4, %p1569;
	fma.rn.f32 	%f4729, %f4727, %f4723, %f4728;
	selp.f32 	%f4730, 0fBEFFFFFF, 0fBE2AAAA8, %p1569;
	fma.rn.f32 	%f4731, %f4729, %f4723, %f4730;
	fma.rn.f32 	%f4732, %f4731, %f4725, %f4724;
	and.b32  	%r8121, %r11089, 2;
	setp.eq.s32 	%p1570, %r8121, 0;
	mov.f32 	%f4733, 0f00000000;
	sub.f32 	%f4734, %f4733, %f4732;
	selp.f32 	%f917, %f4732, %f4734, %p1570;
	mov.u32 	%r11093, %r11097;
	mov.f32 	%f6698, %f6699;
	@%p1568 bra 	$L__BB9_1577;
	setp.eq.f32 	%p1571, %f913, 0f7F800000;
	@%p1571 bra 	$L__BB9_1576;
	mov.b32 	%r2616, %f911;
	shl.b32 	%r8123, %r2616, 8;
	or.b32  	%r2617, %r8123, -2147483648;
	mov.b64 	%rd5105, 0;
	mov.b32 	%r11090, 0;
	mov.u64 	%rd5103, __cudart_i2opi_f;
	mov.u64 	%rd5104, %rd2;
$L__BB9_1572:
	.pragma "nounroll";
	ld.global.nc.u32 	%r8124, [%rd5103];
	mad.wide.u32 	%rd3682, %r8124, %r2617, %rd5105;
	shr.u64 	%rd5105, %rd3682, 32;
	st.local.u32 	[%rd5104], %rd3682;
	add.s32 	%r11090, %r11090, 1;
	add.s64 	%rd5104, %rd5104, 4;
	add.s64 	%rd5103, %rd5103, 4;
	setp.ne.s32 	%p1572, %r11090, 6;
	@%p1572 bra 	$L__BB9_1572;
	shr.u32 	%r8125, %r2616, 23;
	st.local.u32 	[%rd2+24], %rd5105;
	and.b32  	%r2620, %r8125, 31;
	and.b32  	%r8126, %r8125, 224;
	add.s32 	%r8127, %r8126, -128;
	shr.u32 	%r8128, %r8127, 5;
	mul.wide.u32 	%rd3683, %r8128, 4;
	sub.s64 	%rd1382, %rd2, %rd3683;
	ld.local.u32 	%r11091, [%rd1382+24];
	ld.local.u32 	%r11092, [%rd1382+20];
	setp.eq.s32 	%p1573, %r2620, 0;
	@%p1573 bra 	$L__BB9_1575;
	shf.l.wrap.b32 	%r11091, %r11092, %r11091, %r2620;
	ld.local.u32 	%r8129, [%rd1382+16];
	shf.l.wrap.b32 	%r11092, %r8129, %r11092, %r2620;
$L__BB9_1575:
	shr.u32 	%r8130, %r11091, 30;
	shf.l.wrap.b32 	%r8131, %r11092, %r11091, 2;
	shl.b32 	%r8132, %r11092, 2;
	shr.u32 	%r8133, %r8131, 31;
	add.s32 	%r8134, %r8133, %r8130;
	neg.s32 	%r8135, %r8134;
	setp.lt.s32 	%p1574, %r2616, 0;
	selp.b32 	%r11093, %r8135, %r8134, %p1574;
	xor.b32  	%r8136, %r8131, %r2616;
	shr.s32 	%r8137, %r8131, 31;
	xor.b32  	%r8138, %r8137, %r8131;
	xor.b32  	%r8139, %r8137, %r8132;
	cvt.u64.u32 	%rd3684, %r8138;
	shl.b64 	%rd3685, %rd3684, 32;
	cvt.u64.u32 	%rd3686, %r8139;
	or.b64  	%rd3687, %rd3685, %rd3686;
	cvt.rn.f64.s64 	%fd393, %rd3687;
	mul.f64 	%fd394, %fd393, 0d3BF921FB54442D19;
	cvt.rn.f32.f64 	%f4735, %fd394;
	neg.f32 	%f4736, %f4735;
	setp.lt.s32 	%p1575, %r8136, 0;
	selp.f32 	%f6698, %f4736, %f4735, %p1575;
	bra.uni 	$L__BB9_1577;
$L__BB9_1576:
	mov.f32 	%f4737, 0f00000000;
	mul.rn.f32 	%f6698, %f911, %f4737;
	mov.b32 	%r11093, 0;
$L__BB9_1577:
	setp.ltu.f32 	%p1576, %f913, 0f47CE4780;
	add.s32 	%r8141, %r11093, 1;
	mul.rn.f32 	%f4738, %f6698, %f6698;
	and.b32  	%r8142, %r11093, 1;
	setp.eq.b32 	%p1577, %r8142, 1;
	selp.f32 	%f4739, %f6698, 0f3F800000, %p1577;
	fma.rn.f32 	%f4740, %f4738, %f4739, 0f00000000;
	fma.rn.f32 	%f4741, %f4738, 0f37CBAC00, 0fBAB607ED;
	selp.f32 	%f4742, 0fB94D4153, %f4741, %p1577;
	selp.f32 	%f4743, 0f3C0885E4, 0f3D2AAABB, %p1577;
	fma.rn.f32 	%f4744, %f4742, %f4738, %f4743;
	selp.f32 	%f4745, 0fBE2AAAA8, 0fBEFFFFFF, %p1577;
	fma.rn.f32 	%f4746, %f4744, %f4738, %f4745;
	fma.rn.f32 	%f4747, %f4746, %f4740, %f4739;
	and.b32  	%r8143, %r8141, 2;
	setp.eq.s32 	%p1578, %r8143, 0;
	mov.f32 	%f4748, 0f00000000;
	sub.f32 	%f4749, %f4748, %f4747;
	selp.f32 	%f4750, %f4747, %f4749, %p1578;
	mul.f32 	%f921, %f917, %f4750;
	@%p1576 bra 	$L__BB9_1585;
	setp.eq.f32 	%p1579, %f913, 0f7F800000;
	@%p1579 bra 	$L__BB9_1584;
	mov.b32 	%r2629, %f911;
	shl.b32 	%r8145, %r2629, 8;
	or.b32  	%r2630, %r8145, -2147483648;
	mov.b64 	%rd5108, 0;
	mov.b32 	%r11094, 0;
	mov.u64 	%rd5106, __cudart_i2opi_f;
	mov.u64 	%rd5107, %rd1;
$L__BB9_1580:
	.pragma "nounroll";
	ld.global.nc.u32 	%r8146, [%rd5106];
	mad.wide.u32 	%rd3690, %r8146, %r2630, %rd5108;
	shr.u64 	%rd5108, %rd3690, 32;
	st.local.u32 	[%rd5107], %rd3690;
	add.s32 	%r11094, %r11094, 1;
	add.s64 	%rd5107, %rd5107, 4;
	add.s64 	%rd5106, %rd5106, 4;
	setp.ne.s32 	%p1580, %r11094, 6;
	@%p1580 bra 	$L__BB9_1580;
	shr.u32 	%r8147, %r2629, 23;
	st.local.u32 	[%rd1+24], %rd5108;
	and.b32  	%r2633, %r8147, 31;
	and.b32  	%r8148, %r8147, 224;
	add.s32 	%r8149, %r8148, -128;
	shr.u32 	%r8150, %r8149, 5;
	mul.wide.u32 	%rd3691, %r8150, 4;
	sub.s64 	%rd1389, %rd1, %rd3691;
	ld.local.u32 	%r11095, [%rd1389+24];
	ld.local.u32 	%r11096, [%rd1389+20];
	setp.eq.s32 	%p1581, %r2633, 0;
	@%p1581 bra 	$L__BB9_1583;
	shf.l.wrap.b32 	%r11095, %r11096, %r11095, %r2633;
	ld.local.u32 	%r8151, [%rd1389+16];
	shf.l.wrap.b32 	%r11096, %r8151, %r11096, %r2633;
$L__BB9_1583:
	shr.u32 	%r8152, %r11095, 30;
	shf.l.wrap.b32 	%r8153, %r11096, %r11095, 2;
	shl.b32 	%r8154, %r11096, 2;
	shr.u32 	%r8155, %r8153, 31;
	add.s32 	%r8156, %r8155, %r8152;
	neg.s32 	%r8157, %r8156;
	setp.lt.s32 	%p1582, %r2629, 0;
	selp.b32 	%r11097, %r8157, %r8156, %p1582;
	xor.b32  	%r8158, %r8153, %r2629;
	shr.s32 	%r8159, %r8153, 31;
	xor.b32  	%r8160, %r8159, %r8153;
	xor.b32  	%r8161, %r8159, %r8154;
	cvt.u64.u32 	%rd3692, %r8160;
	shl.b64 	%rd3693, %rd3692, 32;
	cvt.u64.u32 	%rd3694, %r8161;
	or.b64  	%rd3695, %rd3693, %rd3694;
	cvt.rn.f64.s64 	%fd395, %rd3695;
	mul.f64 	%fd396, %fd395, 0d3BF921FB54442D19;
	cvt.rn.f32.f64 	%f4751, %fd396;
	neg.f32 	%f4752, %f4751;
	setp.lt.s32 	%p1583, %r8158, 0;
	selp.f32 	%f6699, %f4752, %f4751, %p1583;
	bra.uni 	$L__BB9_1585;
$L__BB9_1584:
	mov.f32 	%f4753, 0f00000000;
	mul.rn.f32 	%f6699, %f911, %f4753;
	mov.b32 	%r11097, 0;
$L__BB9_1585:
	mul.f32 	%f4754, %f6699, %f6699;
	fma.rn.f32 	%f4755, %f4754, 0f3C190000, 0f3B560000;
	fma.rn.f32 	%f4756, %f4755, %f4754, 0f3CC70000;
	fma.rn.f32 	%f4757, %f4756, %f4754, 0f3D5B0000;
	fma.rn.f32 	%f4758, %f4757, %f4754, 0f3E089438;
	fma.rn.f32 	%f4759, %f4758, %f4754, 0f3EAAAA88;
	mul.rn.f32 	%f4760, %f4754, %f6699;
	fma.rn.f32 	%f4761, %f4759, %f4760, %f6699;
	abs.f32 	%f4762, %f6699;
	setp.eq.f32 	%p1584, %f4762, 0f3A00B43C;
	selp.f32 	%f4763, %f6699, %f4761, %p1584;
	and.b32  	%r8163, %r11097, 1;
	setp.eq.b32 	%p1585, %r8163, 1;
	neg.f32 	%f4764, %f4763;
	rcp.approx.ftz.f32 	%f4765, %f4764;
	selp.f32 	%f4766, %f4765, %f4763, %p1585;
	add.f32 	%f925, %f921, %f4766;
	mul.f32 	%f4767, %f925, 0f3F22F983;
	cvt.rni.s32.f32 	%r11109, %f4767;
	cvt.rn.f32.s32 	%f4768, %r11109;
	fma.rn.f32 	%f4769, %f4768, 0fBFC90FDA, %f925;
	fma.rn.f32 	%f4770, %f4768, 0fB3A22168, %f4769;
	fma.rn.f32 	%f6702, %f4768, 0fA7C234C5, %f4770;
	abs.f32 	%f927, %f925;
	setp.ltu.f32 	%p1586, %f927, 0f47CE4780;
	mov.u32 	%r11101, %r11109;
	mov.f32 	%f6700, %f6702;
	@%p1586 bra 	$L__BB9_1593;
	setp.eq.f32 	%p1587, %f927, 0f7F800000;
	@%p1587 bra 	$L__BB9_1592;
	mov.b32 	%r2643, %f925;
	shl.b32 	%r8165, %r2643, 8;
	or.b32  	%r2644, %r8165, -2147483648;
	mov.b64 	%rd5111, 0;
	mov.b32 	%r11098, 0;
	mov.u64 	%rd5109, __cudart_i2opi_f;
	mov.u64 	%rd5110, %rd3;
$L__BB9_1588:
	.pragma "nounroll";
	ld.global.nc.u32 	%r8166, [%rd5109];
	mad.wide.u32 	%rd3698, %r8166, %r2644, %rd5111;
	shr.u64 	%rd5111, %rd3698, 32;
	st.local.u32 	[%rd5110], %rd3698;
	add.s32 	%r11098, %r11098, 1;
	add.s64 	%rd5110, %rd5110, 4;
	add.s64 	%rd5109, %rd5109, 4;
	setp.ne.s32 	%p1588, %r11098, 6;
	@%p1588 bra 	$L__BB9_1588;
	shr.u32 	%r8167, %r2643, 23;
	st.local.u32 	[%rd3+24], %rd5111;
	and.b32  	%r2647, %r8167, 31;
	and.b32  	%r8168, %r8167, 224;
	add.s32 	%r8169, %r8168, -128;
	shr.u32 	%r8170, %r8169, 5;
	mul.wide.u32 	%rd3699, %r8170, 4;
	sub.s64 	%rd1396, %rd3, %rd3699;
	ld.local.u32 	%r11099, [%rd1396+24];
	ld.local.u32 	%r11100, [%rd1396+20];
	setp.eq.s32 	%p1589, %r2647, 0;
	@%p1589 bra 	$L__BB9_1591;
	shf.l.wrap.b32 	%r11099, %r11100, %r11099, %r2647;
	ld.local.u32 	%r8171, [%rd1396+16];
	shf.l.wrap.b32 	%r11100, %r8171, %r11100, %r2647;
$L__BB9_1591:
	shr.u32 	%r8172, %r11099, 30;
	shf.l.wrap.b32 	%r8173, %r11100, %r11099, 2;
	shl.b32 	%r8174, %r11100, 2;
	shr.u32 	%r8175, %r8173, 31;
	add.s32 	%r8176, %r8175, %r8172;
	neg.s32 	%r8177, %r8176;
	setp.lt.s32 	%p1590, %r2643, 0;
	selp.b32 	%r11101, %r8177, %r8176, %p1590;
	xor.b32  	%r8178, %r8173, %r2643;
	shr.s32 	%r8179, %r8173, 31;
	xor.b32  	%r8180, %r8179, %r8173;
	xor.b32  	%r8181, %r8179, %r8174;
	cvt.u64.u32 	%rd3700, %r8180;
	shl.b64 	%rd3701, %rd3700, 32;
	cvt.u64.u32 	%rd3702, %r8181;
	or.b64  	%rd3703, %rd3701, %rd3702;
	cvt.rn.f64.s64 	%fd397, %rd3703;
	mul.f64 	%fd398, %fd397, 0d3BF921FB54442D19;
	cvt.rn.f32.f64 	%f4771, %fd398;
	neg.f32 	%f4772, %f4771;
	setp.lt.s32 	%p1591, %r8178, 0;
	selp.f32 	%f6700, %f4772, %f4771, %p1591;
	bra.uni 	$L__BB9_1593;
$L__BB9_1592:
	mov.f32 	%f4773, 0f00000000;
	mul.rn.f32 	%f6700, %f925, %f4773;
	mov.b32 	%r11101, 0;
$L__BB9_1593:
	setp.ltu.f32 	%p1592, %f927, 0f47CE4780;
	mul.rn.f32 	%f4774, %f6700, %f6700;
	and.b32  	%r8183, %r11101, 1;
	setp.eq.b32 	%p1593, %r8183, 1;
	selp.f32 	%f4775, 0f3F800000, %f6700, %p1593;
	fma.rn.f32 	%f4776, %f4774, %f4775, 0f00000000;
	fma.rn.f32 	%f4777, %f4774, 0f37CBAC00, 0fBAB607ED;
	selp.f32 	%f4778, %f4777, 0fB94D4153, %p1593;
	selp.f32 	%f4779, 0f3D2AAABB, 0f3C0885E4, %p1593;
	fma.rn.f32 	%f4780, %f4778, %f4774, %f4779;
	selp.f32 	%f4781, 0fBEFFFFFF, 0fBE2AAAA8, %p1593;
	fma.rn.f32 	%f4782, %f4780, %f4774, %f4781;
	fma.rn.f32 	%f4783, %f4782, %f4776, %f4775;
	and.b32  	%r8184, %r11101, 2;
	setp.eq.s32 	%p1594, %r8184, 0;
	mov.f32 	%f4784, 0f00000000;
	sub.f32 	%f4785, %f4784, %f4783;
	selp.f32 	%f931, %f4783, %f4785, %p1594;
	mov.u32 	%r11105, %r11109;
	mov.f32 	%f6701, %f6702;
	@%p1592 bra 	$L__BB9_1601;
	setp.eq.f32 	%p1595, %f927, 0f7F800000;
	@%p1595 bra 	$L__BB9_1600;
	mov.b32 	%r2656, %f925;
	shl.b32 	%r8186, %r2656, 8;
	or.b32  	%r2657, %r8186, -2147483648;
	mov.b64 	%rd5114, 0;
	mov.b32 	%r11102, 0;
	mov.u64 	%rd5112, __cudart_i2opi_f;
	mov.u64 	%rd5113, %rd2;
$L__BB9_1596:
	.pragma "nounroll";
	ld.global.nc.u32 	%r8187, [%rd5112];
	mad.wide.u32 	%rd3706, %r8187, %r2657, %rd5114;
	shr.u64 	%rd5114, %rd3706, 32;
	st.local.u32 	[%rd5113], %rd3706;
	add.s32 	%r11102, %r11102, 1;
	add.s64 	%rd5113, %rd5113, 4;
	add.s64 	%rd5112, %rd5112, 4;
	setp.ne.s32 	%p1596, %r11102, 6;
	@%p1596 bra 	$L__BB9_1596;
	shr.u32 	%r8188, %r2656, 23;
	st.local.u32 	[%rd2+24], %rd5114;
	and.b32  	%r2660, %r8188, 31;
	and.b32  	%r8189, %r8188, 224;
	add.s32 	%r8190, %r8189, -128;
	shr.u32 	%r8191, %r8190, 5;
	mul.wide.u32 	%rd3707, %r8191, 4;
	sub.s64 	%rd1403, %rd2, %rd3707;
	ld.local.u32 	%r11103, [%rd1403+24];
	ld.local.u32 	%r11104, [%rd1403+20];
	setp.eq.s32 	%p1597, %r2660, 0;
	@%p1597 bra 	$L__BB9_1599;
	shf.l.wrap.b32 	%r11103, %r11104, %r11103, %r2660;
	ld.local.u32 	%r8192, [%rd1403+16];
	shf.l.wrap.b32 	%r11104, %r8192, %r11104, %r2660;
$L__BB9_1599:
	shr.u32 	%r8193, %r11103, 30;
	shf.l.wrap.b32 	%r8194, %r11104, %r11103, 2;
	shl.b32 	%r8195, %r11104, 2;
	shr.u32 	%r8196, %r8194, 31;
	add.s32 	%r8197, %r8196, %r8193;
	neg.s32 	%r8198, %r8197;
	setp.lt.s32 	%p1598, %r2656, 0;
	selp.b32 	%r11105, %r8198, %r8197, %p1598;
	xor.b32  	%r8199, %r8194, %r2656;
	shr.s32 	%r8200, %r8194, 31;
	xor.b32  	%r8201, %r8200, %r8194;
	xor.b32  	%r8202, %r8200, %r8195;
	cvt.u64.u32 	%rd3708, %r8201;
	shl.b64 	%rd3709, %rd3708, 32;
	cvt.u64.u32 	%rd3710, %r8202;
	or.b64  	%rd3711, %rd3709, %rd3710;
	cvt.rn.f64.s64 	%fd399, %rd3711;
	mul.f64 	%fd400, %fd399, 0d3BF921FB54442D19;
	cvt.rn.f32.f64 	%f4786, %fd400;
	neg.f32 	%f4787, %f4786;
	setp.lt.s32 	%p1599, %r8199, 0;
	selp.f32 	%f6701, %f4787, %f4786, %p1599;
	bra.uni 	$L__BB9_1601;
$L__BB9_1600:
	mov.f32 	%f4788, 0f00000000;
	mul.rn.f32 	%f6701, %f925, %f4788;
	mov.b32 	%r11105, 0;
$L__BB9_1601:
	setp.ltu.f32 	%p1600, %f927, 0f47CE4780;
	add.s32 	%r8204, %r11105, 1;
	mul.rn.f32 	%f4789, %f6701, %f6701;
	and.b32  	%r8205, %r11105, 1;
	setp.eq.b32 	%p1601, %r8205, 1;
	selp.f32 	%f4790, %f6701, 0f3F800000, %p1601;
	fma.rn.f32 	%f4791, %f4789, %f4790, 0f00000000;
	fma.rn.f32 	%f4792, %f4789, 0f37CBAC00, 0fBAB607ED;
	selp.f32 	%f4793, 0fB94D4153, %f4792, %p1601;
	selp.f32 	%f4794, 0f3C0885E4, 0f3D2AAABB, %p1601;
	fma.rn.f32 	%f4795, %f4793, %f4789, %f4794;
	selp.f32 	%f4796, 0fBE2AAAA8, 0fBEFFFFFF, %p1601;
	fma.rn.f32 	%f4797, %f4795, %f4789, %f4796;
	fma.rn.f32 	%f4798, %f4797, %f4791, %f4790;
	and.b32  	%r8206, %r8204, 2;
	setp.eq.s32 	%p1602, %r8206, 0;
	mov.f32 	%f4799, 0f00000000;
	sub.f32 	%f4800, %f4799, %f4798;
	selp.f32 	%f4801, %f4798, %f4800, %p1602;
	mul.f32 	%f935, %f931, %f4801;
	@%p1600 bra 	$L__BB9_1609;
	setp.eq.f32 	%p1603, %f927, 0f7F800000;
	@%p1603 bra 	$L__BB9_1608;
	mov.b32 	%r2669, %f925;
	shl.b32 	%r8208, %r2669, 8;
	or.b32  	%r2670, %r8208, -2147483648;
	mov.b64 	%rd5117, 0;
	mov.b32 	%r11106, 0;
	mov.u64 	%rd5115, __cudart_i2opi_f;
	mov.u64 	%rd5116, %rd1;
$L__BB9_1604:
	.pragma "nounroll";
	ld.global.nc.u32 	%r8209, [%rd5115];
	mad.wide.u32 	%rd3714, %r8209, %r2670, %rd5117;
	shr.u64 	%rd5117, %rd3714, 32;
	st.local.u32 	[%rd5116], %rd3714;
	add.s32 	%r11106, %r11106, 1;
	add.s64 	%rd5116, %rd5116, 4;
	add.s64 	%rd5115, %rd5115, 4;
	setp.ne.s32 	%p1604, %r11106, 6;
	@%p1604 bra 	$L__BB9_1604;
	shr.u32 	%r8210, %r2669, 23;
	st.local.u32 	[%rd1+24], %rd5117;
	and.b32  	%r2673, %r8210, 31;
	and.b32  	%r8211, %r8210, 224;
	add.s32 	%r8212, %r8211, -128;
	shr.u32 	%r8213, %r8212, 5;
	mul.wide.u32 	%rd3715, %r8213, 4;
	sub.s64 	%rd1410, %rd1, %rd3715;
	ld.local.u32 	%r11107, [%rd1410+24];
	ld.local.u32 	%r11108, [%rd1410+20];
	setp.eq.s32 	%p1605, %r2673, 0;
	@%p1605 bra 	$L__BB9_1607;
	shf.l.wrap.b32 	%r11107, %r11108, %r11107, %r2673;
	ld.local.u32 	%r8214, [%rd1410+16];
	shf.l.wrap.b32 	%r11108, %r8214, %r11108, %r2673;
$L__BB9_1607:
	shr.u32 	%r8215, %r11107, 30;
	shf.l.wrap.b32 	%r8216, %r11108, %r11107, 2;
	shl.b32 	%r8217, %r11108, 2;
	shr.u32 	%r8218, %r8216, 31;
	add.s32 	%r8219, %r8218, %r8215;
	neg.s32 	%r8220, %r8219;
	setp.lt.s32 	%p1606, %r2669, 0;
	selp.b32 	%r11109, %r8220, %r8219, %p1606;
	xor.b32  	%r8221, %r8216, %r2669;
	shr.s32 	%r8222, %r8216, 31;
	xor.b32  	%r8223, %r8222, %r8216;
	xor.b32  	%r8224, %r8222, %r8217;
	cvt.u64.u32 	%rd3716, %r8223;
	shl.b64 	%rd3717, %rd3716, 32;
	cvt.u64.u32 	%rd3718, %r8224;
	or.b64  	%rd3719, %rd3717, %rd3718;
	cvt.rn.f64.s64 	%fd401, %rd3719;
	mul.f64 	%fd402, %fd401, 0d3BF921FB54442D19;
	cvt.rn.f32.f64 	%f4802, %fd402;
	neg.f32 	%f4803, %f4802;
	setp.lt.s32 	%p1607, %r8221, 0;
	selp.f32 	%f6702, %f4803, %f4802, %p1607;
	bra.uni 	$L__BB9_1609;
$L__BB9_1608:
	mov.f32 	%f4804, 0f00000000;
	mul.rn.f32 	%f6702, %f925, %f4804;
	mov.b32 	%r11109, 0;
$L__BB9_1609:
	mul.f32 	%f4805, %f6702, %f6702;
	fma.rn.f32 	%f4806, %f4805, 0f3C190000, 0f3B560000;
	fma.rn.f32 	%f4807, %f4806, %f4805, 0f3CC70000;
	fma.rn.f32 	%f4808, %f4807, %f4805, 0f3D5B0000;
	fma.rn.f32 	%f4809, %f4808, %f4805, 0f3E089438;
	fma.rn.f32 	%f4810, %f4809, %f4805, 0f3EAAAA88;
	mul.rn.f32 	%f4811, %f4805, %f6702;
	fma.rn.f32 	%f4812, %f4810, %f4811, %f6702;
	abs.f32 	%f4813, %f6702;
	setp.eq.f32 	%p1608, %f4813, 0f3A00B43C;
	selp.f32 	%f4814, %f6702, %f4812, %p1608;
	and.b32  	%r8226, %r11109, 1;
	setp.eq.b32 	%p1609, %r8226, 1;
	neg.f32 	%f4815, %f4814;
	rcp.approx.ftz.f32 	%f4816, %f4815;
	selp.f32 	%f4817, %f4816, %f4814, %p1609;
	add.f32 	%f939, %f935, %f4817;
	mul.f32 	%f4818, %f939, 0f3F22F983;
	cvt.rni.s32.f32 	%r11121, %f4818;
	cvt.rn.f32.s32 	%f4819, %r11121;
	fma.rn.f32 	%f4820, %f4819, 0fBFC90FDA, %f939;
	fma.rn.f32 	%f4821, %f4819, 0fB3A22168, %f4820;
	fma.rn.f32 	%f6705, %f4819, 0fA7C234C5, %f4821;
	abs.f32 	%f941, %f939;
	setp.ltu.f32 	%p1610, %f941, 0f47CE4780;
	mov.u32 	%r11113, %r11121;
	mov.f32 	%f6703, %f6705;
	@%p1610 bra 	$L__BB9_1617;
	setp.eq.f32 	%p1611, %f941, 0f7F800000;
	@%p1611 bra 	$L__BB9_1616;
	mov.b32 	%r2683, %f939;
	shl.b32 	%r8228, %r2683, 8;
	or.b32  	%r2684, %r8228, -2147483648;
	mov.b64 	%rd5120, 0;
	mov.b32 	%r11110, 0;
	mov.u64 	%rd5118, __cudart_i2opi_f;
	mov.u64 	%rd5119, %rd3;
$L__BB9_1612:
	.pragma "nounroll";
	ld.global.nc.u32 	%r8229, [%rd5118];
	mad.wide.u32 	%rd3722, %r8229, %r2684, %rd5120;
	shr.u64 	%rd5120, %rd3722, 32;
	st.local.u32 	[%rd5119], %rd3722;
	add.s32 	%r11110, %r11110, 1;
	add.s64 	%rd5119, %rd5119, 4;
	add.s64 	%rd5118, %rd5118, 4;
	setp.ne.s32 	%p1612, %r11110, 6;
	@%p1612 bra 	$L__BB9_1612;
	shr.u32 	%r8230, %r2683, 23;
	st.local.u32 	[%rd3+24], %rd5120;
	and.b32  	%r2687, %r8230, 31;
	and.b32  	%r8231, %r8230, 224;
	add.s32 	%r8232, %r8231, -128;
	shr.u32 	%r8233, %r8232, 5;
	mul.wide.u32 	%rd3723, %r8233, 4;
	sub.s64 	%rd1417, %rd3, %rd3723;
	ld.local.u32 	%r11111, [%rd1417+24];
	ld.local.u32 	%r11112, [%rd1417+20];
	setp.eq.s32 	%p1613, %r2687, 0;
	@%p1613 bra 	$L__BB9_1615;
	shf.l.wrap.b32 	%r11111, %r11112, %r11111, %r2687;
	ld.local.u32 	%r8234, [%rd1417+16];
	shf.l.wrap.b32 	%r11112, %r8234, %r11112, %r2687;
$L__BB9_1615:
	shr.u32 	%r8235, %r11111, 30;
	shf.l.wrap.b32 	%r8236, %r11112, %r11111, 2;
	shl.b32 	%r8237, %r11112, 2;
	shr.u32 	%r8238, %r8236, 31;
	add.s32 	%r8239, %r8238, %r8235;
	neg.s32 	%r8240, %r8239;
	setp.lt.s32 	%p1614, %r2683, 0;
	selp.b32 	%r11113, %r8240, %r8239, %p1614;
	xor.b32  	%r8241, %r8236, %r2683;
	shr.s32 	%r8242, %r8236, 31;
	xor.b32  	%r8243, %r8242, %r8236;
	xor.b32  	%r8244, %r8242, %r8237;
	cvt.u64.u32 	%rd3724, %r8243;
	shl.b64 	%rd3725, %rd3724, 32;
	cvt.u64.u32 	%rd3726, %r8244;
	or.b64  	%rd3727, %rd3725, %rd3726;
	cvt.rn.f64.s64 	%fd403, %rd3727;
	mul.f64 	%fd404, %fd403, 0d3BF921FB54442D19;
	cvt.rn.f32.f64 	%f4822, %fd404;
	neg.f32 	%f4823, %f4822;
	setp.lt.s32 	%p1615, %r8241, 0;
	selp.f32 	%f6703, %f4823, %f4822, %p1615;
	bra.uni 	$L__BB9_1617;
$L__BB9_1616:
	mov.f32 	%f4824, 0f00000000;
	mul.rn.f32 	%f6703, %f939, %f4824;
	mov.b32 	%r11113, 0;
$L__BB9_1617:
	setp.ltu.f32 	%p1616, %f941, 0f47CE4780;
	mul.rn.f32 	%f4825, %f6703, %f6703;
	and.b32  	%r8246, %r11113, 1;
	setp.eq.b32 	%p1617, %r8246, 1;
	selp.f32 	%f4826, 0f3F800000, %f6703, %p1617;
	fma.rn.f32 	%f4827, %f4825, %f4826, 0f00000000;
	fma.rn.f32 	%f4828, %f4825, 0f37CBAC00, 0fBAB607ED;
	selp.f32 	%f4829, %f4828, 0fB94D4153, %p1617;
	selp.f32 	%f4830, 0f3D2AAABB, 0f3C0885E4, %p1617;
	fma.rn.f32 	%f4831, %f4829, %f4825, %f4830;
	selp.f32 	%f4832, 0fBEFFFFFF, 0fBE2AAAA8, %p1617;
	fma.rn.f32 	%f4833, %f4831, %f4825, %f4832;
	fma.rn.f32 	%f4834, %f4833, %f4827, %f4826;
	and.b32  	%r8247, %r11113, 2;
	setp.eq.s32 	%p1618, %r8247, 0;
	mov.f32 	%f4835, 0f00000000;
	sub.f32 	%f4836, %f4835, %f4834;
	selp.f32 	%f945, %f4834, %f4836, %p1618;
	mov.u32 	%r11117, %r11121;
	mov.f32 	%f6704, %f6705;
	@%p1616 bra 	$L__BB9_1625;
	setp.eq.f32 	%p1619, %f941, 0f7F800000;
	@%p1619 bra 	$L__BB9_1624;
	mov.b32 	%r2696, %f939;
	shl.b32 	%r8249, %r2696, 8;
	or.b32  	%r2697, %r8249, -2147483648;
	mov.b64 	%rd5123, 0;
	mov.b32 	%r11114, 0;
	mov.u64 	%rd5121, __cudart_i2opi_f;
	mov.u64 	%rd5122, %rd2;
$L__BB9_1620:
	.pragma "nounroll";
	ld.global.nc.u32 	%r8250, [%rd5121];
	mad.wide.u32 	%rd3730, %r8250, %r2697, %rd5123;
	shr.u64 	%rd5123, %rd3730, 32;
	st.local.u32 	[%rd5122], %rd3730;
	add.s32 	%r11114, %r11114, 1;
	add.s64 	%rd5122, %rd5122, 4;
	add.s64 	%rd5121, %rd5121, 4;
	setp.ne.s32 	%p1620, %r11114, 6;
	@%p1620 bra 	$L__BB9_1620;
	shr.u32 	%r8251, %r2696, 23;
	st.local.u32 	[%rd2+24], %rd5123;
	and.b32  	%r2700, %r8251, 31;
	and.b32  	%r8252, %r8251, 224;
	add.s32 	%r8253, %r8252, -128;
	shr.u32 	%r8254, %r8253, 5;
	mul.wide.u32 	%rd3731, %r8254, 4;
	sub.s64 	%rd1424, %rd2, %rd3731;
	ld.local.u32 	%r11115, [%rd1424+24];
	ld.local.u32 	%r11116, [%rd1424+20];
	setp.eq.s32 	%p1621, %r2700, 0;
	@%p1621 bra 	$L__BB9_1623;
	shf.l.wrap.b32 	%r11115, %r11116, %r11115, %r2700;
	ld.local.u32 	%r8255, [%rd1424+16];
	shf.l.wrap.b32 	%r11116, %r8255, %r11116, %r2700;
$L__BB9_1623:
	shr.u32 	%r8256, %r11115, 30;
	shf.l.wrap.b32 	%r8257, %r11116, %r11115, 2;
	shl.b32 	%r8258, %r11116, 2;
	shr.u32 	%r8259, %r8257, 31;
	add.s32 	%r8260, %r8259, %r8256;
	neg.s32 	%r8261, %r8260;
	setp.lt.s32 	%p1622, %r2696, 0;
	selp.b32 	%r11117, %r8261, %r8260, %p1622;
	xor.b32  	%r8262, %r8257, %r2696;
	shr.s32 	%r8263, %r8257, 31;
	xor.b32  	%r8264, %r8263, %r8257;
	xor.b32  	%r8265, %r8263, %r8258;
	cvt.u64.u32 	%rd3732, %r8264;
	shl.b64 	%rd3733, %rd3732, 32;
	cvt.u64.u32 	%rd3734, %r8265;
	or.b64  	%rd3735, %rd3733, %rd3734;
	cvt.rn.f64.s64 	%fd405, %rd3735;
	mul.f64 	%fd406, %fd405, 0d3BF921FB54442D19;
	cvt.rn.f32.f64 	%f4837, %fd406;
	neg.f32 	%f4838, %f4837;
	setp.lt.s32 	%p1623, %r8262, 0;
	selp.f32 	%f6704, %f4838, %f4837, %p1623;
	bra.uni 	$L__BB9_1625;
$L__BB9_1624:
	mov.f32 	%f4839, 0f00000000;
	mul.rn.f32 	%f6704, %f939, %f4839;
	mov.b32 	%r11117, 0;
$L__BB9_1625:
	setp.ltu.f32 	%p1624, %f941, 0f47CE4780;
	add.s32 	%r8267, %r11117, 1;
	mul.rn.f32 	%f4840, %f6704, %f6704;
	and.b32  	%r8268, %r11117, 1;
	setp.eq.b32 	%p1625, %r8268, 1;
	selp.f32 	%f4841, %f6704, 0f3F800000, %p1625;
	fma.rn.f32 	%f4842, %f4840, %f4841, 0f00000000;
	fma.rn.f32 	%f4843, %f4840, 0f37CBAC00, 0fBAB607ED;
	selp.f32 	%f4844, 0fB94D4153, %f4843, %p1625;
	selp.f32 	%f4845, 0f3C0885E4, 0f3D2AAABB, %p1625;
	fma.rn.f32 	%f4846, %f4844, %f4840, %f4845;
	selp.f32 	%f4847, 0fBE2AAAA8, 0fBEFFFFFF, %p1625;
	fma.rn.f32 	%f4848, %f4846, %f4840, %f4847;
	fma.rn.f32 	%f4849, %f4848, %f4842, %f4841;
	and.b32  	%r8269, %r8267, 2;
	setp.eq.s32 	%p1626, %r8269, 0;
	mov.f32 	%f4850, 0f00000000;
	sub.f32 	%f4851, %f4850, %f4849;
	selp.f32 	%f4852, %f4849, %f4851, %p1626;
	mul.f32 	%f949, %f945, %f4852;
	@%p1624 bra 	$L__BB9_1633;
	setp.eq.f32 	%p1627, %f941, 0f7F800000;
	@%p1627 bra 	$L__BB9_1632;
	mov.b32 	%r2709, %f939;
	shl.b32 	%r8271, %r2709, 8;
	or.b32  	%r2710, %r8271, -2147483648;
	mov.b64 	%rd5126, 0;
	mov.b32 	%r11118, 0;
	mov.u64 	%rd5124, __cudart_i2opi_f;
	mov.u64 	%rd5125, %rd1;
$L__BB9_1628:
	.pragma "nounroll";
	ld.global.nc.u32 	%r8272, [%rd5124];
	mad.wide.u32 	%rd3738, %r8272, %r2710, %rd5126;
	shr.u64 	%rd5126, %rd3738, 32;
	st.local.u32 	[%rd5125], %rd3738;
	add.s32 	%r11118, %r11118, 1;
	add.s64 	%rd5125, %rd5125, 4;
	add.s64 	%rd5124, %rd5124, 4;
	setp.ne.s32 	%p1628, %r11118, 6;
	@%p1628 bra 	$L__BB9_1628;
	shr.u32 	%r8273, %r2709, 23;
	st.local.u32 	[%rd1+24], %rd5126;
	and.b32  	%r2713, %r8273, 31;
	and.b32  	%r8274, %r8273, 224;
	add.s32 	%r8275, %r8274, -128;
	shr.u32 	%r8276, %r8275, 5;
	mul.wide.u32 	%rd3739, %r8276, 4;
	sub.s64 	%rd1431, %rd1, %rd3739;
	ld.local.u32 	%r11119, [%rd1431+24];
	ld.local.u32 	%r11120, [%rd1431+20];
	setp.eq.s32 	%p1629, %r2713, 0;
	@%p1629 bra 	$L__BB9_1631;
	shf.l.wrap.b32 	%r11119, %r11120, %r11119, %r2713;
	ld.local.u32 	%r8277, [%rd1431+16];
	shf.l.wrap.b32 	%r11120, %r8277, %r11120, %r2713;
$L__BB9_1631:
	shr.u32 	%r8278, %r11119, 30;
	shf.l.wrap.b32 	%r8279, %r11120, %r11119, 2;
	shl.b32 	%r8280, %r11120, 2;
	shr.u32 	%r8281, %r8279, 31;
	add.s32 	%r8282, %r8281, %r8278;
	neg.s32 	%r8283, %r8282;
	setp.lt.s32 	%p1630, %r2709, 0;
	selp.b32 	%r11121, %r8283, %r8282, %p1630;
	xor.b32  	%r8284, %r8279, %r2709;
	shr.s32 	%r8285, %r8279, 31;
	xor.b32  	%r8286, %r8285, %r8279;
	xor.b32  	%r8287, %r8285, %r8280;
	cvt.u64.u32 	%rd3740, %r8286;
	shl.b64 	%rd3741, %rd3740, 32;
	cvt.u64.u32 	%rd3742, %r8287;
	or.b64  	%rd3743, %rd3741, %rd3742;
	cvt.rn.f64.s64 	%fd407, %rd3743;
	mul.f64 	%fd408, %fd407, 0d3BF921FB54442D19;
	cvt.rn.f32.f64 	%f4853, %fd408;
	neg.f32 	%f4854, %f4853;
	setp.lt.s32 	%p1631, %r8284, 0;
	selp.f32 	%f6705, %f4854, %f4853, %p1631;
	bra.uni 	$L__BB9_1633;
$L__BB9_1632:
	mov.f32 	%f4855, 0f00000000;
	mul.rn.f32 	%f6705, %f939, %f4855;
	mov.b32 	%r11121, 0;
$L__BB9_1633:
	mul.f32 	%f4856, %f6705, %f6705;
	fma.rn.f32 	%f4857, %f4856, 0f3C190000, 0f3B560000;
	fma.rn.f32 	%f4858, %f4857, %f4856, 0f3CC70000;
	fma.rn.f32 	%f4859, %f4858, %f4856, 0f3D5B0000;
	fma.rn.f32 	%f4860, %f4859, %f4856, 0f3E089438;
	fma.rn.f32 	%f4861, %f4860, %f4856, 0f3EAAAA88;
	mul.rn.f32 	%f4862, %f4856, %f6705;
	fma.rn.f32 	%f4863, %f4861, %f4862, %f6705;
	abs.f32 	%f4864, %f6705;
	setp.eq.f32 	%p1632, %f4864, 0f3A00B43C;
	selp.f32 	%f4865, %f6705, %f4863, %p1632;
	and.b32  	%r8289, %r11121, 1;
	setp.eq.b32 	%p1633, %r8289, 1;
	neg.f32 	%f4866, %f4865;
	rcp.approx.ftz.f32 	%f4867, %f4866;
	selp.f32 	%f4868, %f4867, %f4865, %p1633;
	add.f32 	%f953, %f949, %f4868;
	mul.f32 	%f4869, %f953, 0f3F22F983;
	cvt.rni.s32.f32 	%r11133, %f4869;
	cvt.rn.f32.s32 	%f4870, %r11133;
	fma.rn.f32 	%f4871, %f4870, 0fBFC90FDA, %f953;
	fma.rn.f32 	%f4872, %f4870, 0fB3A22168, %f4871;
	fma.rn.f32 	%f6708, %f4870, 0fA7C234C5, %f4872;
	abs.f32 	%f955, %f953;
	setp.ltu.f32 	%p1634, %f955, 0f47CE4780;
	mov.u32 	%r11125, %r11133;
	mov.f32 	%f6706, %f6708;
	@%p1634 bra 	$L__BB9_1641;
	setp.eq.f32 	%p1635, %f955, 0f7F800000;
	@%p1635 bra 	$L__BB9_1640;
	mov.b32 	%r2723, %f953;
	shl.b32 	%r8291, %r2723, 8;
	or.b32  	%r2724, %r8291, -2147483648;
	mov.b64 	%rd5129, 0;
	mov.b32 	%r11122, 0;
	mov.u64 	%rd5127, __cudart_i2opi_f;
	mov.u64 	%rd5128, %rd3;
$L__BB9_1636:
	.pragma "nounroll";
	ld.global.nc.u32 	%r8292, [%rd5127];
	mad.wide.u32 	%rd3746, %r8292, %r2724, %rd5129;
	shr.u64 	%rd5129, %rd3746, 32;
	st.local.u32 	[%rd5128], %rd3746;
	add.s32 	%r11122, %r11122, 1;
	add.s64 	%rd5128, %rd5128, 4;
	add.s64 	%rd5127, %rd5127, 4;
	setp.ne.s32 	%p1636, %r11122, 6;
	@%p1636 bra 	$L__BB9_1636;
	shr.u32 	%r8293, %r2723, 23;
	st.local.u32 	[%rd3+24], %rd5129;
	and.b32  	%r2727, %r8293, 31;
	and.b32  	%r8294, %r8293, 224;
	add.s32 	%r8295, %r8294, -128;
	shr.u32 	%r8296, %r8295, 5;
	mul.wide.u32 	%rd3747, %r8296, 4;
	sub.s64 	%rd1438, %rd3, %rd3747;
	ld.local.u32 	%r11123, [%rd1438+24];
	ld.local.u32 	%r11124, [%rd1438+20];
	setp.eq.s32 	%p1637, %r2727, 0;
	@%p1637 bra 	$L__BB9_1639;
	shf.l.wrap.b32 	%r11123, %r11124, %r11123, %r2727;
	ld.local.u32 	%r8297, [%rd1438+16];
	shf.l.wrap.b32 	%r11124, %r8297, %r11124, %r2727;
$L__BB9_1639:
	shr.u32 	%r8298, %r11123, 30;
	shf.l.wrap.b32 	%r8299, %r11124, %r11123, 2;
	shl.b32 	%r8300, %r11124, 2;
	shr.u32 	%r8301, %r8299, 31;
	add.s32 	%r8302, %r8301, %r8298;
	neg.s32 	%r8303, %r8302;
	setp.lt.s32 	%p1638, %r2723, 0;
	selp.b32 	%r11125, %r8303, %r8302, %p1638;
	xor.b32  	%r8304, %r8299, %r2723;
	shr.s32 	%r8305, %r8299, 31;
	xor.b32  	%r8306, %r8305, %r8299;
	xor.b32  	%r8307, %r8305, %r8300;
	cvt.u64.u32 	%rd3748, %r8306;
	shl.b64 	%rd3749, %rd3748, 32;
	cvt.u64.u32 	%rd3750, %r8307;
	or.b64  	%rd3751, %rd3749, %rd3750;
	cvt.rn.f64.s64 	%fd409, %rd3751;
	mul.f64 	%fd410, %fd409, 0d3BF921FB54442D19;
	cvt.rn.f32.f64 	%f4873, %fd410;
	neg.f32 	%f4874, %f4873;
	setp.lt.s32 	%p1639, %r8304, 0;
	selp.f32 	%f6706, %f4874, %f4873, %p1639;
	bra.uni 	$L__BB9_1641;
$L__BB9_1640:
	mov.f32 	%f4875, 0f00000000;
	mul.rn.f32 	%f6706, %f953, %f4875;
	mov.b32 	%r11125, 0;
$L__BB9_1641:
	setp.ltu.f32 	%p1640, %f955, 0f47CE4780;
	mul.rn.f32 	%f4876, %f6706, %f6706;
	and.b32  	%r8309, %r11125, 1;
	setp.eq.b32 	%p1641, %r8309, 1;
	selp.f32 	%f4877, 0f3F800000, %f6706, %p1641;
	fma.rn.f32 	%f4878, %f4876, %f4877, 0f00000000;
	fma.rn.f32 	%f4879, %f4876, 0f37CBAC00, 0fBAB607ED;
	selp.f32 	%f4880, %f4879, 0fB94D4153, %p1641;
	selp.f32 	%f4881, 0f3D2AAABB, 0f3C0885E4, %p1641;
	fma.rn.f32 	%f4882, %f4880, %f4876, %f4881;
	selp.f32 	%f4883, 0fBEFFFFFF, 0fBE2AAAA8, %p1641;
	fma.rn.f32 	%f4884, %f4882, %f4876, %f4883;
	fma.rn.f32 	%f4885, %f4884, %f4878, %f4877;
	and.b32  	%r8310, %r11125, 2;
	setp.eq.s32 	%p1642, %r8310, 0;
	mov.f32 	%f4886, 0f00000000;
	sub.f32 	%f4887, %f4886, %f4885;
	selp.f32 	%f959, %f4885, %f4887, %p1642;
	mov.u32 	%r11129, %r11133;
	mov.f32 	%f6707, %f6708;
	@%p1640 bra 	$L__BB9_1649;
	setp.eq.f32 	%p1643, %f955, 0f7F800000;
	@%p1643 bra 	$L__BB9_1648;
	mov.b32 	%r2736, %f953;
	shl.b32 	%r8312, %r2736, 8;
	or.b32  	%r2737, %r8312, -2147483648;
	mov.b64 	%rd5132, 0;
	mov.b32 	%r11126, 0;
	mov.u64 	%rd5130, __cudart_i2opi_f;
	mov.u64 	%rd5131, %rd2;
$L__BB9_1644:
	.pragma "nounroll";
	ld.global.nc.u32 	%r8313, [%rd5130];
	mad.wide.u32 	%rd3754, %r8313, %r2737, %rd5132;
	shr.u64 	%rd5132, %rd3754, 32;
	st.local.u32 	[%rd5131], %rd3754;
	add.s32 	%r11126, %r11126, 1;
	add.s64 	%rd5131, %rd5131, 4;
	add.s64 	%rd5130, %rd5130, 4;
	setp.ne.s32 	%p1644, %r11126, 6;
	@%p1644 bra 	$L__BB9_1644;
	shr.u32 	%r8314, %r2736, 23;
	st.local.u32 	[%rd2+24], %rd5132;
	and.b32  	%r2740, %r8314, 31;
	and.b32  	%r8315, %r8314, 224;
	add.s32 	%r8316, %r8315, -128;
	shr.u32 	%r8317, %r8316, 5;
	mul.wide.u32 	%rd3755, %r8317, 4;
	sub.s64 	%rd1445, %rd2, %rd3755;
	ld.local.u32 	%r11127, [%rd1445+24];
	ld.local.u32 	%r11128, [%rd1445+20];
	setp.eq.s32 	%p1645, %r2740, 0;
	@%p1645 bra 	$L__BB9_1647;
	shf.l.wrap.b32 	%r11127, %r11128, %r11127, %r2740;
	ld.local.u32 	%r8318, [%rd1445+16];
	shf.l.wrap.b32 	%r11128, %r8318, %r11128, %r2740;
$L__BB9_1647:
	shr.u32 	%r8319, %r11127, 30;
	shf.l.wrap.b32 	%r8320, %r11128, %r11127, 2;
	shl.b32 	%r8321, %r11128, 2;
	shr.u32 	%r8322, %r8320, 31;
	add.s32 	%r8323, %r8322, %r8319;
	neg.s32 	%r8324, %r8323;
	setp.lt.s32 	%p1646, %r2736, 0;
	selp.b32 	%r11129, %r8324, %r8323, %p1646;
	xor.b32  	%r8325, %r8320, %r2736;
	shr.s32 	%r8326, %r8320, 31;
	xor.b32  	%r8327, %r8326, %r8320;
	xor.b32  	%r8328, %r8326, %r8321;
	cvt.u64.u32 	%rd3756, %r8327;
	shl.b64 	%rd3757, %rd3756, 32;
	cvt.u64.u32 	%rd3758, %r8328;
	or.b64  	%rd3759, %rd3757, %rd3758;
	cvt.rn.f64.s64 	%fd411, %rd3759;
	mul.f64 	%fd412, %fd411, 0d3BF921FB54442D19;
	cvt.rn.f32.f64 	%f4888, %fd412;
	neg.f32 	%f4889, %f4888;
	setp.lt.s32 	%p1647, %r8325, 0;
	selp.f32 	%f6707, %f4889, %f4888, %p1647;
	bra.uni 	$L__BB9_1649;
$L__BB9_1648:
	mov.f32 	%f4890, 0f00000000;
	mul.rn.f32 	%f6707, %f953, %f4890;
	mov.b32 	%r11129, 0;
$L__BB9_1649:
	setp.ltu.f32 	%p1648, %f955, 0f47CE4780;
	add.s32 	%r8330, %r11129, 1;
	mul.rn.f32 	%f4891, %f6707, %f6707;
	and.b32  	%r8331, %r11129, 1;
	setp.eq.b32 	%p1649, %r8331, 1;
	selp.f32 	%f4892, %f6707, 0f3F800000, %p1649;
	fma.rn.f32 	%f4893, %f4891, %f4892, 0f00000000;
	fma.rn.f32 	%f4894, %f4891, 0f37CBAC00, 0fBAB607ED;
	selp.f32 	%f4895, 0fB94D4153, %f4894, %p1649;
	selp.f32 	%f4896, 0f3C0885E4, 0f3D2AAABB, %p1649;
	fma.rn.f32 	%f4897, %f4895, %f4891, %f4896;
	selp.f32 	%f4898, 0fBE2AAAA8, 0fBEFFFFFF, %p1649;
	fma.rn.f32 	%f4899, %f4897, %f4891, %f4898;
	fma.rn.f32 	%f4900, %f4899, %f4893, %f4892;
	and.b32  	%r8332, %r8330, 2;
	setp.eq.s32 	%p1650, %r8332, 0;
	mov.f32 	%f4901, 0f00000000;
	sub.f32 	%f4902, %f4901, %f4900;
	selp.f32 	%f4903, %f4900, %f4902, %p1650;
	mul.f32 	%f963, %f959, %f4903;
	@%p1648 bra 	$L__BB9_1657;
	setp.eq.f32 	%p1651, %f955, 0f7F800000;
	@%p1651 bra 	$L__BB9_1656;
	mov.b32 	%r2749, %f953;
	shl.b32 	%r8334, %r2749, 8;
	or.b32  	%r2750, %r8334, -2147483648;
	mov.b64 	%rd5135, 0;
	mov.b32 	%r11130, 0;
	mov.u64 	%rd5133, __cudart_i2opi_f;
	mov.u64 	%rd5134, %rd1;
$L__BB9_1652:
	.pragma "nounroll";
	ld.global.nc.u32 	%r8335, [%rd5133];
	mad.wide.u32 	%rd3762, %r8335, %r2750, %rd5135;
	shr.u64 	%rd5135, %rd3762, 32;
	st.local.u32 	[%rd5134], %rd3762;
	add.s32 	%r11130, %r11130, 1;
	add.s64 	%rd5134, %rd5134, 4;
	add.s64 	%rd5133, %rd5133, 4;
	setp.ne.s32 	%p1652, %r11130, 6;
	@%p1652 bra 	$L__BB9_1652;
	shr.u32 	%r8336, %r2749, 23;
	st.local.u32 	[%rd1+24], %rd5135;
	and.b32  	%r2753, %r8336, 31;
	and.b32  	%r8337, %r8336, 224;
	add.s32 	%r8338, %r8337, -128;
	shr.u32 	%r8339, %r8338, 5;
	mul.wide.u32 	%rd3763, %r8339, 4;
	sub.s64 	%rd1452, %rd1, %rd3763;
	ld.local.u32 	%r11131, [%rd1452+24];
	ld.local.u32 	%r11132, [%rd1452+20];
	setp.eq.s32 	%p1653, %r2753, 0;
	@%p1653 bra 	$L__BB9_1655;
	shf.l.wrap.b32 	%r11131, %r11132, %r11131, %r2753;
	ld.local.u32 	%r8340, [%rd1452+16];
	shf.l.wrap.b32 	%r11132, %r8340, %r11132, %r2753;
$L__BB9_1655:
	shr.u32 	%r8341, %r11131, 30;
	shf.l.wrap.b32 	%r8342, %r11132, %r11131, 2;
	shl.b32 	%r8343, %r11132, 2;
	shr.u32 	%r8344, %r8342, 31;
	add.s32 	%r8345, %r8344, %r8341;
	neg.s32 	%r8346, %r8345;
	setp.lt.s32 	%p1654, %r2749, 0;
	selp.b32 	%r11133, %r8346, %r8345, %p1654;
	xor.b32  	%r8347, %r8342, %r2749;
	shr.s32 	%r8348, %r8342, 31;
	xor.b32  	%r8349, %r8348, %r8342;
	xor.b32  	%r8350, %r8348, %r8343;
	cvt.u64.u32 	%rd3764, %r8349;
	shl.b64 	%rd3765, %rd3764, 32;
	cvt.u64.u32 	%rd3766, %r8350;
	or.b64  	%rd3767, %rd3765, %rd3766;
	cvt.rn.f64.s64 	%fd413, %rd3767;
	mul.f64 	%fd414, %fd413, 0d3BF921FB54442D19;
	cvt.rn.f32.f64 	%f4904, %fd414;
	neg.f32 	%f4905, %f4904;
	setp.lt.s32 	%p1655, %r8347, 0;
	selp.f32 	%f6708, %f4905, %f4904, %p1655;
	bra.uni 	$L__BB9_1657;
$L__BB9_1656:
	mov.f32 	%f4906, 0f00000000;
	mul.rn.f32 	%f6708, %f953, %f4906;
	mov.b32 	%r11133, 0;
$L__BB9_1657:
	mul.f32 	%f4907, %f6708, %f6708;
	fma.rn.f32 	%f4908, %f4907, 0f3C190000, 0f3B560000;
	fma.rn.f32 	%f4909, %f4908, %f4907, 0f3CC70000;
	fma.rn.f32 	%f4910, %f4909, %f4907, 0f3D5B0000;
	fma.rn.f32 	%f4911, %f4910, %f4907, 0f3E089438;
	fma.rn.f32 	%f4912, %f4911, %f4907, 0f3EAAAA88;
	mul.rn.f32 	%f4913, %f4907, %f6708;
	fma.rn.f32 	%f4914, %f4912, %f4913, %f6708;
	abs.f32 	%f4915, %f6708;
	setp.eq.f32 	%p1656, %f4915, 0f3A00B43C;
	selp.f32 	%f4916, %f6708, %f4914, %p1656;
	and.b32  	%r8352, %r11133, 1;
	setp.eq.b32 	%p1657, %r8352, 1;
	neg.f32 	%f4917, %f4916;
	rcp.approx.ftz.f32 	%f4918, %f4917;
	selp.f32 	%f4919, %f4918, %f4916, %p1657;
	add.f32 	%f967, %f963, %f4919;
	mul.f32 	%f4920, %f967, 0f3F22F983;
	cvt.rni.s32.f32 	%r11145, %f4920;
	cvt.rn.f32.s32 	%f4921, %r11145;
	fma.rn.f32 	%f4922, %f4921, 0fBFC90FDA, %f967;
	fma.rn.f32 	%f4923, %f4921, 0fB3A22168, %f4922;
	fma.rn.f32 	%f6711, %f4921, 0fA7C234C5, %f4923;
	abs.f32 	%f969, %f967;
	setp.ltu.f32 	%p1658, %f969, 0f47CE4780;
	mov.u32 	%r11137, %r11145;
	mov.f32 	%f6709, %f6711;
	@%p1658 bra 	$L__BB9_1665;
	setp.eq.f32 	%p1659, %f969, 0f7F800000;
	@%p1659 bra 	$L__BB9_1664;
	mov.b32 	%r2763, %f967;
	shl.b32 	%r8354, %r2763, 8;
	or.b32  	%r2764, %r8354, -2147483648;
	mov.b64 	%rd5138, 0;
	mov.b32 	%r11134, 0;
	mov.u64 	%rd5136, __cudart_i2opi_f;
	mov.u64 	%rd5137, %rd3;
$L__BB9_1660:
	.pragma "nounroll";
	ld.global.nc.u32 	%r8355, [%rd5136];
	mad.wide.u32 	%rd3770, %r8355, %r2764, %rd5138;
	shr.u64 	%rd5138, %rd3770, 32;
	st.local.u32 	[%rd5137], %rd3770;
	add.s32 	%r11134, %r11134, 1;
	add.s64 	%rd5137, %rd5137, 4;
	add.s64 	%rd5136, %rd5136, 4;
	setp.ne.s32 	%p1660, %r11134, 6;
	@%p1660 bra 	$L__BB9_1660;
	shr.u32 	%r8356, %r2763, 23;
	st.local.u32 	[%rd3+24], %rd5138;
	and.b32  	%r2767, %r8356, 31;
	and.b32  	%r8357, %r8356, 224;
	add.s32 	%r8358, %r8357, -128;
	shr.u32 	%r8359, %r8358, 5;
	mul.wide.u32 	%rd3771, %r8359, 4;
	sub.s64 	%rd1459, %rd3, %rd3771;
	ld.local.u32 	%r11135, [%rd1459+24];
	ld.local.u32 	%r11136, [%rd1459+20];
	setp.eq.s32 	%p1661, %r2767, 0;
	@%p1661 bra 	$L__BB9_1663;
	shf.l.wrap.b32 	%r11135, %r11136, %r11135, %r2767;
	ld.local.u32 	%r8360, [%rd1459+16];
	shf.l.wrap.b32 	%r11136, %r8360, %r11136, %r2767;
$L__BB9_1663:
	shr.u32 	%r8361, %r11135, 30;
	shf.l.wrap.b32 	%r8362, %r11136, %r11135, 2;
	shl.b32 	%r8363, %r11136, 2;
	shr.u32 	%r8364, %r8362, 31;
	add.s32 	%r8365, %r8364, %r8361;
	neg.s32 	%r8366, %r8365;
	setp.lt.s32 	%p1662, %r2763, 0;
	selp.b32 	%r11137, %r8366, %r8365, %p1662;
	xor.b32  	%r8367, %r8362, %r2763;
	shr.s32 	%r8368, %r8362, 31;
	xor.b32  	%r8369, %r8368, %r8362;
	xor.b32  	%r8370, %r8368, %r8363;
	cvt.u64.u32 	%rd3772, %r8369;
	shl.b64 	%rd3773, %rd3772, 32;
	cvt.u64.u32 	%rd3774, %r8370;
	or.b64  	%rd3775, %rd3773, %rd3774;
	cvt.rn.f64.s64 	%fd415, %rd3775;
	mul.f64 	%fd416, %fd415, 0d3BF921FB54442D19;
	cvt.rn.f32.f64 	%f4924, %fd416;
	neg.f32 	%f4925, %f4924;
	setp.lt.s32 	%p1663, %r8367, 0;
	selp.f32 	%f6709, %f4925, %f4924, %p1663;
	bra.uni 	$L__BB9_1665;
$L__BB9_1664:
	mov.f32 	%f4926, 0f00000000;
	mul.rn.f32 	%f6709, %f967, %f4926;
	mov.b32 	%r11137, 0;
$L__BB9_1665:
	setp.ltu.f32 	%p1664, %f969, 0f47CE4780;
	mul.rn.f32 	%f4927, %f6709, %f6709;
	and.b32  	%r8372, %r11137, 1;
	setp.eq.b32 	%p1665, %r8372, 1;
	selp.f32 	%f4928, 0f3F800000, %f6709, %p1665;
	fma.rn.f32 	%f4929, %f4927, %f4928, 0f00000000;
	fma.rn.f32 	%f4930, %f4927, 0f37CBAC00, 0fBAB607ED;
	selp.f32 	%f4931, %f4930, 0fB94D4153, %p1665;
	selp.f32 	%f4932, 0f3D2AAABB, 0f3C0885E4, %p1665;
	fma.rn.f32 	%f4933, %f4931, %f4927, %f4932;
	selp.f32 	%f4934, 0fBEFFFFFF, 0fBE2AAAA8, %p1665;
	fma.rn.f32 	%f4935, %f4933, %f4927, %f4934;
	fma.rn.f32 	%f4936, %f4935, %f4929, %f4928;
	and.b32  	%r8373, %r11137, 2;
	setp.eq.s32 	%p1666, %r8373, 0;
	mov.f32 	%f4937, 0f00000000;
	sub.f32 	%f4938, %f4937, %f4936;
	selp.f32 	%f973, %f4936, %f4938, %p1666;
	mov.u32 	%r11141, %r11145;
	mov.f32 	%f6710, %f6711;
	@%p1664 bra 	$L__BB9_1673;
	setp.eq.f32 	%p1667, %f969, 0f7F800000;
	@%p1667 bra 	$L__BB9_1672;
	mov.b32 	%r2776, %f967;
	shl.b32 	%r8375, %r2776, 8;
	or.b32  	%r2777, %r8375, -2147483648;
	mov.b64 	%rd5141, 0;
	mov.b32 	%r11138, 0;
	mov.u64 	%rd5139, __cudart_i2opi_f;
	mov.u64 	%rd5140, %rd2;
$L__BB9_1668:
	.pragma "nounroll";
	ld.global.nc.u32 	%r8376, [%rd5139];
	mad.wide.u32 	%rd3778, %r8376, %r2777, %rd5141;
	shr.u64 	%rd5141, %rd3778, 32;
	st.local.u32 	[%rd5140], %rd3778;
	add.s32 	%r11138, %r11138, 1;
	add.s64 	%rd5140, %rd5140, 4;
	add.s64 	%rd5139, %rd5139, 4;
	setp.ne.s32 	%p1668, %r11138, 6;
	@%p1668 bra 	$L__BB9_1668;
	shr.u32 	%r8377, %r2776, 23;
	st.local.u32 	[%rd2+24], %rd5141;
	and.b32  	%r2780, %r8377, 31;
	and.b32  	%r8378, %r8377, 224;
	add.s32 	%r8379, %r8378, -128;
	shr.u32 	%r8380, %r8379, 5;
	mul.wide.u32 	%rd3779, %r8380, 4;
	sub.s64 	%rd1466, %rd2, %rd3779;
	ld.local.u32 	%r11139, [%rd1466+24];
	ld.local.u32 	%r11140, [%rd1466+20];
	setp.eq.s32 	%p1669, %r2780, 0;
	@%p1669 bra 	$L__BB9_1671;
	shf.l.wrap.b32 	%r11139, %r11140, %r11139, %r2780;
	ld.local.u32 	%r8381, [%rd1466+16];
	shf.l.wrap.b32 	%r11140, %r8381, %r11140, %r2780;
$L__BB9_1671:
	shr.u32 	%r8382, %r11139, 30;
	shf.l.wrap.b32 	%r8383, %r11140, %r11139, 2;
	shl.b32 	%r8384, %r11140, 2;
	shr.u32 	%r8385, %r8383, 31;
	add.s32 	%r8386, %r8385, %r8382;
	neg.s32 	%r8387, %r8386;
	setp.lt.s32 	%p1670, %r2776, 0;
	selp.b32 	%r11141, %r8387, %r8386, %p1670;
	xor.b32  	%r8388, %r8383, %r2776;
	shr.s32 	%r8389, %r8383, 31;
	xor.b32  	%r8390, %r8389, %r8383;
	xor.b32  	%r8391, %r8389, %r8384;
	cvt.u64.u32 	%rd3780, %r8390;
	shl.b64 	%rd3781, %rd3780, 32;
	cvt.u64.u32 	%rd3782, %r8391;
	or.b64  	%rd3783, %rd3781, %rd3782;
	cvt.rn.f64.s64 	%fd417, %rd3783;
	mul.f64 	%fd418, %fd417, 0d3BF921FB54442D19;
	cvt.rn.f32.f64 	%f4939, %fd418;
	neg.f32 	%f4940, %f4939;
	setp.lt.s32 	%p1671, %r8388, 0;
	selp.f32 	%f6710, %f4940, %f4939, %p1671;
	bra.uni 	$L__BB9_1673;
$L__BB9_1672:
	mov.f32 	%f4941, 0f00000000;
	mul.rn.f32 	%f6710, %f967, %f4941;
	mov.b32 	%r11141, 0;
$L__BB9_1673:
	setp.ltu.f32 	%p1672, %f969, 0f47CE4780;
	add.s32 	%r8393, %r11141, 1;
	mul.rn.f32 	%f4942, %f6710, %f6710;
	and.b32  	%r8394, %r11141, 1;
	setp.eq.b32 	%p1673, %r8394, 1;
	selp.f32 	%f4943, %f6710, 0f3F800000, %p1673;
	fma.rn.f32 	%f4944, %f4942, %f4943, 0f00000000;
	fma.rn.f32 	%f4945, %f4942, 0f37CBAC00, 0fBAB607ED;
	selp.f32 	%f4946, 0fB94D4153, %f4945, %p1673;
	selp.f32 	%f4947, 0f3C0885E4, 0f3D2AAABB, %p1673;
	fma.rn.f32 	%f4948, %f4946, %f4942, %f4947;
	selp.f32 	%f4949, 0fBE2AAAA8, 0fBEFFFFFF, %p1673;
	fma.rn.f32 	%f4950, %f4948, %f4942, %f4949;
	fma.rn.f32 	%f4951, %f4950, %f4944, %f4943;
	and.b32  	%r8395, %r8393, 2;
	setp.eq.s32 	%p1674, %r8395, 0;
	mov.f32 	%f4952, 0f00000000;
	sub.f32 	%f4953, %f4952, %f4951;
	selp.f32 	%f4954, %f4951, %f4953, %p1674;
	mul.f32 	%f977, %f973, %f4954;
	@%p1672 bra 	$L__BB9_1681;
	setp.eq.f32 	%p1675, %f969, 0f7F800000;
	@%p1675 bra 	$L__BB9_1680;
	mov.b32 	%r2789, %f967;
	shl.b32 	%r8397, %r2789, 8;
	or.b32  	%r2790, %r8397, -2147483648;
	mov.b64 	%rd5144, 0;
	mov.b32 	%r11142, 0;
	mov.u64 	%rd5142, __cudart_i2opi_f;
	mov.u64 	%rd5143, %rd1;
$L__BB9_1676:
	.pragma "nounroll";
	ld.global.nc.u32 	%r8398, [%rd5142];
	mad.wide.u32 	%rd3786, %r8398, %r2790, %rd5144;
	shr.u64 	%rd5144, %rd3786, 32;
	st.local.u32 	[%rd5143], %rd3786;
	add.s32 	%r11142, %r11142, 1;
	add.s64 	%rd5143, %rd5143, 4;
	add.s64 	%rd5142, %rd5142, 4;
	setp.ne.s32 	%p1676, %r11142, 6;
	@%p1676 bra 	$L__BB9_1676;
	shr.u32 	%r8399, %r2789, 23;
	st.local.u32 	[%rd1+24], %rd5144;
	and.b32  	%r2793, %r8399, 31;
	and.b32  	%r8400, %r8399, 224;
	add.s32 	%r8401, %r8400, -128;
	shr.u32 	%r8402, %r8401, 5;
	mul.wide.u32 	%rd3787, %r8402, 4;
	sub.s64 	%rd1473, %rd1, %rd3787;
	ld.local.u32 	%r11143, [%rd1473+24];
	ld.local.u32 	%r11144, [%rd1473+20];
	setp.eq.s32 	%p1677, %r2793, 0;
	@%p1677 bra 	$L__BB9_1679;
	shf.l.wrap.b32 	%r11143, %r11144, %r11143, %r2793;
	ld.local.u32 	%r8403, [%rd1473+16];
	shf.l.wrap.b32 	%r11144, %r8403, %r11144, %r2793;
$L__BB9_1679:
	shr.u32 	%r8404, %r11143, 30;
	shf.l.wrap.b32 	%r8405, %r11144, %r11143, 2;
	shl.b32 	%r8406, %r11144, 2;
	shr.u32 	%r8407, %r8405, 31;
	add.s32 	%r8408, %r8407, %r8404;
	neg.s32 	%r8409, %r8408;
	setp.lt.s32 	%p1678, %r2789, 0;
	selp.b32 	%r11145, %r8409, %r8408, %p1678;
	xor.b32  	%r8410, %r8405, %r2789;
	shr.s32 	%r8411, %r8405, 31;
	xor.b32  	%r8412, %r8411, %r8405;
	xor.b32  	%r8413, %r8411, %r8406;
	cvt.u64.u32 	%rd3788, %r8412;
	shl.b64 	%rd3789, %rd3788, 32;
	cvt.u64.u32 	%rd3790, %r8413;
	or.b64  	%rd3791, %rd3789, %rd3790;
	cvt.rn.f64.s64 	%fd419, %rd3791;
	mul.f64 	%fd420, %fd419, 0d3BF921FB54442D19;
	cvt.rn.f32.f64 	%f4955, %fd420;
	neg.f32 	%f4956, %f4955;
	setp.lt.s32 	%p1679, %r8410, 0;
	selp.f32 	%f6711, %f4956, %f4955, %p1679;
	bra.uni 	$L__BB9_1681;
$L__BB9_1680:
	mov.f32 	%f4957, 0f00000000;
	mul.rn.f32 	%f6711, %f967, %f4957;
	mov.b32 	%r11145, 0;
$L__BB9_1681:
	mul.f32 	%f4958, %f6711, %f6711;
	fma.rn.f32 	%f4959, %f4958, 0f3C190000, 0f3B560000;
	fma.rn.f32 	%f4960, %f4959, %f4958, 0f3CC70000;
	fma.rn.f32 	%f4961, %f4960, %f4958, 0f3D5B0000;
	fma.rn.f32 	%f4962, %f4961, %f4958, 0f3E089438;
	fma.rn.f32 	%f4963, %f4962, %f4958, 0f3EAAAA88;
	mul.rn.f32 	%f4964, %f4958, %f6711;
	fma.rn.f32 	%f4965, %f4963, %f4964, %f6711;
	abs.f32 	%f4966, %f6711;
	setp.eq.f32 	%p1680, %f4966, 0f3A00B43C;
	selp.f32 	%f4967, %f6711, %f4965, %p1680;
	and.b32  	%r8415, %r11145, 1;
	setp.eq.b32 	%p1681, %r8415, 1;
	neg.f32 	%f4968, %f4967;
	rcp.approx.ftz.f32 	%f4969, %f4968;
	selp.f32 	%f4970, %f4969, %f4967, %p1681;
	add.f32 	%f981, %f977, %f4970;
	mul.f32 	%f4971, %f981, 0f3F22F983;
	cvt.rni.s32.f32 	%r11157, %f4971;
	cvt.rn.f32.s32 	%f4972, %r11157;
	fma.rn.f32 	%f4973, %f4972, 0fBFC90FDA, %f981;
	fma.rn.f32 	%f4974, %f4972, 0fB3A22168, %f4973;
	fma.rn.f32 	%f6714, %f4972, 0fA7C234C5, %f4974;
	abs.f32 	%f983, %f981;
	setp.ltu.f32 	%p1682, %f983, 0f47CE4780;
	mov.u32 	%r11149, %r11157;
	mov.f32 	%f6712, %f6714;
	@%p1682 bra 	$L__BB9_1689;
	setp.eq.f32 	%p1683, %f983, 0f7F800000;
	@%p1683 bra 	$L__BB9_1688;
	mov.b32 	%r2803, %f981;
	shl.b32 	%r8417, %r2803, 8;
	or.b32  	%r2804, %r8417, -2147483648;
	mov.b64 	%rd5147, 0;
	mov.b32 	%r11146, 0;
	mov.u64 	%rd5145, __cudart_i2opi_f;
	mov.u64 	%rd5146, %rd3;
$L__BB9_1684:
	.pragma "nounroll";
	ld.global.nc.u32 	%r8418, [%rd5145];
	mad.wide.u32 	%rd3794, %r8418, %r2804, %rd5147;
	shr.u64 	%rd5147, %rd3794, 32;
	st.local.u32 	[%rd5146], %rd3794;
	add.s32 	%r11146, %r11146, 1;
	add.s64 	%rd5146, %rd5146, 4;
	add.s64 	%rd5145, %rd5145, 4;
	setp.ne.s32 	%p1684, %r11146, 6;
	@%p1684 bra 	$L__BB9_1684;
	shr.u32 	%r8419, %r2803, 23;
	st.local.u32 	[%rd3+24], %rd5147;
	and.b32  	%r2807, %r8419, 31;
	and.b32  	%r8420, %r8419, 224;
	add.s32 	%r8421, %r8420, -128;
	shr.u32 	%r8422, %r8421, 5;
	mul.wide.u32 	%rd3795, %r8422, 4;
	sub.s64 	%rd1480, %rd3, %rd3795;
	ld.local.u32 	%r11147, [%rd1480+24];
	ld.local.u32 	%r11148, [%rd1480+20];
	setp.eq.s32 	%p1685, %r2807, 0;
	@%p1685 bra 	$L__BB9_1687;
	shf.l.wrap.b32 	%r11147, %r11148, %r11147, %r2807;
	ld.local.u32 	%r8423, [%rd1480+16];
	shf.l.wrap.b32 	%r11148, %r8423, %r11148, %r2807;
$L__BB9_1687:
	shr.u32 	%r8424, %r11147, 30;
	shf.l.wrap.b32 	%r8425, %r11148, %r11147, 2;
	shl.b32 	%r8426, %r11148, 2;
	shr.u32 	%r8427, %r8425, 31;
	add.s32 	%r8428, %r8427, %r8424;
	neg.s32 	%r8429, %r8428;
	setp.lt.s32 	%p1686, %r2803, 0;
	selp.b32 	%r11149, %r8429, %r8428, %p1686;
	xor.b32  	%r8430, %r8425, %r2803;
	shr.s32 	%r8431, %r8425, 31;
	xor.b32  	%r8432, %r8431, %r8425;
	xor.b32  	%r8433, %r8431, %r8426;
	cvt.u64.u32 	%rd3796, %r8432;
	shl.b64 	%rd3797, %rd3796, 32;
	cvt.u64.u32 	%rd3798, %r8433;
	or.b64  	%rd3799, %rd3797, %rd3798;
	cvt.rn.f64.s64 	%fd421, %rd3799;
	mul.f64 	%fd422, %fd421, 0d3BF921FB54442D19;
	cvt.rn.f32.f64 	%f4975, %fd422;
	neg.f32 	%f4976, %f4975;
	setp.lt.s32 	%p1687, %r8430, 0;
	selp.f32 	%f6712, %f4976, %f4975, %p1687;
	bra.uni 	$L__BB9_1689;
$L__BB9_1688:
	mov.f32 	%f4977, 0f00000000;
	mul.rn.f32 	%f6712, %f981, %f4977;
	mov.b32 	%r11149, 0;
$L__BB9_1689:
	setp.ltu.f32 	%p1688, %f983, 0f47CE4780;
	mul.rn.f32 	%f4978, %f6712, %f6712;
	and.b32  	%r8435, %r11149, 1;
	setp.eq.b32 	%p1689, %r8435, 1;
	selp.f32 	%f4979, 0f3F800000, %f6712, %p1689;
	fma.rn.f32 	%f4980, %f4978, %f4979, 0f00000000;
	fma.rn.f32 	%f4981, %f4978, 0f37CBAC00, 0fBAB607ED;
	selp.f32 	%f4982, %f4981, 0fB94D4153, %p1689;
	selp.f32 	%f4983, 0f3D2AAABB, 0f3C0885E4, %p1689;
	fma.rn.f32 	%f4984, %f4982, %f4978, %f4983;
	selp.f32 	%f4985, 0fBEFFFFFF, 0fBE2AAAA8, %p1689;
	fma.rn.f32 	%f4986, %f4984, %f4978, %f4985;
	fma.rn.f32 	%f4987, %f4986, %f4980, %f4979;
	and.b32  	%r8436, %r11149, 2;
	setp.eq.s32 	%p1690, %r8436, 0;
	mov.f32 	%f4988, 0f00000000;
	sub.f32 	%f4989, %f4988, %f4987;
	selp.f32 	%f987, %f4987, %f4989, %p1690;
	mov.u32 	%r11153, %r11157;
	mov.f32 	%f6713, %f6714;
	@%p1688 bra 	$L__BB9_1697;
	setp.eq.f32 	%p1691, %f983, 0f7F800000;
	@%p1691 bra 	$L__BB9_1696;
	mov.b32 	%r2816, %f981;
	shl.b32 	%r8438, %r2816, 8;
	or.b32  	%r2817, %r8438, -2147483648;
	mov.b64 	%rd5150, 0;
	mov.b32 	%r11150, 0;
	mov.u64 	%rd5148, __cudart_i2opi_f;
	mov.u64 	%rd5149, %rd2;
$L__BB9_1692:
	.pragma "nounroll";
	ld.global.nc.u32 	%r8439, [%rd5148];
	mad.wide.u32 	%rd3802, %r8439, %r2817, %rd5150;
	shr.u64 	%rd5150, %rd3802, 32;
	st.local.u32 	[%rd5149], %rd3802;
	add.s32 	%r11150, %r11150, 1;
	add.s64 	%rd5149, %rd5149, 4;
	add.s64 	%rd5148, %rd5148, 4;
	setp.ne.s32 	%p1692, %r11150, 6;
	@%p1692 bra 	$L__BB9_1692;
	shr.u32 	%r8440, %r2816, 23;
	st.local.u32 	[%rd2+24], %rd5150;
	and.b32  	%r2820, %r8440, 31;
	and.b32  	%r8441, %r8440, 224;
	add.s32 	%r8442, %r8441, -128;
	shr.u32 	%r8443, %r8442, 5;
	mul.wide.u32 	%rd3803, %r8443, 4;
	sub.s64 	%rd1487, %rd2, %rd3803;
	ld.local.u32 	%r11151, [%rd1487+24];
	ld.local.u32 	%r11152, [%rd1487+20];
	setp.eq.s32 	%p1693, %r2820, 0;
	@%p1693 bra 	$L__BB9_1695;
	shf.l.wrap.b32 	%r11151, %r11152, %r11151, %r2820;
	ld.local.u32 	%r8444, [%rd1487+16];
	shf.l.wrap.b32 	%r11152, %r8444, %r11152, %r2820;
$L__BB9_1695:
	shr.u32 	%r8445, %r11151, 30;
	shf.l.wrap.b32 	%r8446, %r11152, %r11151, 2;
	shl.b32 	%r8447, %r11152, 2;
	shr.u32 	%r8448, %r8446, 31;
	add.s32 	%r8449, %r8448, %r8445;
	neg.s32 	%r8450, %r8449;
	setp.lt.s32 	%p1694, %r2816, 0;
	selp.b32 	%r11153, %r8450, %r8449, %p1694;
	xor.b32  	%r8451, %r8446, %r2816;
	shr.s32 	%r8452, %r8446, 31;
	xor.b32  	%r8453, %r8452, %r8446;
	xor.b32  	%r8454, %r8452, %r8447;
	cvt.u64.u32 	%rd3804, %r8453;
	shl.b64 	%rd3805, %rd3804, 32;
	cvt.u64.u32 	%rd3806, %r8454;
	or.b64  	%rd3807, %rd3805, %rd3806;
	cvt.rn.f64.s64 	%fd423, %rd3807;
	mul.f64 	%fd424, %fd423, 0d3BF921FB54442D19;
	cvt.rn.f32.f64 	%f4990, %fd424;
	neg.f32 	%f4991, %f4990;
	setp.lt.s32 	%p1695, %r8451, 0;
	selp.f32 	%f6713, %f4991, %f4990, %p1695;
	bra.uni 	$L__BB9_1697;
$L__BB9_1696:
	mov.f32 	%f4992, 0f00000000;
	mul.rn.f32 	%f6713, %f981, %f4992;
	mov.b32 	%r11153, 0;
$L__BB9_1697:
	setp.ltu.f32 	%p1696, %f983, 0f47CE4780;
	add.s32 	%r8456, %r11153, 1;
	mul.rn.f32 	%f4993, %f6713, %f6713;
	and.b32  	%r8457, %r11153, 1;
	setp.eq.b32 	%p1697, %r8457, 1;
	selp.f32 	%f4994, %f6713, 0f3F800000, %p1697;
	fma.rn.f32 	%f4995, %f4993, %f4994, 0f00000000;
	fma.rn.f32 	%f4996, %f4993, 0f37CBAC00, 0fBAB607ED;
	selp.f32 	%f4997, 0fB94D4153, %f4996, %p1697;
	selp.f32 	%f4998, 0f3C0885E4, 0f3D2AAABB, %p1697;
	fma.rn.f32 	%f4999, %f4997, %f4993, %f4998;
	selp.f32 	%f5000, 0fBE2AAAA8, 0fBEFFFFFF, %p1697;
	fma.rn.f32 	%f5001, %f4999, %f4993, %f5000;
	fma.rn.f32 	%f5002, %f5001, %f4995, %f4994;
	and.b32  	%r8458, %r8456, 2;
	setp.eq.s32 	%p1698, %r8458, 0;
	mov.f32 	%f5003, 0f00000000;
	sub.f32 	%f5004, %f5003, %f5002;
	selp.f32 	%f5005, %f5002, %f5004, %p1698;
	mul.f32 	%f991, %f987, %f5005;
	@%p1696 bra 	$L__BB9_1705;
	setp.eq.f32 	%p1699, %f983, 0f7F800000;
	@%p1699 bra 	$L__BB9_1704;
	mov.b32 	%r2829, %f981;
	shl.b32 	%r8460, %r2829, 8;
	or.b32  	%r2830, %r8460, -2147483648;
	mov.b64 	%rd5153, 0;
	mov.b32 	%r11154, 0;
	mov.u64 	%rd5151, __cudart_i2opi_f;
	mov.u64 	%rd5152, %rd1;
$L__BB9_1700:
	.pragma "nounroll";
	ld.global.nc.u32 	%r8461, [%rd5151];
	mad.wide.u32 	%rd3810, %r8461, %r2830, %rd5153;
	shr.u64 	%rd5153, %rd3810, 32;
	st.local.u32 	[%rd5152], %rd3810;
	add.s32 	%r11154, %r11154, 1;
	add.s64 	%rd5152, %rd5152, 4;
	add.s64 	%rd5151, %rd5151, 4;
	setp.ne.s32 	%p1700, %r11154, 6;
	@%p1700 bra 	$L__BB9_1700;
	shr.u32 	%r8462, %r2829, 23;
	st.local.u32 	[%rd1+24], %rd5153;
	and.b32  	%r2833, %r8462, 31;
	and.b32  	%r8463, %r8462, 224;
	add.s32 	%r8464, %r8463, -128;
	shr.u32 	%r8465, %r8464, 5;
	mul.wide.u32 	%rd3811, %r8465, 4;
	sub.s64 	%rd1494, %rd1, %rd3811;
	ld.local.u32 	%r11155, [%rd1494+24];
	ld.local.u32 	%r11156, [%rd1494+20];
	setp.eq.s32 	%p1701, %r2833, 0;
	@%p1701 bra 	$L__BB9_1703;
	shf.l.wrap.b32 	%r11155, %r11156, %r11155, %r2833;
	ld.local.u32 	%r8466, [%rd1494+16];
	shf.l.wrap.b32 	%r11156, %r8466, %r11156, %r2833;
$L__BB9_1703:
	shr.u32 	%r8467, %r11155, 30;
	shf.l.wrap.b32 	%r8468, %r11156, %r11155, 2;
	shl.b32 	%r8469, %r11156, 2;
	shr.u32 	%r8470, %r8468, 31;
	add.s32 	%r8471, %r8470, %r8467;
	neg.s32 	%r8472, %r8471;
	setp.lt.s32 	%p1702, %r2829, 0;
	selp.b32 	%r11157, %r8472, %r8471, %p1702;
	xor.b32  	%r8473, %r8468, %r2829;
	shr.s32 	%r8474, %r8468, 31;
	xor.b32  	%r8475, %r8474, %r8468;
	xor.b32  	%r8476, %r8474, %r8469;
	cvt.u64.u32 	%rd3812, %r8475;
	shl.b64 	%rd3813, %rd3812, 32;
	cvt.u64.u32 	%rd3814, %r8476;
	or.b64  	%rd3815, %rd3813, %rd3814;
	cvt.rn.f64.s64 	%fd425, %rd3815;
	mul.f64 	%fd426, %fd425, 0d3BF921FB54442D19;
	cvt.rn.f32.f64 	%f5006, %fd426;
	neg.f32 	%f5007, %f5006;
	setp.lt.s32 	%p1703, %r8473, 0;
	selp.f32 	%f6714, %f5007, %f5006, %p1703;
	bra.uni 	$L__BB9_1705;
$L__BB9_1704:
	mov.f32 	%f5008, 0f00000000;
	mul.rn.f32 	%f6714, %f981, %f5008;
	mov.b32 	%r11157, 0;
$L__BB9_1705:
	mul.f32 	%f5009, %f6714, %f6714;
	fma.rn.f32 	%f5010, %f5009, 0f3C190000, 0f3B560000;
	fma.rn.f32 	%f5011, %f5010, %f5009, 0f3CC70000;
	fma.rn.f32 	%f5012, %f5011, %f5009, 0f3D5B0000;
	fma.rn.f32 	%f5013, %f5012, %f5009, 0f3E089438;
	fma.rn.f32 	%f5014, %f5013, %f5009, 0f3EAAAA88;
	mul.rn.f32 	%f5015, %f5009, %f6714;
	fma.rn.f32 	%f5016, %f5014, %f5015, %f6714;
	abs.f32 	%f5017, %f6714;
	setp.eq.f32 	%p1704, %f5017, 0f3A00B43C;
	selp.f32 	%f5018, %f6714, %f5016, %p1704;
	and.b32  	%r8478, %r11157, 1;
	setp.eq.b32 	%p1705, %r8478, 1;
	neg.f32 	%f5019, %f5018;
	rcp.approx.ftz.f32 	%f5020, %f5019;
	selp.f32 	%f5021, %f5020, %f5018, %p1705;
	add.f32 	%f995, %f991, %f5021;
	mul.f32 	%f5022, %f995, 0f3F22F983;
	cvt.rni.s32.f32 	%r11169, %f5022;
	cvt.rn.f32.s32 	%f5023, %r11169;
	fma.rn.f32 	%f5024, %f5023, 0fBFC90FDA, %f995;
	fma.rn.f32 	%f5025, %f5023, 0fB3A22168, %f5024;
	fma.rn.f32 	%f6717, %f5023, 0fA7C234C5, %f5025;
	abs.f32 	%f997, %f995;
	setp.ltu.f32 	%p1706, %f997, 0f47CE4780;
	mov.u32 	%r11161, %r11169;
	mov.f32 	%f6715, %f6717;
	@%p1706 bra 	$L__BB9_1713;
	setp.eq.f32 	%p1707, %f997, 0f7F800000;
	@%p1707 bra 	$L__BB9_1712;
	mov.b32 	%r2843, %f995;
	shl.b32 	%r8480, %r2843, 8;
	or.b32  	%r2844, %r8480, -2147483648;
	mov.b64 	%rd5156, 0;
	mov.b32 	%r11158, 0;
	mov.u64 	%rd5154, __cudart_i2opi_f;
	mov.u64 	%rd5155, %rd3;
$L__BB9_1708:
	.pragma "nounroll";
	ld.global.nc.u32 	%r8481, [%rd5154];
	mad.wide.u32 	%rd3818, %r8481, %r2844, %rd5156;
	shr.u64 	%rd5156, %rd3818, 32;
	st.local.u32 	[%rd5155], %rd3818;
	add.s32 	%r11158, %r11158, 1;
	add.s64 	%rd5155, %rd5155, 4;
	add.s64 	%rd5154, %rd5154, 4;
	setp.ne.s32 	%p1708, %r11158, 6;
	@%p1708 bra 	$L__BB9_1708;
	shr.u32 	%r8482, %r2843, 23;
	st.local.u32 	[%rd3+24], %rd5156;
	and.b32  	%r2847, %r8482, 31;
	and.b32  	%r8483, %r8482, 224;
	add.s32 	%r8484, %r8483, -128;
	shr.u32 	%r8485, %r8484, 5;
	mul.wide.u32 	%rd3819, %r8485, 4;
	sub.s64 	%rd1501, %rd3, %rd3819;
	ld.local.u32 	%r11159, [%rd1501+24];
	ld.local.u32 	%r11160, [%rd1501+20];
	setp.eq.s32 	%p1709, %r2847, 0;
	@%p1709 bra 	$L__BB9_1711;
	shf.l.wrap.b32 	%r11159, %r11160, %r11159, %r2847;
	ld.local.u32 	%r8486, [%rd1501+16];
	shf.l.wrap.b32 	%r11160, %r8486, %r11160, %r2847;
$L__BB9_1711:
	shr.u32 	%r8487, %r11159, 30;
	shf.l.wrap.b32 	%r8488, %r11160, %r11159, 2;
	shl.b32 	%r8489, %r11160, 2;
	shr.u32 	%r8490, %r8488, 31;
	add.s32 	%r8491, %r8490, %r8487;
	neg.s32 	%r8492, %r8491;
	setp.lt.s32 	%p1710, %r2843, 0;
	selp.b32 	%r11161, %r8492, %r8491, %p1710;
	xor.b32  	%r8493, %r8488, %r2843;
	shr.s32 	%r8494, %r8488, 31;
	xor.b32  	%r8495, %r8494, %r8488;
	xor.b32  	%r8496, %r8494, %r8489;
	cvt.u64.u32 	%rd3820, %r8495;
	shl.b64 	%rd3821, %rd3820, 32;
	cvt.u64.u32 	%rd3822, %r8496;
	or.b64  	%rd3823, %rd3821, %rd3822;
	cvt.rn.f64.s64 	%fd427, %rd3823;
	mul.f64 	%fd428, %fd427, 0d3BF921FB54442D19;
	cvt.rn.f32.f64 	%f5026, %fd428;
	neg.f32 	%f5027, %f5026;
	setp.lt.s32 	%p1711, %r8493, 0;
	selp.f32 	%f6715, %f5027, %f5026, %p1711;
	bra.uni 	$L__BB9_1713;
$L__BB9_1712:
	mov.f32 	%f5028, 0f00000000;
	mul.rn.f32 	%f6715, %f995, %f5028;
	mov.b32 	%r11161, 0;
$L__BB9_1713:
	setp.ltu.f32 	%p1712, %f997, 0f47CE4780;
	mul.rn.f32 	%f5029, %f6715, %f6715;
	and.b32  	%r8498, %r11161, 1;
	setp.eq.b32 	%p1713, %r8498, 1;
	selp.f32 	%f5030, 0f3F800000, %f6715, %p1713;
	fma.rn.f32 	%f5031, %f5029, %f5030, 0f00000000;
	fma.rn.f32 	%f5032, %f5029, 0f37CBAC00, 0fBAB607ED;
	selp.f32 	%f5033, %f5032, 0fB94D4153, %p1713;
	selp.f32 	%f5034, 0f3D2AAABB, 0f3C0885E4, %p1713;
	fma.rn.f32 	%f5035, %f5033, %f5029, %f5034;
	selp.f32 	%f5036, 0fBEFFFFFF, 0fBE2AAAA8, %p1713;
	fma.rn.f32 	%f5037, %f5035, %f5029, %f5036;
	fma.rn.f32 	%f5038, %f5037, %f5031, %f5030;
	and.b32  	%r8499, %r11161, 2;
	setp.eq.s32 	%p1714, %r8499, 0;
	mov.f32 	%f5039, 0f00000000;
	sub.f32 	%f5040, %f5039, %f5038;
	selp.f32 	%f1001, %f5038, %f5040, %p1714;
	mov.u32 	%r11165, %r11169;
	mov.f32 	%f6716, %f6717;
	@%p1712 bra 	$L__BB9_1721;
	setp.eq.f32 	%p1715, %f997, 0f7F800000;
	@%p1715 bra 	$L__BB9_1720;
	mov.b32 	%r2856, %f995;
	shl.b32 	%r8501, %r2856, 8;
	or.b32  	%r2857, %r8501, -2147483648;
	mov.b64 	%rd5159, 0;
	mov.b32 	%r11162, 0;
	mov.u64 	%rd5157, __cudart_i2opi_f;
	mov.u64 	%rd5158, %rd2;
$L__BB9_1716:
	.pragma "nounroll";
	ld.global.nc.u32 	%r8502, [%rd5157];
	mad.wide.u32 	%rd3826, %r8502, %r2857, %rd5159;
	shr.u64 	%rd5159, %rd3826, 32;
	st.local.u32 	[%rd5158], %rd3826;
	add.s32 	%r11162, %r11162, 1;
	add.s64 	%rd5158, %rd5158, 4;
	add.s64 	%rd5157, %rd5157, 4;
	setp.ne.s32 	%p1716, %r11162, 6;
	@%p1716 bra 	$L__BB9_1716;
	shr.u32 	%r8503, %r2856, 23;
	st.local.u32 	[%rd2+24], %rd5159;
	and.b32  	%r2860, %r8503, 31;
	and.b32  	%r8504, %r8503, 224;
	add.s32 	%r8505, %r8504, -128;
	shr.u32 	%r8506, %r8505, 5;
	mul.wide.u32 	%rd3827, %r8506, 4;
	sub.s64 	%rd1508, %rd2, %rd3827;
	ld.local.u32 	%r11163, [%rd1508+24];
	ld.local.u32 	%r11164, [%rd1508+20];
	setp.eq.s32 	%p1717, %r2860, 0;
	@%p1717 bra 	$L__BB9_1719;
	shf.l.wrap.b32 	%r11163, %r11164, %r11163, %r2860;
	ld.local.u32 	%r8507, [%rd1508+16];
	shf.l.wrap.b32 	%r11164, %r8507, %r11164, %r2860;
$L__BB9_1719:
	shr.u32 	%r8508, %r11163, 30;
	shf.l.wrap.b32 	%r8509, %r11164, %r11163, 2;
	shl.b32 	%r8510, %r11164, 2;
	shr.u32 	%r8511, %r8509, 31;
	add.s32 	%r8512, %r8511, %r8508;
	neg.s32 	%r8513, %r8512;
	setp.lt.s32 	%p1718, %r2856, 0;
	selp.b32 	%r11165, %r8513, %r8512, %p1718;
	xor.b32  	%r8514, %r8509, %r2856;
	shr.s32 	%r8515, %r8509, 31;
	xor.b32  	%r8516, %r8515, %r8509;
	xor.b32  	%r8517, %r8515, %r8510;
	cvt.u64.u32 	%rd3828, %r8516;
	shl.b64 	%rd3829, %rd3828, 32;
	cvt.u64.u32 	%rd3830, %r8517;
	or.b64  	%rd3831, %rd3829, %rd3830;
	cvt.rn.f64.s64 	%fd429, %rd3831;
	mul.f64 	%fd430, %fd429, 0d3BF921FB54442D19;
	cvt.rn.f32.f64 	%f5041, %fd430;
	neg.f32 	%f5042, %f5041;
	setp.lt.s32 	%p1719, %r8514, 0;
	selp.f32 	%f6716, %f5042, %f5041, %p1719;
	bra.uni 	$L__BB9_1721;
$L__BB9_1720:
	mov.f32 	%f5043, 0f00000000;
	mul.rn.f32 	%f6716, %f995, %f5043;
	mov.b32 	%r11165, 0;
$L__BB9_1721:
	setp.ltu.f32 	%p1720, %f997, 0f47CE4780;
	add.s32 	%r8519, %r11165, 1;
	mul.rn.f32 	%f5044, %f6716, %f6716;
	and.b32  	%r8520, %r11165, 1;
	setp.eq.b32 	%p1721, %r8520, 1;
	selp.f32 	%f5045, %f6716, 0f3F800000, %p1721;
	fma.rn.f32 	%f5046, %f5044, %f5045, 0f00000000;
	fma.rn.f32 	%f5047, %f5044, 0f37CBAC00, 0fBAB607ED;
	selp.f32 	%f5048, 0fB94D4153, %f5047, %p1721;
	selp.f32 	%f5049, 0f3C0885E4, 0f3D2AAABB, %p1721;
	fma.rn.f32 	%f5050, %f5048, %f5044, %f5049;
	selp.f32 	%f5051, 0fBE2AAAA8, 0fBEFFFFFF, %p1721;
	fma.rn.f32 	%f5052, %f5050, %f5044, %f5051;
	fma.rn.f32 	%f5053, %f5052, %f5046, %f5045;
	and.b32  	%r8521, %r8519, 2;
	setp.eq.s32 	%p1722, %r8521, 0;
	mov.f32 	%f5054, 0f00000000;
	sub.f32 	%f5055, %f5054, %f5053;
	selp.f32 	%f5056, %f5053, %f5055, %p1722;
	mul.f32 	%f1005, %f1001, %f5056;
	@%p1720 bra 	$L__BB9_1729;
	setp.eq.f32 	%p1723, %f997, 0f7F800000;
	@%p1723 bra 	$L__BB9_1728;
	mov.b32 	%r2869, %f995;
	shl.b32 	%r8523, %r2869, 8;
	or.b32  	%r2870, %r8523, -2147483648;
	mov.b64 	%rd5162, 0;
	mov.b32 	%r11166, 0;
	mov.u64 	%rd5160, __cudart_i2opi_f;
	mov.u64 	%rd5161, %rd1;
$L__BB9_1724:
	.pragma "nounroll";
	ld.global.nc.u32 	%r8524, [%rd5160];
	mad.wide.u32 	%rd3834, %r8524, %r2870, %rd5162;
	shr.u64 	%rd5162, %rd3834, 32;
	st.local.u32 	[%rd5161], %rd3834;
	add.s32 	%r11166, %r11166, 1;
	add.s64 	%rd5161, %rd5161, 4;
	add.s64 	%rd5160, %rd5160, 4;
	setp.ne.s32 	%p1724, %r11166, 6;
	@%p1724 bra 	$L__BB9_1724;
	shr.u32 	%r8525, %r2869, 23;
	st.local.u32 	[%rd1+24], %rd5162;
	and.b32  	%r2873, %r8525, 31;
	and.b32  	%r8526, %r8525, 224;
	add.s32 	%r8527, %r8526, -128;
	shr.u32 	%r8528, %r8527, 5;
	mul.wide.u32 	%rd3835, %r8528, 4;
	sub.s64 	%rd1515, %rd1, %rd3835;
	ld.local.u32 	%r11167, [%rd1515+24];
	ld.local.u32 	%r11168, [%rd1515+20];
	setp.eq.s32 	%p1725, %r2873, 0;
	@%p1725 bra 	$L__BB9_1727;
	shf.l.wrap.b32 	%r11167, %r11168, %r11167, %r2873;
	ld.local.u32 	%r8529, [%rd1515+16];
	shf.l.wrap.b32 	%r11168, %r8529, %r11168, %r2873;
$L__BB9_1727:
	shr.u32 	%r8530, %r11167, 30;
	shf.l.wrap.b32 	%r8531, %r11168, %r11167, 2;
	shl.b32 	%r8532, %r11168, 2;
	shr.u32 	%r8533, %r8531, 31;
	add.s32 	%r8534, %r8533, %r8530;
	neg.s32 	%r8535, %r8534;
	setp.lt.s32 	%p1726, %r2869, 0;
	selp.b32 	%r11169, %r8535, %r8534, %p1726;
	xor.b32  	%r8536, %r8531, %r2869;
	shr.s32 	%r8537, %r8531, 31;
	xor.b32  	%r8538, %r8537, %r8531;
	xor.b32  	%r8539, %r8537, %r8532;
	cvt.u64.u32 	%rd3836, %r8538;
	shl.b64 	%rd3837, %rd3836, 32;
	cvt.u64.u32 	%rd3838, %r8539;
	or.b64  	%rd3839, %rd3837, %rd3838;
	cvt.rn.f64.s64 	%fd431, %rd3839;
	mul.f64 	%fd432, %fd431, 0d3BF921FB54442D19;
	cvt.rn.f32.f64 	%f5057, %fd432;
	neg.f32 	%f5058, %f5057;
	setp.lt.s32 	%p1727, %r8536, 0;
	selp.f32 	%f6717, %f5058, %f5057, %p1727;
	bra.uni 	$L__BB9_1729;
$L__BB9_1728:
	mov.f32 	%f5059, 0f00000000;
	mul.rn.f32 	%f6717, %f995, %f5059;
	mov.b32 	%r11169, 0;
$L__BB9_1729:
	mul.f32 	%f5060, %f6717, %f6717;
	fma.rn.f32 	%f5061, %f5060, 0f3C190000, 0f3B560000;
	fma.rn.f32 	%f5062, %f5061, %f5060, 0f3CC70000;
	fma.rn.f32 	%f5063, %f5062, %f5060, 0f3D5B0000;
	fma.rn.f32 	%f5064, %f5063, %f5060, 0f3E089438;
	fma.rn.f32 	%f5065, %f5064, %f5060, 0f3EAAAA88;
	mul.rn.f32 	%f5066, %f5060, %f6717;
	fma.rn.f32 	%f5067, %f5065, %f5066, %f6717;
	abs.f32 	%f5068, %f6717;
	setp.eq.f32 	%p1728, %f5068, 0f3A00B43C;
	selp.f32 	%f5069, %f6717, %f5067, %p1728;
	and.b32  	%r8541, %r11169, 1;
	setp.eq.b32 	%p1729, %r8541, 1;
	neg.f32 	%f5070, %f5069;
	rcp.approx.ftz.f32 	%f5071, %f5070;
	selp.f32 	%f5072, %f5071, %f5069, %p1729;
	add.f32 	%f1009, %f1005, %f5072;
	mul.f32 	%f5073, %f1009, 0f3F22F983;
	cvt.rni.s32.f32 	%r11181, %f5073;
	cvt.rn.f32.s32 	%f5074, %r11181;
	fma.rn.f32 	%f5075, %f5074, 0fBFC90FDA, %f1009;
	fma.rn.f32 	%f5076, %f5074, 0fB3A22168, %f5075;
	fma.rn.f32 	%f6720, %f5074, 0fA7C234C5, %f5076;
	abs.f32 	%f1011, %f1009;
	setp.ltu.f32 	%p1730, %f1011, 0f47CE4780;
	mov.u32 	%r11173, %r11181;
	mov.f32 	%f6718, %f6720;
	@%p1730 bra 	$L__BB9_1737;
	setp.eq.f32 	%p1731, %f1011, 0f7F800000;
	@%p1731 bra 	$L__BB9_1736;
	mov.b32 	%r2883, %f1009;
	shl.b32 	%r8543, %r2883, 8;
	or.b32  	%r2884, %r8543, -2147483648;
	mov.b64 	%rd5165, 0;
	mov.b32 	%r11170, 0;
	mov.u64 	%rd5163, __cudart_i2opi_f;
	mov.u64 	%rd5164, %rd3;
$L__BB9_1732:
	.pragma "nounroll";
	ld.global.nc.u32 	%r8544, [%rd5163];
	mad.wide.u32 	%rd3842, %r8544, %r2884, %rd5165;
	shr.u64 	%rd5165, %rd3842, 32;
	st.local.u32 	[%rd5164], %rd3842;
	add.s32 	%r11170, %r11170, 1;
	add.s64 	%rd5164, %rd5164, 4;
	add.s64 	%rd5163, %rd5163, 4;
	setp.ne.s32 	%p1732, %r11170, 6;
	@%p1732 bra 	$L__BB9_1732;
	shr.u32 	%r8545, %r2883, 23;
	st.local.u32 	[%rd3+24], %rd5165;
	and.b32  	%r2887, %r8545, 31;
	and.b32  	%r8546, %r8545, 224;
	add.s32 	%r8547, %r8546, -128;
	shr.u32 	%r8548, %r8547, 5;
	mul.wide.u32 	%rd3843, %r8548, 4;
	sub.s64 	%rd1522, %rd3, %rd3843;
	ld.local.u32 	%r11171, [%rd1522+24];
	ld.local.u32 	%r11172, [%rd1522+20];
	setp.eq.s32 	%p1733, %r2887, 0;
	@%p1733 bra 	$L__BB9_1735;
	shf.l.wrap.b32 	%r11171, %r11172, %r11171, %r2887;
	ld.local.u32 	%r8549, [%rd1522+16];
	shf.l.wrap.b32 	%r11172, %r8549, %r11172, %r2887;
$L__BB9_1735:
	shr.u32 	%r8550, %r11171, 30;
	shf.l.wrap.b32 	%r8551, %r11172, %r11171, 2;
	shl.b32 	%r8552, %r11172, 2;
	shr.u32 	%r8553, %r8551, 31;
	add.s32 	%r8554, %r8553, %r8550;
	neg.s32 	%r8555, %r8554;
	setp.lt.s32 	%p1734, %r2883, 0;
	selp.b32 	%r11173, %r8555, %r8554, %p1734;
	xor.b32  	%r8556, %r8551, %r2883;
	shr.s32 	%r8557, %r8551, 31;
	xor.b32  	%r8558, %r8557, %r8551;
	xor.b32  	%r8559, %r8557, %r8552;
	cvt.u64.u32 	%rd3844, %r8558;
	shl.b64 	%rd3845, %rd3844, 32;
	cvt.u64.u32 	%rd3846, %r8559;
	or.b64  	%rd3847, %rd3845, %rd3846;
	cvt.rn.f64.s64 	%fd433, %rd3847;
	mul.f64 	%fd434, %fd433, 0d3BF921FB54442D19;
	cvt.rn.f32.f64 	%f5077, %fd434;
	neg.f32 	%f5078, %f5077;
	setp.lt.s32 	%p1735, %r8556, 0;
	selp.f32 	%f6718, %f5078, %f5077, %p1735;
	bra.uni 	$L__BB9_1737;
$L__BB9_1736:
	mov.f32 	%f5079, 0f00000000;
	mul.rn.f32 	%f6718, %f1009, %f5079;
	mov.b32 	%r11173, 0;
$L__BB9_1737:
	setp.ltu.f32 	%p1736, %f1011, 0f47CE4780;
	mul.rn.f32 	%f5080, %f6718, %f6718;
	and.b32  	%r8561, %r11173, 1;
	setp.eq.b32 	%p1737, %r8561, 1;
	selp.f32 	%f5081, 0f3F800000, %f6718, %p1737;
	fma.rn.f32 	%f5082, %f5080, %f5081, 0f00000000;
	fma.rn.f32 	%f5083, %f5080, 0f37CBAC00, 0fBAB607ED;
	selp.f32 	%f5084, %f5083, 0fB94D4153, %p1737;
	selp.f32 	%f5085, 0f3D2AAABB, 0f3C0885E4, %p1737;
	fma.rn.f32 	%f5086, %f5084, %f5080, %f5085;
	selp.f32 	%f5087, 0fBEFFFFFF, 0fBE2AAAA8, %p1737;
	fma.rn.f32 	%f5088, %f5086, %f5080, %f5087;
	fma.rn.f32 	%f5089, %f5088, %f5082, %f5081;
	and.b32  	%r8562, %r11173, 2;
	setp.eq.s32 	%p1738, %r8562, 0;
	mov.f32 	%f5090, 0f00000000;
	sub.f32 	%f5091, %f5090, %f5089;
	selp.f32 	%f1015, %f5089, %f5091, %p1738;
	mov.u32 	%r11177, %r11181;
	mov.f32 	%f6719, %f6720;
	@%p1736 bra 	$L__BB9_1745;
	setp.eq.f32 	%p1739, %f1011, 0f7F800000;
	@%p1739 bra 	$L__BB9_1744;
	mov.b32 	%r2896, %f1009;
	shl.b32 	%r8564, %r2896, 8;
	or.b32  	%r2897, %r8564, -2147483648;
	mov.b64 	%rd5168, 0;
	mov.b32 	%r11174, 0;
	mov.u64 	%rd5166, __cudart_i2opi_f;
	mov.u64 	%rd5167, %rd2;
$L__BB9_1740:
	.pragma "nounroll";
	ld.global.nc.u32 	%r8565, [%rd5166];
	mad.wide.u32 	%rd3850, %r8565, %r2897, %rd5168;
	shr.u64 	%rd5168, %rd3850, 32;
	st.local.u32 	[%rd5167], %rd3850;
	add.s32 	%r11174, %r11174, 1;
	add.s64 	%rd5167, %rd5167, 4;
	add.s64 	%rd5166, %rd5166, 4;
	setp.ne.s32 	%p1740, %r11174, 6;
	@%p1740 bra 	$L__BB9_1740;
	shr.u32 	%r8566, %r2896, 23;
	st.local.u32 	[%rd2+24], %rd5168;
	and.b32  	%r2900, %r8566, 31;
	and.b32  	%r8567, %r8566, 224;
	add.s32 	%r8568, %r8567, -128;
	shr.u32 	%r8569, %r8568, 5;
	mul.wide.u32 	%rd3851, %r8569, 4;
	sub.s64 	%rd1529, %rd2, %rd3851;
	ld.local.u32 	%r11175, [%rd1529+24];
	ld.local.u32 	%r11176, [%rd1529+20];
	setp.eq.s32 	%p1741, %r2900, 0;
	@%p1741 bra 	$L__BB9_1743;
	shf.l.wrap.b32 	%r11175, %r11176, %r11175, %r2900;
	ld.local.u32 	%r8570, [%rd1529+16];
	shf.l.wrap.b32 	%r11176, %r8570, %r11176, %r2900;
$L__BB9_1743:
	shr.u32 	%r8571, %r11175, 30;
	shf.l.wrap.b32 	%r8572, %r11176, %r11175, 2;
	shl.b32 	%r8573, %r11176, 2;
	shr.u32 	%r8574, %r8572, 31;
	add.s32 	%r8575, %r8574, %r8571;
	neg.s32 	%r8576, %r8575;
	setp.lt.s32 	%p1742, %r2896, 0;
	selp.b32 	%r11177, %r8576, %r8575, %p1742;
	xor.b32  	%r8577, %r8572, %r2896;
	shr.s32 	%r8578, %r8572, 31;
	xor.b32  	%r8579, %r8578, %r8572;
	xor.b32  	%r8580, %r8578, %r8573;
	cvt.u64.u32 	%rd3852, %r8579;
	shl.b64 	%rd3853, %rd3852, 32;
	cvt.u64.u32 	%rd3854, %r8580;
	or.b64  	%rd3855, %rd3853, %rd3854;
	cvt.rn.f64.s64 	%fd435, %rd3855;
	mul.f64 	%fd436, %fd435, 0d3BF921FB54442D19;
	cvt.rn.f32.f64 	%f5092, %fd436;
	neg.f32 	%f5093, %f5092;
	setp.lt.s32 	%p1743, %r8577, 0;
	selp.f32 	%f6719, %f5093, %f5092, %p1743;
	bra.uni 	$L__BB9_1745;
$L__BB9_1744:
	mov.f32 	%f5094, 0f00000000;
	mul.rn.f32 	%f6719, %f1009, %f5094;
	mov.b32 	%r11177, 0;
$L__BB9_1745:
	setp.ltu.f32 	%p1744, %f1011, 0f47CE4780;
	add.s32 	%r8582, %r11177, 1;
	mul.rn.f32 	%f5095, %f6719, %f6719;
	and.b32  	%r8583, %r11177, 1;
	setp.eq.b32 	%p1745, %r8583, 1;
	selp.f32 	%f5096, %f6719, 0f3F800000, %p1745;
	fma.rn.f32 	%f5097, %f5095, %f5096, 0f00000000;
	fma.rn.f32 	%f5098, %f5095, 0f37CBAC00, 0fBAB607ED;
	selp.f32 	%f5099, 0fB94D4153, %f5098, %p1745;
	selp.f32 	%f5100, 0f3C0885E4, 0f3D2AAABB, %p1745;
	fma.rn.f32 	%f5101, %f5099, %f5095, %f5100;
	selp.f32 	%f5102, 0fBE2AAAA8, 0fBEFFFFFF, %p1745;
	fma.rn.f32 	%f5103, %f5101, %f5095, %f5102;
	fma.rn.f32 	%f5104, %f5103, %f5097, %f5096;
	and.b32  	%r8584, %r8582, 2;
	setp.eq.s32 	%p1746, %r8584, 0;
	mov.f32 	%f5105, 0f00000000;
	sub.f32 	%f5106, %f5105, %f5104;
	selp.f32 	%f5107, %f5104, %f5106, %p1746;
	mul.f32 	%f1019, %f1015, %f5107;
	@%p1744 bra 	$L__BB9_1753;
	setp.eq.f32 	%p1747, %f1011, 0f7F800000;
	@%p1747 bra 	$L__BB9_1752;
	mov.b32 	%r2909, %f1009;
	shl.b32 	%r8586, %r2909, 8;
	or.b32  	%r2910, %r8586, -2147483648;
	mov.b64 	%rd5171, 0;
	mov.b32 	%r11178, 0;
	mov.u64 	%rd5169, __cudart_i2opi_f;
	mov.u64 	%rd5170, %rd1;
$L__BB9_1748:
	.pragma "nounroll";
	ld.global.nc.u32 	%r8587, [%rd5169];
	mad.wide.u32 	%rd3858, %r8587, %r2910, %rd5171;
	shr.u64 	%rd5171, %rd3858, 32;
	st.local.u32 	[%rd5170], %rd3858;
	add.s32 	%r11178, %r11178, 1;
	add.s64 	%rd5170, %rd5170, 4;
	add.s64 	%rd5169, %rd5169, 4;
	setp.ne.s32 	%p1748, %r11178, 6;
	@%p1748 bra 	$L__BB9_1748;
	shr.u32 	%r8588, %r2909, 23;
	st.local.u32 	[%rd1+24], %rd5171;
	and.b32  	%r2913, %r8588, 31;
	and.b32  	%r8589, %r8588, 224;
	add.s32 	%r8590, %r8589, -128;
	shr.u32 	%r8591, %r8590, 5;
	mul.wide.u32 	%rd3859, %r8591, 4;
	sub.s64 	%rd1536, %rd1, %rd3859;
	ld.local.u32 	%r11179, [%rd1536+24];
	ld.local.u32 	%r11180, [%rd1536+20];
	setp.eq.s32 	%p1749, %r2913, 0;
	@%p1749 bra 	$L__BB9_1751;
	shf.l.wrap.b32 	%r11179, %r11180, %r11179, %r2913;
	ld.local.u32 	%r8592, [%rd1536+16];
	shf.l.wrap.b32 	%r11180, %r8592, %r11180, %r2913;
$L__BB9_1751:
	shr.u32 	%r8593, %r11179, 30;
	shf.l.wrap.b32 	%r8594, %r11180, %r11179, 2;
	shl.b32 	%r8595, %r11180, 2;
	shr.u32 	%r8596, %r8594, 31;
	add.s32 	%r8597, %r8596, %r8593;
	neg.s32 	%r8598, %r8597;
	setp.lt.s32 	%p1750, %r2909, 0;
	selp.b32 	%r11181, %r8598, %r8597, %p1750;
	xor.b32  	%r8599, %r8594, %r2909;
	shr.s32 	%r8600, %r8594, 31;
	xor.b32  	%r8601, %r8600, %r8594;
	xor.b32  	%r8602, %r8600, %r8595;
	cvt.u64.u32 	%rd3860, %r8601;
	shl.b64 	%rd3861, %rd3860, 32;
	cvt.u64.u32 	%rd3862, %r8602;
	or.b64  	%rd3863, %rd3861, %rd3862;
	cvt.rn.f64.s64 	%fd437, %rd3863;
	mul.f64 	%fd438, %fd437, 0d3BF921FB54442D19;
	cvt.rn.f32.f64 	%f5108, %fd438;
	neg.f32 	%f5109, %f5108;
	setp.lt.s32 	%p1751, %r8599, 0;
	selp.f32 	%f6720, %f5109, %f5108, %p1751;
	bra.uni 	$L__BB9_1753;
$L__BB9_1752:
	mov.f32 	%f5110, 0f00000000;
	mul.rn.f32 	%f6720, %f1009, %f5110;
	mov.b32 	%r11181, 0;
$L__BB9_1753:
	mul.f32 	%f5111, %f6720, %f6720;
	fma.rn.f32 	%f5112, %f5111, 0f3C190000, 0f3B560000;
	fma.rn.f32 	%f5113, %f5112, %f5111, 0f3CC70000;
	fma.rn.f32 	%f5114, %f5113, %f5111, 0f3D5B0000;
	fma.rn.f32 	%f5115, %f5114, %f5111, 0f3E089438;
	fma.rn.f32 	%f5116, %f5115, %f5111, 0f3EAAAA88;
	mul.rn.f32 	%f5117, %f5111, %f6720;
	fma.rn.f32 	%f5118, %f5116, %f5117, %f6720;
	abs.f32 	%f5119, %f6720;
	setp.eq.f32 	%p1752, %f5119, 0f3A00B43C;
	selp.f32 	%f5120, %f6720, %f5118, %p1752;
	and.b32  	%r8604, %r11181, 1;
	setp.eq.b32 	%p1753, %r8604, 1;
	neg.f32 	%f5121, %f5120;
	rcp.approx.ftz.f32 	%f5122, %f5121;
	selp.f32 	%f5123, %f5122, %f5120, %p1753;
	add.f32 	%f1023, %f1019, %f5123;
	mul.f32 	%f5124, %f1023, 0f3F22F983;
	cvt.rni.s32.f32 	%r11193, %f5124;
	cvt.rn.f32.s32 	%f5125, %r11193;
	fma.rn.f32 	%f5126, %f5125, 0fBFC90FDA, %f1023;
	fma.rn.f32 	%f5127, %f5125, 0fB3A22168, %f5126;
	fma.rn.f32 	%f6723, %f5125, 0fA7C234C5, %f5127;
	abs.f32 	%f1025, %f1023;
	setp.ltu.f32 	%p1754, %f1025, 0f47CE4780;
	mov.u32 	%r11185, %r11193;
	mov.f32 	%f6721, %f6723;
	@%p1754 bra 	$L__BB9_1761;
	setp.eq.f32 	%p1755, %f1025, 0f7F800000;
	@%p1755 bra 	$L__BB9_1760;
	mov.b32 	%r2923, %f1023;
	shl.b32 	%r8606, %r2923, 8;
	or.b32  	%r2924, %r8606, -2147483648;
	mov.b64 	%rd5174, 0;
	mov.b32 	%r11182, 0;
	mov.u64 	%rd5172, __cudart_i2opi_f;
	mov.u64 	%rd5173, %rd3;
$L__BB9_1756:
	.pragma "nounroll";
	ld.global.nc.u32 	%r8607, [%rd5172];
	mad.wide.u32 	%rd3866, %r8607, %r2924, %rd5174;
	shr.u64 	%rd5174, %rd3866, 32;
	st.local.u32 	[%rd5173], %rd3866;
	add.s32 	%r11182, %r11182, 1;
	add.s64 	%rd5173, %rd5173, 4;
	add.s64 	%rd5172, %rd5172, 4;
	setp.ne.s32 	%p1756, %r11182, 6;
	@%p1756 bra 	$L__BB9_1756;
	shr.u32 	%r8608, %r2923, 23;
	st.local.u32 	[%rd3+24], %rd5174;
	and.b32  	%r2927, %r8608, 31;
	and.b32  	%r8609, %r8608, 224;
	add.s32 	%r8610, %r8609, -128;
	shr.u32 	%r8611, %r8610, 5;
	mul.wide.u32 	%rd3867, %r8611, 4;
	sub.s64 	%rd1543, %rd3, %rd3867;
	ld.local.u32 	%r11183, [%rd1543+24];
	ld.local.u32 	%r11184, [%rd1543+20];
	setp.eq.s32 	%p1757, %r2927, 0;
	@%p1757 bra 	$L__BB9_1759;
	shf.l.wrap.b32 	%r11183, %r11184, %r11183, %r2927;
	ld.local.u32 	%r8612, [%rd1543+16];
	shf.l.wrap.b32 	%r11184, %r8612, %r11184, %r2927;
$L__BB9_1759:
	shr.u32 	%r8613, %r11183, 30;
	shf.l.wrap.b32 	%r8614, %r11184, %r11183, 2;
	shl.b32 	%r8615, %r11184, 2;
	shr.u32 	%r8616, %r8614, 31;
	add.s32 	%r8617, %r8616, %r8613;
	neg.s32 	%r8618, %r8617;
	setp.lt.s32 	%p1758, %r2923, 0;
	selp.b32 	%r11185, %r8618, %r8617, %p1758;
	xor.b32  	%r8619, %r8614, %r2923;
	shr.s32 	%r8620, %r8614, 31;
	xor.b32  	%r8621, %r8620, %r8614;
	xor.b32  	%r8622, %r8620, %r8615;
	cvt.u64.u32 	%rd3868, %r8621;
	shl.b64 	%rd3869, %rd3868, 32;
	cvt.u64.u32 	%rd3870, %r8622;
	or.b64  	%rd3871, %rd3869, %rd3870;
	cvt.rn.f64.s64 	%fd439, %rd3871;
	mul.f64 	%fd440, %fd439, 0d3BF921FB54442D19;
	cvt.rn.f32.f64 	%f5128, %fd440;
	neg.f32 	%f5129, %f5128;
	setp.lt.s32 	%p1759, %r8619, 0;
	selp.f32 	%f6721, %f5129, %f5128, %p1759;
	bra.uni 	$L__BB9_1761;
$L__BB9_1760:
	mov.f32 	%f5130, 0f00000000;
	mul.rn.f32 	%f6721, %f1023, %f5130;
	mov.b32 	%r11185, 0;
$L__BB9_1761:
	setp.ltu.f32 	%p1760, %f1025, 0f47CE4780;
	mul.rn.f32 	%f5131, %f6721, %f6721;
	and.b32  	%r8624, %r11185, 1;
	setp.eq.b32 	%p1761, %r8624, 1;
	selp.f32 	%f5132, 0f3F800000, %f6721, %p1761;
	fma.rn.f32 	%f5133, %f5131, %f5132, 0f00000000;
	fma.rn.f32 	%f5134, %f5131, 0f37CBAC00, 0fBAB607ED;
	selp.f32 	%f5135, %f5134, 0fB94D4153, %p1761;
	selp.f32 	%f5136, 0f3D2AAABB, 0f3C0885E4, %p1761;
	fma.rn.f32 	%f5137, %f5135, %f5131, %f5136;
	selp.f32 	%f5138, 0fBEFFFFFF, 0fBE2AAAA8, %p1761;
	fma.rn.f32 	%f5139, %f5137, %f5131, %f5138;
	fma.rn.f32 	%f5140, %f5139, %f5133, %f5132;
	and.b32  	%r8625, %r11185, 2;
	setp.eq.s32 	%p1762, %r8625, 0;
	mov.f32 	%f5141, 0f00000000;
	sub.f32 	%f5142, %f5141, %f5140;
	selp.f32 	%f1029, %f5140, %f5142, %p1762;
	mov.u32 	%r11189, %r11193;
	mov.f32 	%f6722, %f6723;
	@%p1760 bra 	$L__BB9_1769;
	setp.eq.f32 	%p1763, %f1025, 0f7F800000;
	@%p1763 bra 	$L__BB9_1768;
	mov.b32 	%r2936, %f1023;
	shl.b32 	%r8627, %r2936, 8;
	or.b32  	%r2937, %r8627, -2147483648;
	mov.b64 	%rd5177, 0;
	mov.b32 	%r11186, 0;
	mov.u64 	%rd5175, __cudart_i2opi_f;
	mov.u64 	%rd5176, %rd2;
$L__BB9_1764:
	.pragma "nounroll";
	ld.global.nc.u32 	%r8628, [%rd5175];
	mad.wide.u32 	%rd3874, %r8628, %r2937, %rd5177;
	shr.u64 	%rd5177, %rd3874, 32;
	st.local.u32 	[%rd5176], %rd3874;
	add.s32 	%r11186, %r11186, 1;
	add.s64 	%rd5176, %rd5176, 4;
	add.s64 	%rd5175, %rd5175, 4;
	setp.ne.s32 	%p1764, %r11186, 6;
	@%p1764 bra 	$L__BB9_1764;
	shr.u32 	%r8629, %r2936, 23;
	st.local.u32 	[%rd2+24], %rd5177;
	and.b32  	%r2940, %r8629, 31;
	and.b32  	%r8630, %r8629, 224;
	add.s32 	%r8631, %r8630, -128;
	shr.u32 	%r8632, %r8631, 5;
	mul.wide.u32 	%rd3875, %r8632, 4;
	sub.s64 	%rd1550, %rd2, %rd3875;
	ld.local.u32 	%r11187, [%rd1550+24];
	ld.local.u32 	%r11188, [%rd1550+20];
	setp.eq.s32 	%p1765, %r2940, 0;
	@%p1765 bra 	$L__BB9_1767;
	shf.l.wrap.b32 	%r11187, %r11188, %r11187, %r2940;
	ld.local.u32 	%r8633, [%rd1550+16];
	shf.l.wrap.b32 	%r11188, %r8633, %r11188, %r2940;
$L__BB9_1767:
	shr.u32 	%r8634, %r11187, 30;
	shf.l.wrap.b32 	%r8635, %r11188, %r11187, 2;
	shl.b32 	%r8636, %r11188, 2;
	shr.u32 	%r8637, %r8635, 31;
	add.s32 	%r8638, %r8637, %r8634;
	neg.s32 	%r8639, %r8638;
	setp.lt.s32 	%p1766, %r2936, 0;
	selp.b32 	%r11189, %r8639, %r8638, %p1766;
	xor.b32  	%r8640, %r8635, %r2936;
	shr.s32 	%r8641, %r8635, 31;
	xor.b32  	%r8642, %r8641, %r8635;
	xor.b32  	%r8643, %r8641, %r8636;
	cvt.u64.u32 	%rd3876, %r8642;
	shl.b64 	%rd3877, %rd3876, 32;
	cvt.u64.u32 	%rd3878, %r8643;
	or.b64  	%rd3879, %rd3877, %rd3878;
	cvt.rn.f64.s64 	%fd441, %rd3879;
	mul.f64 	%fd442, %fd441, 0d3BF921FB54442D19;
	cvt.rn.f32.f64 	%f5143, %fd442;
	neg.f32 	%f5144, %f5143;
	setp.lt.s32 	%p1767, %r8640, 0;
	selp.f32 	%f6722, %f5144, %f5143, %p1767;
	bra.uni 	$L__BB9_1769;
$L__BB9_1768:
	mov.f32 	%f5145, 0f00000000;
	mul.rn.f32 	%f6722, %f1023, %f5145;
	mov.b32 	%r11189, 0;
$L__BB9_1769:
	setp.ltu.f32 	%p1768, %f1025, 0f47CE4780;
	add.s32 	%r8645, %r11189, 1;
	mul.rn.f32 	%f5146, %f6722, %f6722;
	and.b32  	%r8646, %r11189, 1;
	setp.eq.b32 	%p1769, %r8646, 1;
	selp.f32 	%f5147, %f6722, 0f3F800000, %p1769;
	fma.rn.f32 	%f5148, %f5146, %f5147, 0f00000000;
	fma.rn.f32 	%f5149, %f5146, 0f37CBAC00, 0fBAB607ED;
	selp.f32 	%f5150, 0fB94D4153, %f5149, %p1769;
	selp.f32 	%f5151, 0f3C0885E4, 0f3D2AAABB, %p1769;
	fma.rn.f32 	%f5152, %f5150, %f5146, %f5151;
	selp.f32 	%f5153, 0fBE2AAAA8, 0fBEFFFFFF, %p1769;
	fma.rn.f32 	%f5154, %f5152, %f5146, %f5153;
	fma.rn.f32 	%f5155, %f5154, %f5148, %f5147;
	and.b32  	%r8647, %r8645, 2;
	setp.eq.s32 	%p1770, %r8647, 0;
	mov.f32 	%f5156, 0f00000000;
	sub.f32 	%f5157, %f5156, %f5155;
	selp.f32 	%f5158, %f5155, %f5157, %p1770;
	mul.f32 	%f1033, %f1029, %f5158;
	@%p1768 bra 	$L__BB9_1777;
	setp.eq.f32 	%p1771, %f1025, 0f7F800000;
	@%p1771 bra 	$L__BB9_1776;
	mov.b32 	%r2949, %f1023;
	shl.b32 	%r8649, %r2949, 8;
	or.b32  	%r2950, %r8649, -2147483648;
	mov.b64 	%rd5180, 0;
	mov.b32 	%r11190, 0;
	mov.u64 	%rd5178, __cudart_i2opi_f;
	mov.u64 	%rd5179, %rd1;
$L__BB9_1772:
	.pragma "nounroll";
	ld.global.nc.u32 	%r8650, [%rd5178];
	mad.wide.u32 	%rd3882, %r8650, %r2950, %rd5180;
	shr.u64 	%rd5180, %rd3882, 32;
	st.local.u32 	[%rd5179], %rd3882;
	add.s32 	%r11190, %r11190, 1;
	add.s64 	%rd5179, %rd5179, 4;
	add.s64 	%rd5178, %rd5178, 4;
	setp.ne.s32 	%p1772, %r11190, 6;
	@%p1772 bra 	$L__BB9_1772;
	shr.u32 	%r8651, %r2949, 23;
	st.local.u32 	[%rd1+24], %rd5180;
	and.b32  	%r2953, %r8651, 31;
	and.b32  	%r8652, %r8651, 224;
	add.s32 	%r8653, %r8652, -128;
	shr.u32 	%r8654, %r8653, 5;
	mul.wide.u32 	%rd3883, %r8654, 4;
	sub.s64 	%rd1557, %rd1, %rd3883;
	ld.local.u32 	%r11191, [%rd1557+24];
	ld.local.u32 	%r11192, [%rd1557+20];
	setp.eq.s32 	%p1773, %r2953, 0;
	@%p1773 bra 	$L__BB9_1775;
	shf.l.wrap.b32 	%r11191, %r11192, %r11191, %r2953;
	ld.local.u32 	%r8655, [%rd1557+16];
	shf.l.wrap.b32 	%r11192, %r8655, %r11192, %r2953;
$L__BB9_1775:
	shr.u32 	%r8656, %r11191, 30;
	shf.l.wrap.b32 	%r8657, %r11192, %r11191, 2;
	shl.b32 	%r8658, %r11192, 2;
	shr.u32 	%r8659, %r8657, 31;
	add.s32 	%r8660, %r8659, %r8656;
	neg.s32 	%r8661, %r8660;
	setp.lt.s32 	%p1774, %r2949, 0;
	selp.b32 	%r11193, %r8661, %r8660, %p1774;
	xor.b32  	%r8662, %r8657, %r2949;
	shr.s32 	%r8663, %r8657, 31;
	xor.b32  	%r8664, %r8663, %r8657;
	xor.b32  	%r8665, %r8663, %r8658;
	cvt.u64.u32 	%rd3884, %r8664;
	shl.b64 	%rd3885, %rd3884, 32;
	cvt.u64.u32 	%rd3886, %r8665;
	or.b64  	%rd3887, %rd3885, %rd3886;
	cvt.rn.f64.s64 	%fd443, %rd3887;
	mul.f64 	%fd444, %fd443, 0d3BF921FB54442D19;
	cvt.rn.f32.f64 	%f5159, %fd444;
	neg.f32 	%f5160, %f5159;
	setp.lt.s32 	%p1775, %r8662, 0;
	selp.f32 	%f6723, %f5160, %f5159, %p1775;
	bra.uni 	$L__BB9_1777;
$L__BB9_1776:
	mov.f32 	%f5161, 0f00000000;
	mul.rn.f32 	%f6723, %f1023, %f5161;
	mov.b32 	%r11193, 0;
$L__BB9_1777:
	mul.f32 	%f5162, %f6723, %f6723;
	fma.rn.f32 	%f5163, %f5162, 0f3C190000, 0f3B560000;
	fma.rn.f32 	%f5164, %f5163, %f5162, 0f3CC70000;
	fma.rn.f32 	%f5165, %f5164, %f5162, 0f3D5B0000;
	fma.rn.f32 	%f5166, %f5165, %f5162, 0f3E089438;
	fma.rn.f32 	%f5167, %f5166, %f5162, 0f3EAAAA88;
	mul.rn.f32 	%f5168, %f5162, %f6723;
	fma.rn.f32 	%f5169, %f5167, %f5168, %f6723;
	abs.f32 	%f5170, %f6723;
	setp.eq.f32 	%p1776, %f5170, 0f3A00B43C;
	selp.f32 	%f5171, %f6723, %f5169, %p1776;
	and.b32  	%r8667, %r11193, 1;
	setp.eq.b32 	%p1777, %r8667, 1;
	neg.f32 	%f5172, %f5171;
	rcp.approx.ftz.f32 	%f5173, %f5172;
	selp.f32 	%f5174, %f5173, %f5171, %p1777;
	add.f32 	%f1037, %f1033, %f5174;
	mul.f32 	%f5175, %f1037, 0f3F22F983;
	cvt.rni.s32.f32 	%r11205, %f5175;
	cvt.rn.f32.s32 	%f5176, %r11205;
	fma.rn.f32 	%f5177, %f5176, 0fBFC90FDA, %f1037;
	fma.rn.f32 	%f5178, %f5176, 0fB3A22168, %f5177;
	fma.rn.f32 	%f6726, %f5176, 0fA7C234C5, %f5178;
	abs.f32 	%f1039, %f1037;
	setp.ltu.f32 	%p1778, %f1039, 0f47CE4780;
	mov.u32 	%r11197, %r11205;
	mov.f32 	%f6724, %f6726;
	@%p1778 bra 	$L__BB9_1785;
	setp.eq.f32 	%p1779, %f1039, 0f7F800000;
	@%p1779 bra 	$L__BB9_1784;
	mov.b32 	%r2963, %f1037;
	shl.b32 	%r8669, %r2963, 8;
	or.b32  	%r2964, %r8669, -2147483648;
	mov.b64 	%rd5183, 0;
	mov.b32 	%r11194, 0;
	mov.u64 	%rd5181, __cudart_i2opi_f;
	mov.u64 	%rd5182, %rd3;
$L__BB9_1780:
	.pragma "nounroll";
	ld.global.nc.u32 	%r8670, [%rd5181];
	mad.wide.u32 	%rd3890, %r8670, %r2964, %rd5183;
	shr.u64 	%rd5183, %rd3890, 32;
	st.local.u32 	[%rd5182], %rd3890;
	add.s32 	%r11194, %r11194, 1;
	add.s64 	%rd5182, %rd5182, 4;
	add.s64 	%rd5181, %rd5181, 4;
	setp.ne.s32 	%p1780, %r11194, 6;
	@%p1780 bra 	$L__BB9_1780;
	shr.u32 	%r8671, %r2963, 23;
	st.local.u32 	[%rd3+24], %rd5183;
	and.b32  	%r2967, %r8671, 31;
	and.b32  	%r8672, %r8671, 224;
	add.s32 	%r8673, %r8672, -128;
	shr.u32 	%r8674, %r8673, 5;
	mul.wide.u32 	%rd3891, %r8674, 4;
	sub.s64 	%rd1564, %rd3, %rd3891;
	ld.local.u32 	%r11195, [%rd1564+24];
	ld.local.u32 	%r11196, [%rd1564+20];
	setp.eq.s32 	%p1781, %r2967, 0;
	@%p1781 bra 	$L__BB9_1783;
	shf.l.wrap.b32 	%r11195, %r11196, %r11195, %r2967;
	ld.local.u32 	%r8675, [%rd1564+16];
	shf.l.wrap.b32 	%r11196, %r8675, %r11196, %r2967;
$L__BB9_1783:
	shr.u32 	%r8676, %r11195, 30;
	shf.l.wrap.b32 	%r8677, %r11196, %r11195, 2;
	shl.b32 	%r8678, %r11196, 2;
	shr.u32 	%r8679, %r8677, 31;
	add.s32 	%r8680, %r8679, %r8676;
	neg.s32 	%r8681, %r8680;
	setp.lt.s32 	%p1782, %r2963, 0;
	selp.b32 	%r11197, %r8681, %r8680, %p1782;
	xor.b32  	%r8682, %r8677, %r2963;
	shr.s32 	%r8683, %r8677, 31;
	xor.b32  	%r8684, %r8683, %r8677;
	xor.b32  	%r8685, %r8683, %r8678;
	cvt.u64.u32 	%rd3892, %r8684;
	shl.b64 	%rd3893, %rd3892, 32;
	cvt.u64.u32 	%rd3894, %r8685;
	or.b64  	%rd3895, %rd3893, %rd3894;
	cvt.rn.f64.s64 	%fd445, %rd3895;
	mul.f64 	%fd446, %fd445, 0d3BF921FB54442D19;
	cvt.rn.f32.f64 	%f5179, %fd446;
	neg.f32 	%f5180, %f5179;
	setp.lt.s32 	%p1783, %r8682, 0;
	selp.f32 	%f6724, %f5180, %f5179, %p1783;
	bra.uni 	$L__BB9_1785;
$L__BB9_1784:
	mov.f32 	%f5181, 0f00000000;
	mul.rn.f32 	%f6724, %f1037, %f5181;
	mov.b32 	%r11197, 0;
$L__BB9_1785:
	setp.ltu.f32 	%p1784, %f1039, 0f47CE4780;
	mul.rn.f32 	%f5182, %f6724, %f6724;
	and.b32  	%r8687, %r11197, 1;
	setp.eq.b32 	%p1785, %r8687, 1;
	selp.f32 	%f5183, 0f3F800000, %f6724, %p1785;
	fma.rn.f32 	%f5184, %f5182, %f5183, 0f00000000;
	fma.rn.f32 	%f5185, %f5182, 0f37CBAC00, 0fBAB607ED;
	selp.f32 	%f5186, %f5185, 0fB94D4153, %p1785;
	selp.f32 	%f5187, 0f3D2AAABB, 0f3C0885E4, %p1785;
	fma.rn.f32 	%f5188, %f5186, %f5182, %f5187;
	selp.f32 	%f5189, 0fBEFFFFFF, 0fBE2AAAA8, %p1785;
	fma.rn.f32 	%f5190, %f5188, %f5182, %f5189;
	fma.rn.f32 	%f5191, %f5190, %f5184, %f5183;
	and.b32  	%r8688, %r11197, 2;
	setp.eq.s32 	%p1786, %r8688, 0;
	mov.f32 	%f5192, 0f00000000;
	sub.f32 	%f5193, %f5192, %f5191;
	selp.f32 	%f1043, %f5191, %f5193, %p1786;
	mov.u32 	%r11201, %r11205;
	mov.f32 	%f6725, %f6726;
	@%p1784 bra 	$L__BB9_1793;
	setp.eq.f32 	%p1787, %f1039, 0f7F800000;
	@%p1787 bra 	$L__BB9_1792;
	mov.b32 	%r2976, %f1037;
	shl.b32 	%r8690, %r2976, 8;
	or.b32  	%r2977, %r8690, -2147483648;
	mov.b64 	%rd5186, 0;
	mov.b32 	%r11198, 0;
	mov.u64 	%rd5184, __cudart_i2opi_f;
	mov.u64 	%rd5185, %rd2;
$L__BB9_1788:
	.pragma "nounroll";
	ld.global.nc.u32 	%r8691, [%rd5184];
	mad.wide.u32 	%rd3898, %r8691, %r2977, %rd5186;
	shr.u64 	%rd5186, %rd3898, 32;
	st.local.u32 	[%rd5185], %rd3898;
	add.s32 	%r11198, %r11198, 1;
	add.s64 	%rd5185, %rd5185, 4;
	add.s64 	%rd5184, %rd5184, 4;
	setp.ne.s32 	%p1788, %r11198, 6;
	@%p1788 bra 	$L__BB9_1788;
	shr.u32 	%r8692, %r2976, 23;
	st.local.u32 	[%rd2+24], %rd5186;
	and.b32  	%r2980, %r8692, 31;
	and.b32  	%r8693, %r8692, 224;
	add.s32 	%r8694, %r8693, -128;
	shr.u32 	%r8695, %r8694, 5;
	mul.wide.u32 	%rd3899, %r8695, 4;
	sub.s64 	%rd1571, %rd2, %rd3899;
	ld.local.u32 	%r11199, [%rd1571+24];
	ld.local.u32 	%r11200, [%rd1571+20];
	setp.eq.s32 	%p1789, %r2980, 0;
	@%p1789 bra 	$L__BB9_1791;
	shf.l.wrap.b32 	%r11199, %r11200, %r11199, %r2980;
	ld.local.u32 	%r8696, [%rd1571+16];
	shf.l.wrap.b32 	%r11200, %r8696, %r11200, %r2980;
$L__BB9_1791:
	shr.u32 	%r8697, %r11199, 30;
	shf.l.wrap.b32 	%r8698, %r11200, %r11199, 2;
	shl.b32 	%r8699, %r11200, 2;
	shr.u32 	%r8700, %r8698, 31;
	add.s32 	%r8701, %r8700, %r8697;
	neg.s32 	%r8702, %r8701;
	setp.lt.s32 	%p1790, %r2976, 0;
	selp.b32 	%r11201, %r8702, %r8701, %p1790;
	xor.b32  	%r8703, %r8698, %r2976;
	shr.s32 	%r8704, %r8698, 31;
	xor.b32  	%r8705, %r8704, %r8698;
	xor.b32  	%r8706, %r8704, %r8699;
	cvt.u64.u32 	%rd3900, %r8705;
	shl.b64 	%rd3901, %rd3900, 32;
	cvt.u64.u32 	%rd3902, %r8706;
	or.b64  	%rd3903, %rd3901, %rd3902;
	cvt.rn.f64.s64 	%fd447, %rd3903;
	mul.f64 	%fd448, %fd447, 0d3BF921FB54442D19;
	cvt.rn.f32.f64 	%f5194, %fd448;
	neg.f32 	%f5195, %f5194;
	setp.lt.s32 	%p1791, %r8703, 0;
	selp.f32 	%f6725, %f5195, %f5194, %p1791;
	bra.uni 	$L__BB9_1793;
$L__BB9_1792:
	mov.f32 	%f5196, 0f00000000;
	mul.rn.f32 	%f6725, %f1037, %f5196;
	mov.b32 	%r11201, 0;
$L__BB9_1793:
	setp.ltu.f32 	%p1792, %f1039, 0f47CE4780;
	add.s32 	%r8708, %r11201, 1;
	mul.rn.f32 	%f5197, %f6725, %f6725;
	and.b32  	%r8709, %r11201, 1;
	setp.eq.b32 	%p1793, %r8709, 1;
	selp.f32 	%f5198, %f6725, 0f3F800000, %p1793;
	fma.rn.f32 	%f5199, %f5197, %f5198, 0f00000000;
	fma.rn.f32 	%f5200, %f5197, 0f37CBAC00, 0fBAB607ED;
	selp.f32 	%f5201, 0fB94D4153, %f5200, %p1793;
	selp.f32 	%f5202, 0f3C0885E4, 0f3D2AAABB, %p1793;
	fma.rn.f32 	%f5203, %f5201, %f5197, %f5202;
	selp.f32 	%f5204, 0fBE2AAAA8, 0fBEFFFFFF, %p1793;
	fma.rn.f32 	%f5205, %f5203, %f5197, %f5204;
	fma.rn.f32 	%f5206, %f5205, %f5199, %f5198;
	and.b32  	%r8710, %r8708, 2;
	setp.eq.s32 	%p1794, %r8710, 0;
	mov.f32 	%f5207, 0f00000000;
	sub.f32 	%f5208, %f5207, %f5206;
	selp.f32 	%f5209, %f5206, %f5208, %p1794;
	mul.f32 	%f1047, %f1043, %f5209;
	@%p1792 bra 	$L__BB9_1801;
	setp.eq.f32 	%p1795, %f1039, 0f7F800000;
	@%p1795 bra 	$L__BB9_1800;
	mov.b32 	%r2989, %f1037;
	shl.b32 	%r8712, %r2989, 8;
	or.b32  	%r2990, %r8712, -2147483648;
	mov.b64 	%rd5189, 0;
	mov.b32 	%r11202, 0;
	mov.u64 	%rd5187, __cudart_i2opi_f;
	mov.u64 	%rd5188, %rd1;
$L__BB9_1796:
	.pragma "nounroll";
	ld.global.nc.u32 	%r8713, [%rd5187];
	mad.wide.u32 	%rd3906, %r8713, %r2990, %rd5189;
	shr.u64 	%rd5189, %rd3906, 32;
	st.local.u32 	[%rd5188], %rd3906;
	add.s32 	%r11202, %r11202, 1;
	add.s64 	%rd5188, %rd5188, 4;
	add.s64 	%rd5187, %rd5187, 4;
	setp.ne.s32 	%p1796, %r11202, 6;
	@%p1796 bra 	$L__BB9_1796;
	shr.u32 	%r8714, %r2989, 23;
	st.local.u32 	[%rd1+24], %rd5189;
	and.b32  	%r2993, %r8714, 31;
	and.b32  	%r8715, %r8714, 224;
	add.s32 	%r8716, %r8715, -128;
	shr.u32 	%r8717, %r8716, 5;
	mul.wide.u32 	%rd3907, %r8717, 4;
	sub.s64 	%rd1578, %rd1, %rd3907;
	ld.local.u32 	%r11203, [%rd1578+24];
	ld.local.u32 	%r11204, [%rd1578+20];
	setp.eq.s32 	%p1797, %r2993, 0;
	@%p1797 bra 	$L__BB9_1799;
	shf.l.wrap.b32 	%r11203, %r11204, %r11203, %r2993;
	ld.local.u32 	%r8718, [%rd1578+16];
	shf.l.wrap.b32 	%r11204, %r8718, %r11204, %r2993;
$L__BB9_1799:
	shr.u32 	%r8719, %r11203, 30;
	shf.l.wrap.b32 	%r8720, %r11204, %r11203, 2;
	shl.b32 	%r8721, %r11204, 2;
	shr.u32 	%r8722, %r8720, 31;
	add.s32 	%r8723, %r8722, %r8719;
	neg.s32 	%r8724, %r8723;
	setp.lt.s32 	%p1798, %r2989, 0;
	selp.b32 	%r11205, %r8724, %r8723, %p1798;
	xor.b32  	%r8725, %r8720, %r2989;
	shr.s32 	%r8726, %r8720, 31;
	xor.b32  	%r8727, %r8726, %r8720;
	xor.b32  	%r8728, %r8726, %r8721;
	cvt.u64.u32 	%rd3908, %r8727;
	shl.b64 	%rd3909, %rd3908, 32;
	cvt.u64.u32 	%rd3910, %r8728;
	or.b64  	%rd3911, %rd3909, %rd3910;
	cvt.rn.f64.s64 	%fd449, %rd3911;
	mul.f64 	%fd450, %fd449, 0d3BF921FB54442D19;
	cvt.rn.f32.f64 	%f5210, %fd450;
	neg.f32 	%f5211, %f5210;
	setp.lt.s32 	%p1799, %r8725, 0;
	selp.f32 	%f6726, %f5211, %f5210, %p1799;
	bra.uni 	$L__BB9_1801;
$L__BB9_1800:
	mov.f32 	%f5212, 0f00000000;
	mul.rn.f32 	%f6726, %f1037, %f5212;
	mov.b32 	%r11205, 0;
$L__BB9_1801:
	mul.f32 	%f5213, %f6726, %f6726;
	fma.rn.f32 	%f5214, %f5213, 0f3C190000, 0f3B560000;
	fma.rn.f32 	%f5215, %f5214, %f5213, 0f3CC70000;
	fma.rn.f32 	%f5216, %f5215, %f5213, 0f3D5B0000;
	fma.rn.f32 	%f5217, %f5216, %f5213, 0f3E089438;
	fma.rn.f32 	%f5218, %f5217, %f5213, 0f3EAAAA88;
	mul.rn.f32 	%f5219, %f5213, %f6726;
	fma.rn.f32 	%f5220, %f5218, %f5219, %f6726;
	abs.f32 	%f5221, %f6726;
	setp.eq.f32 	%p1800, %f5221, 0f3A00B43C;
	selp.f32 	%f5222, %f6726, %f5220, %p1800;
	and.b32  	%r8730, %r11205, 1;
	setp.eq.b32 	%p1801, %r8730, 1;
	neg.f32 	%f5223, %f5222;
	rcp.approx.ftz.f32 	%f5224, %f5223;
	selp.f32 	%f5225, %f5224, %f5222, %p1801;
	add.f32 	%f1051, %f1047, %f5225;
	mul.f32 	%f5226, %f1051, 0f3F22F983;
	cvt.rni.s32.f32 	%r11217, %f5226;
	cvt.rn.f32.s32 	%f5227, %r11217;
	fma.rn.f32 	%f5228, %f5227, 0fBFC90FDA, %f1051;
	fma.rn.f32 	%f5229, %f5227, 0fB3A22168, %f5228;
	fma.rn.f32 	%f6729, %f5227, 0fA7C234C5, %f5229;
	abs.f32 	%f1053, %f1051;
	setp.ltu.f32 	%p1802, %f1053, 0f47CE4780;
	mov.u32 	%r11209, %r11217;
	mov.f32 	%f6727, %f6729;
	@%p1802 bra 	$L__BB9_1809;
	setp.eq.f32 	%p1803, %f1053, 0f7F800000;
	@%p1803 bra 	$L__BB9_1808;
	mov.b32 	%r3003, %f1051;
	shl.b32 	%r8732, %r3003, 8;
	or.b32  	%r3004, %r8732, -2147483648;
	mov.b64 	%rd5192, 0;
	mov.b32 	%r11206, 0;
	mov.u64 	%rd5190, __cudart_i2opi_f;
	mov.u64 	%rd5191, %rd3;
$L__BB9_1804:
	.pragma "nounroll";
	ld.global.nc.u32 	%r8733, [%rd5190];
	mad.wide.u32 	%rd3914, %r8733, %r3004, %rd5192;
	shr.u64 	%rd5192, %rd3914, 32;
	st.local.u32 	[%rd5191], %rd3914;
	add.s32 	%r11206, %r11206, 1;
	add.s64 	%rd5191, %rd5191, 4;
	add.s64 	%rd5190, %rd5190, 4;
	setp.ne.s32 	%p1804, %r11206, 6;
	@%p1804 bra 	$L__BB9_1804;
	shr.u32 	%r8734, %r3003, 23;
	st.local.u32 	[%rd3+24], %rd5192;
	and.b32  	%r3007, %r8734, 31;
	and.b32  	%r8735, %r8734, 224;
	add.s32 	%r8736, %r8735, -128;
	shr.u32 	%r8737, %r8736, 5;
	mul.wide.u32 	%rd3915, %r8737, 4;
	sub.s64 	%rd1585, %rd3, %rd3915;
	ld.local.u32 	%r11207, [%rd1585+24];
	ld.local.u32 	%r11208, [%rd1585+20];
	setp.eq.s32 	%p1805, %r3007, 0;
	@%p1805 bra 	$L__BB9_1807;
	shf.l.wrap.b32 	%r11207, %r11208, %r11207, %r3007;
	ld.local.u32 	%r8738, [%rd1585+16];
	shf.l.wrap.b32 	%r11208, %r8738, %r11208, %r3007;
$L__BB9_1807:
	shr.u32 	%r8739, %r11207, 30;
	shf.l.wrap.b32 	%r8740, %r11208, %r11207, 2;
	shl.b32 	%r8741, %r11208, 2;
	shr.u32 	%r8742, %r8740, 31;
	add.s32 	%r8743, %r8742, %r8739;
	neg.s32 	%r8744, %r8743;
	setp.lt.s32 	%p1806, %r3003, 0;
	selp.b32 	%r11209, %r8744, %r8743, %p1806;
	xor.b32  	%r8745, %r8740, %r3003;
	shr.s32 	%r8746, %r8740, 31;
	xor.b32  	%r8747, %r8746, %r8740;
	xor.b32  	%r8748, %r8746, %r8741;
	cvt.u64.u32 	%rd3916, %r8747;
	shl.b64 	%rd3917, %rd3916, 32;
	cvt.u64.u32 	%rd3918, %r8748;
	or.b64  	%rd3919, %rd3917, %rd3918;
	cvt.rn.f64.s64 	%fd451, %rd3919;
	mul.f64 	%fd452, %fd451, 0d3BF921FB54442D19;
	cvt.rn.f32.f64 	%f5230, %fd452;
	neg.f32 	%f5231, %f5230;
	setp.lt.s32 	%p1807, %r8745, 0;
	selp.f32 	%f6727, %f5231, %f5230, %p1807;
	bra.uni 	$L__BB9_1809;
$L__BB9_1808:
	mov.f32 	%f5232, 0f00000000;
	mul.rn.f32 	%f6727, %f1051, %f5232;
	mov.b32 	%r11209, 0;
$L__BB9_1809:
	setp.ltu.f32 	%p1808, %f1053, 0f47CE4780;
	mul.rn.f32 	%f5233, %f6727, %f6727;
	and.b32  	%r8750, %r11209, 1;
	setp.eq.b32 	%p1809, %r8750, 1;
	selp.f32 	%f5234, 0f3F800000, %f6727, %p1809;
	fma.rn.f32 	%f5235, %f5233, %f5234, 0f00000000;
	fma.rn.f32 	%f5236, %f5233, 0f37CBAC00, 0fBAB607ED;
	selp.f32 	%f5237, %f5236, 0fB94D4153, %p1809;
	selp.f32 	%f5238, 0f3D2AAABB, 0f3C0885E4, %p1809;
	fma.rn.f32 	%f5239, %f5237, %f5233, %f5238;
	selp.f32 	%f5240, 0fBEFFFFFF, 0fBE2AAAA8, %p1809;
	fma.rn.f32 	%f5241, %f5239, %f5233, %f5240;
	fma.rn.f32 	%f5242, %f5241, %f5235, %f5234;
	and.b32  	%r8751, %r11209, 2;
	setp.eq.s32 	%p1810, %r8751, 0;
	mov.f32 	%f5243, 0f00000000;
	sub.f32 	%f5244, %f5243, %f5242;
	selp.f32 	%f1057, %f5242, %f5244, %p1810;
	mov.u32 	%r11213, %r11217;
	mov.f32 	%f6728, %f6729;
	@%p1808 bra 	$L__BB9_1817;
	setp.eq.f32 	%p1811, %f1053, 0f7F800000;
	@%p1811 bra 	$L__BB9_1816;
	mov.b32 	%r3016, %f1051;
	shl.b32 	%r8753, %r3016, 8;
	or.b32  	%r3017, %r8753, -2147483648;
	mov.b64 	%rd5195, 0;
	mov.b32 	%r11210, 0;
	mov.u64 	%rd5193, __cudart_i2opi_f;
	mov.u64 	%rd5194, %rd2;
$L__BB9_1812:
	.pragma "nounroll";
	ld.global.nc.u32 	%r8754, [%rd5193];
	mad.wide.u32 	%rd3922, %r8754, %r3017, %rd5195;
	shr.u64 	%rd5195, %rd3922, 32;
	st.local.u32 	[%rd5194], %rd3922;
	add.s32 	%r11210, %r11210, 1;
	add.s64 	%rd5194, %rd5194, 4;
	add.s64 	%rd5193, %rd5193, 4;
	setp.ne.s32 	%p1812, %r11210, 6;
	@%p1812 bra 	$L__BB9_1812;
	shr.u32 	%r8755, %r3016, 23;
	st.local.u32 	[%rd2+24], %rd5195;
	and.b32  	%r3020, %r8755, 31;
	and.b32  	%r8756, %r8755, 224;
	add.s32 	%r8757, %r8756, -128;
	shr.u32 	%r8758, %r8757, 5;
	mul.wide.u32 	%rd3923, %r8758, 4;
	sub.s64 	%rd1592, %rd2, %rd3923;
	ld.local.u32 	%r11211, [%rd1592+24];
	ld.local.u32 	%r11212, [%rd1592+20];
	setp.eq.s32 	%p1813, %r3020, 0;
	@%p1813 bra 	$L__BB9_1815;
	shf.l.wrap.b32 	%r11211, %r11212, %r11211, %r3020;
	ld.local.u32 	%r8759, [%rd1592+16];
	shf.l.wrap.b32 	%r11212, %r8759, %r11212, %r3020;
$L__BB9_1815:
	shr.u32 	%r8760, %r11211, 30;
	shf.l.wrap.b32 	%r8761, %r11212, %r11211, 2;
	shl.b32 	%r8762, %r11212, 2;
	shr.u32 	%r8763, %r8761, 31;
	add.s32 	%r8764, %r8763, %r8760;
	neg.s32 	%r8765, %r8764;
	setp.lt.s32 	%p1814, %r3016, 0;
	selp.b32 	%r11213, %r8765, %r8764, %p1814;
	xor.b32  	%r8766, %r8761, %r3016;
	shr.s32 	%r8767, %r8761, 31;
	xor.b32  	%r8768, %r8767, %r8761;
	xor.b32  	%r8769, %r8767, %r8762;
	cvt.u64.u32 	%rd3924, %r8768;
	shl.b64 	%rd3925, %rd3924, 32;
	cvt.u64.u32 	%rd3926, %r8769;
	or.b64  	%rd3927, %rd3925, %rd3926;
	cvt.rn.f64.s64 	%fd453, %rd3927;
	mul.f64 	%fd454, %fd453, 0d3BF921FB54442D19;
	cvt.rn.f32.f64 	%f5245, %fd454;
	neg.f32 	%f5246, %f5245;
	setp.lt.s32 	%p1815, %r8766, 0;
	selp.f32 	%f6728, %f5246, %f5245, %p1815;
	bra.uni 	$L__BB9_1817;
$L__BB9_1816:
	mov.f32 	%f5247, 0f00000000;
	mul.rn.f32 	%f6728, %f1051, %f5247;
	mov.b32 	%r11213, 0;
$L__BB9_1817:
	setp.ltu.f32 	%p1816, %f1053, 0f47CE4780;
	add.s32 	%r8771, %r11213, 1;
	mul.rn.f32 	%f5248, %f6728, %f6728;
	and.b32  	%r8772, %r11213, 1;
	setp.eq.b32 	%p1817, %r8772, 1;
	selp.f32 	%f5249, %f6728, 0f3F800000, %p1817;
	fma.rn.f32 	%f5250, %f5248, %f5249, 0f00000000;
	fma.rn.f32 	%f5251, %f5248, 0f37CBAC00, 0fBAB607ED;
	selp.f32 	%f5252, 0fB94D4153, %f5251, %p1817;
	selp.f32 	%f5253, 0f3C0885E4, 0f3D2AAABB, %p1817;
	fma.rn.f32 	%f5254, %f5252, %f5248, %f5253;
	selp.f32 	%f5255, 0fBE2AAAA8, 0fBEFFFFFF, %p1817;
	fma.rn.f32 	%f5256, %f5254, %f5248, %f5255;
	fma.rn.f32 	%f5257, %f5256, %f5250, %f5249;
	and.b32  	%r8773, %r8771, 2;
	setp.eq.s32 	%p1818, %r8773, 0;
	mov.f32 	%f5258, 0f00000000;
	sub.f32 	%f5259, %f5258, %f5257;
	selp.f32 	%f5260, %f5257, %f5259, %p1818;
	mul.f32 	%f1061, %f1057, %f5260;
	@%p1816 bra 	$L__BB9_1825;
	setp.eq.f32 	%p1819, %f1053, 0f7F800000;
	@%p1819 bra 	$L__BB9_1824;
	mov.b32 	%r3029, %f1051;
	shl.b32 	%r8775, %r3029, 8;
	or.b32  	%r3030, %r8775, -2147483648;
	mov.b64 	%rd5198, 0;
	mov.b32 	%r11214, 0;
	mov.u64 	%rd5196, __cudart_i2opi_f;
	mov.u64 	%rd5197, %rd1;
$L__BB9_1820:
	.pragma "nounroll";
	ld.global.nc.u32 	%r8776, [%rd5196];
	mad.wide.u32 	%rd3930, %r8776, %r3030, %rd5198;
	shr.u64 	%rd5198, %rd3930, 32;
	st.local.u32 	[%rd5197], %rd3930;
	add.s32 	%r11214, %r11214, 1;
	add.s64 	%rd5197, %rd5197, 4;
	add.s64 	%rd5196, %rd5196, 4;
	setp.ne.s32 	%p1820, %r11214, 6;
	@%p1820 bra 	$L__BB9_1820;
	shr.u32 	%r8777, %r3029, 23;
	st.local.u32 	[%rd1+24], %rd5198;
	and.b32  	%r3033, %r8777, 31;
	and.b32  	%r8778, %r8777, 224;
	add.s32 	%r8779, %r8778, -128;
	shr.u32 	%r8780, %r8779, 5;
	mul.wide.u32 	%rd3931, %r8780, 4;
	sub.s64 	%rd1599, %rd1, %rd3931;
	ld.local.u32 	%r11215, [%rd1599+24];
	ld.local.u32 	%r11216, [%rd1599+20];
	setp.eq.s32 	%p1821, %r3033, 0;
	@%p1821 bra 	$L__BB9_1823;
	shf.l.wrap.b32 	%r11215, %r11216, %r11215, %r3033;
	ld.local.u32 	%r8781, [%rd1599+16];
	shf.l.wrap.b32 	%r11216, %r8781, %r11216, %r3033;
$L__BB9_1823:
	shr.u32 	%r8782, %r11215, 30;
	shf.l.wrap.b32 	%r8783, %r11216, %r11215, 2;
	shl.b32 	%r8784, %r11216, 2;
	shr.u32 	%r8785, %r8783, 31;
	add.s32 	%r8786, %r8785, %r8782;
	neg.s32 	%r8787, %r8786;
	setp.lt.s32 	%p1822, %r3029, 0;
	selp.b32 	%r11217, %r8787, %r8786, %p1822;
	xor.b32  	%r8788, %r8783, %r3029;
	shr.s32 	%r8789, %r8783, 31;
	xor.b32  	%r8790, %r8789, %r8783;
	xor.b32  	%r8791, %r8789, %r8784;
	cvt.u64.u32 	%rd3932, %r8790;
	shl.b64 	%rd3933, %rd3932, 32;
	cvt.u64.u32 	%rd3934, %r8791;
	or.b64  	%rd3935, %rd3933, %rd3934;
	cvt.rn.f64.s64 	%fd455, %rd3935;
	mul.f64 	%fd456, %fd455, 0d3BF921FB54442D19;
	cvt.rn.f32.f64 	%f5261, %fd456;
	neg.f32 	%f5262, %f5261;
	setp.lt.s32 	%p1823, %r8788, 0;
	selp.f32 	%f6729, %f5262, %f5261, %p1823;
	bra.uni 	$L__BB9_1825;
$L__BB9_1824:
	mov.f32 	%f5263, 0f00000000;
	mul.rn.f32 	%f6729, %f1051, %f5263;
	mov.b32 	%r11217, 0;
$L__BB9_1825:
	mul.f32 	%f5264, %f6729, %f6729;
	fma.rn.f32 	%f5265, %f5264, 0f3C190000, 0f3B560000;
	fma.rn.f32 	%f5266, %f5265, %f5264, 0f3CC70000;
	fma.rn.f32 	%f5267, %f5266, %f5264, 0f3D5B0000;
	fma.rn.f32 	%f5268, %f5267, %f5264, 0f3E089438;
	fma.rn.f32 	%f5269, %f5268, %f5264, 0f3EAAAA88;
	mul.rn.f32 	%f5270, %f5264, %f6729;
	fma.rn.f32 	%f5271, %f5269, %f5270, %f6729;
	abs.f32 	%f5272, %f6729;
	setp.eq.f32 	%p1824, %f5272, 0f3A00B43C;
	selp.f32 	%f5273, %f6729, %f5271, %p1824;
	and.b32  	%r8793, %r11217, 1;
	setp.eq.b32 	%p1825, %r8793, 1;
	neg.f32 	%f5274, %f5273;
	rcp.approx.ftz.f32 	%f5275, %f5274;
	selp.f32 	%f5276, %f5275, %f5273, %p1825;
	add.f32 	%f1065, %f1061, %f5276;
	mul.f32 	%f5277, %f1065, 0f3F22F983;
	cvt.rni.s32.f32 	%r11229, %f5277;
	cvt.rn.f32.s32 	%f5278, %r11229;
	fma.rn.f32 	%f5279, %f5278, 0fBFC90FDA, %f1065;
	fma.rn.f32 	%f5280, %f5278, 0fB3A22168, %f5279;
	fma.rn.f32 	%f6732, %f5278, 0fA7C234C5, %f5280;
	abs.f32 	%f1067, %f1065;
	setp.ltu.f32 	%p1826, %f1067, 0f47CE4780;
	mov.u32 	%r11221, %r11229;
	mov.f32 	%f6730, %f6732;
	@%p1826 bra 	$L__BB9_1833;
	setp.eq.f32 	%p1827, %f1067, 0f7F800000;
	@%p1827 bra 	$L__BB9_1832;
	mov.b32 	%r3043, %f1065;
	shl.b32 	%r8795, %r3043, 8;
	or.b32  	%r3044, %r8795, -2147483648;
	mov.b64 	%rd5201, 0;
	mov.b32 	%r11218, 0;
	mov.u64 	%rd5199, __cudart_i2opi_f;
	mov.u64 	%rd5200, %rd3;
$L__BB9_1828:
	.pragma "nounroll";
	ld.global.nc.u32 	%r8796, [%rd5199];
	mad.wide.u32 	%rd3938, %r8796, %r3044, %rd5201;
	shr.u64 	%rd5201, %rd3938, 32;
	st.local.u32 	[%rd5200], %rd3938;
	add.s32 	%r11218, %r11218, 1;
	add.s64 	%rd5200, %rd5200, 4;
	add.s64 	%rd5199, %rd5199, 4;
	setp.ne.s32 	%p1828, %r11218, 6;
	@%p1828 bra 	$L__BB9_1828;
	shr.u32 	%r8797, %r3043, 23;
	st.local.u32 	[%rd3+24], %rd5201;
	and.b32  	%r3047, %r8797, 31;
	and.b32  	%r8798, %r8797, 224;
	add.s32 	%r8799, %r8798, -128;
	shr.u32 	%r8800, %r8799, 5;
	mul.wide.u32 	%rd3939, %r8800, 4;
	sub.s64 	%rd1606, %rd3, %rd3939;
	ld.local.u32 	%r11219, [%rd1606+24];
	ld.local.u32 	%r11220, [%rd1606+20];
	setp.eq.s32 	%p1829, %r3047, 0;
	@%p1829 bra 	$L__BB9_1831;
	shf.l.wrap.b32 	%r11219, %r11220, %r11219, %r3047;
	ld.local.u32 	%r8801, [%rd1606+16];
	shf.l.wrap.b32 	%r11220, %r8801, %r11220, %r3047;
$L__BB9_1831:
	shr.u32 	%r8802, %r11219, 30;
	shf.l.wrap.b32 	%r8803, %r11220, %r11219, 2;
	shl.b32 	%r8804, %r11220, 2;
	shr.u32 	%r8805, %r8803, 31;
	add.s32 	%r8806, %r8805, %r8802;
	neg.s32 	%r8807, %r8806;
	setp.lt.s32 	%p1830, %r3043, 0;
	selp.b32 	%r11221, %r8807, %r8806, %p1830;
	xor.b32  	%r8808, %r8803, %r3043;
	shr.s32 	%r8809, %r8803, 31;
	xor.b32  	%r8810, %r8809, %r8803;
	xor.b32  	%r8811, %r8809, %r8804;
	cvt.u64.u32 	%rd3940, %r8810;
	shl.b64 	%rd3941, %rd3940, 32;
	cvt.u64.u32 	%rd3942, %r8811;
	or.b64  	%rd3943, %rd3941, %rd3942;
	cvt.rn.f64.s64 	%fd457, %rd3943;
	mul.f64 	%fd458, %fd457, 0d3BF921FB54442D19;
	cvt.rn.f32.f64 	%f5281, %fd458;
	neg.f32 	%f5282, %f5281;
	setp.lt.s32 	%p1831, %r8808, 0;
	selp.f32 	%f6730, %f5282, %f5281, %p1831;
	bra.uni 	$L__BB9_1833;
$L__BB9_1832:
	mov.f32 	%f5283, 0f00000000;
	mul.rn.f32 	%f6730, %f1065, %f5283;
	mov.b32 	%r11221, 0;
$L__BB9_1833:
	setp.ltu.f32 	%p1832, %f1067, 0f47CE4780;
	mul.rn.f32 	%f5284, %f6730, %f6730;
	and.b32  	%r8813, %r11221, 1;
	setp.eq.b32 	%p1833, %r8813, 1;
	selp.f32 	%f5285, 0f3F800000, %f6730, %p1833;
	fma.rn.f32 	%f5286, %f5284, %f5285, 0f00000000;
	fma.rn.f32 	%f5287, %f5284, 0f37CBAC00, 0fBAB607ED;
	selp.f32 	%f5288, %f5287, 0fB94D4153, %p1833;
	selp.f32 	%f5289, 0f3D2AAABB, 0f3C0885E4, %p1833;
	fma.rn.f32 	%f5290, %f5288, %f5284, %f5289;
	selp.f32 	%f5291, 0fBEFFFFFF, 0fBE2AAAA8, %p1833;
	fma.rn.f32 	%f5292, %f5290, %f5284, %f5291;
	fma.rn.f32 	%f5293, %f5292, %f5286, %f5285;
	and.b32  	%r8814, %r11221, 2;
	setp.eq.s32 	%p1834, %r8814, 0;
	mov.f32 	%f5294, 0f00000000;
	sub.f32 	%f5295, %f5294, %f5293;
	selp.f32 	%f1071, %f5293, %f5295, %p1834;
	mov.u32 	%r11225, %r11229;
	mov.f32 	%f6731, %f6732;
	@%p1832 bra 	$L__BB9_1841;
	setp.eq.f32 	%p1835, %f1067, 0f7F800000;
	@%p1835 bra 	$L__BB9_1840;
	mov.b32 	%r3056, %f1065;
	shl.b32 	%r8816, %r3056, 8;
	or.b32  	%r3057, %r8816, -2147483648;
	mov.b64 	%rd5204, 0;
	mov.b32 	%r11222, 0;
	mov.u64 	%rd5202, __cudart_i2opi_f;
	mov.u64 	%rd5203, %rd2;
$L__BB9_1836:
	.pragma "nounroll";
	ld.global.nc.u32 	%r8817, [%rd5202];
	mad.wide.u32 	%rd3946, %r8817, %r3057, %rd5204;
	shr.u64 	%rd5204, %rd3946, 32;
	st.local.u32 	[%rd5203], %rd3946;
	add.s32 	%r11222, %r11222, 1;
	add.s64 	%rd5203, %rd5203, 4;
	add.s64 	%rd5202, %rd5202, 4;
	setp.ne.s32 	%p1836, %r11222, 6;
	@%p1836 bra 	$L__BB9_1836;
	shr.u32 	%r8818, %r3056, 23;
	st.local.u32 	[%rd2+24], %rd5204;
	and.b32  	%r3060, %r8818, 31;
	and.b32  	%r8819, %r8818, 224;
	add.s32 	%r8820, %r8819, -128;
	shr.u32 	%r8821, %r8820, 5;
	mul.wide.u32 	%rd3947, %r8821, 4;
	sub.s64 	%rd1613, %rd2, %rd3947;
	ld.local.u32 	%r11223, [%rd1613+24];
	ld.local.u32 	%r11224, [%rd1613+20];
	setp.eq.s32 	%p1837, %r3060, 0;
	@%p1837 bra 	$L__BB9_1839;
	shf.l.wrap.b32 	%r11223, %r11224, %r11223, %r3060;
	ld.local.u32 	%r8822, [%rd1613+16];
	shf.l.wrap.b32 	%r11224, %r8822, %r11224, %r3060;
$L__BB9_1839:
	shr.u32 	%r8823, %r11223, 30;
	shf.l.wrap.b32 	%r8824, %r11224, %r11223, 2;
	shl.b32 	%r8825, %r11224, 2;
	shr.u32 	%r8826, %r8824, 31;
	add.s32 	%r8827, %r8826, %r8823;
	neg.s32 	%r8828, %r8827;
	setp.lt.s32 	%p1838, %r3056, 0;
	selp.b32 	%r11225, %r8828, %r8827, %p1838;
	xor.b32  	%r8829, %r8824, %r3056;
	shr.s32 	%r8830, %r8824, 31;
	xor.b32  	%r8831, %r8830, %r8824;
	xor.b32  	%r8832, %r8830, %r8825;
	cvt.u64.u32 	%rd3948, %r8831;
	shl.b64 	%rd3949, %rd3948, 32;
	cvt.u64.u32 	%rd3950, %r8832;
	or.b64  	%rd3951, %rd3949, %rd3950;
	cvt.rn.f64.s64 	%fd459, %rd3951;
	mul.f64 	%fd460, %fd459, 0d3BF921FB54442D19;
	cvt.rn.f32.f64 	%f5296, %fd460;
	neg.f32 	%f5297, %f5296;
	setp.lt.s32 	%p1839, %r8829, 0;
	selp.f32 	%f6731, %f5297, %f5296, %p1839;
	bra.uni 	$L__BB9_1841;
$L__BB9_1840:
	mov.f32 	%f5298, 0f00000000;
	mul.rn.f32 	%f6731, %f1065, %f5298;
	mov.b32 	%r11225, 0;
$L__BB9_1841:
	setp.ltu.f32 	%p1840, %f1067, 0f47CE4780;
	add.s32 	%r8834, %r11225, 1;
	mul.rn.f32 	%f5299, %f6731, %f6731;
	and.b32  	%r8835, %r11225, 1;
	setp.eq.b32 	%p1841, %r8835, 1;
	selp.f32 	%f5300, %f6731, 0f3F800000, %p1841;
	fma.rn.f32 	%f5301, %f5299, %f5300, 0f00000000;
	fma.rn.f32 	%f5302, %f5299, 0f37CBAC00, 0fBAB607ED;
	selp.f32 	%f5303, 0fB94D4153, %f5302, %p1841;
	selp.f32 	%f5304, 0f3C0885E4, 0f3D2AAABB, %p1841;
	fma.rn.f32 	%f5305, %f5303, %f5299, %f5304;
	selp.f32 	%f5306, 0fBE2AAAA8, 0fBEFFFFFF, %p1841;
	fma.rn.f32 	%f5307, %f5305, %f5299, %f5306;
	fma.rn.f32 	%f5308, %f5307, %f5301, %f5300;
	and.b32  	%r8836, %r8834, 2;
	setp.eq.s32 	%p1842, %r8836, 0;
	mov.f32 	%f5309, 0f00000000;
	sub.f32 	%f5310, %f5309, %f5308;
	selp.f32 	%f5311, %f5308, %f5310, %p1842;
	mul.f32 	%f1075, %f1071, %f5311;
	@%p1840 bra 	$L__BB9_1849;
	setp.eq.f32 	%p1843, %f1067, 0f7F800000;
	@%p1843 bra 	$L__BB9_1848;
	mov.b32 	%r3069, %f1065;
	shl.b32 	%r8838, %r3069, 8;
	or.b32  	%r3070, %r8838, -2147483648;
	mov.b64 	%rd5207, 0;
	mov.b32 	%r11226, 0;
	mov.u64 	%rd5205, __cudart_i2opi_f;
	mov.u64 	%rd5206, %rd1;
$L__BB9_1844:
	.pragma "nounroll";
	ld.global.nc.u32 	%r8839, [%rd5205];
	mad.wide.u32 	%rd3954, %r8839, %r3070, %rd5207;
	shr.u64 	%rd5207, %rd3954, 32;
	st.local.u32 	[%rd5206], %rd3954;
	add.s32 	%r11226, %r11226, 1;
	add.s64 	%rd5206, %rd5206, 4;
	add.s64 	%rd5205, %rd5205, 4;
	setp.ne.s32 	%p1844, %r11226, 6;
	@%p1844 bra 	$L__BB9_1844;
	shr.u32 	%r8840, %r3069, 23;
	st.local.u32 	[%rd1+24], %rd5207;
	and.b32  	%r3073, %r8840, 31;
	and.b32  	%r8841, %r8840, 224;
	add.s32 	%r8842, %r8841, -128;
	shr.u32 	%r8843, %r8842, 5;
	mul.wide.u32 	%rd3955, %r8843, 4;
	sub.s64 	%rd1620, %rd1, %rd3955;
	ld.local.u32 	%r11227, [%rd1620+24];
	ld.local.u32 	%r11228, [%rd1620+20];
	setp.eq.s32 	%p1845, %r3073, 0;
	@%p1845 bra 	$L__BB9_1847;
	shf.l.wrap.b32 	%r11227, %r11228, %r11227, %r3073;
	ld.local.u32 	%r8844, [%rd1620+16];
	shf.l.wrap.b32 	%r11228, %r8844, %r11228, %r3073;
$L__BB9_1847:
	shr.u32 	%r8845, %r11227, 30;
	shf.l.wrap.b32 	%r8846, %r11228, %r11227, 2;
	shl.b32 	%r8847, %r11228, 2;
	shr.u32 	%r8848, %r8846, 31;
	add.s32 	%r8849, %r8848, %r8845;
	neg.s32 	%r8850, %r8849;
	setp.lt.s32 	%p1846, %r3069, 0;
	selp.b32 	%r11229, %r8850, %r8849, %p1846;
	xor.b32  	%r8851, %r8846, %r3069;
	shr.s32 	%r8852, %r8846, 31;
	xor.b32  	%r8853, %r8852, %r8846;
	xor.b32  	%r8854, %r8852, %r8847;
	cvt.u64.u32 	%rd3956, %r8853;
	shl.b64 	%rd3957, %rd3956, 32;
	cvt.u64.u32 	%rd3958, %r8854;
	or.b64  	%rd3959, %rd3957, %rd3958;
	cvt.rn.f64.s64 	%fd461, %rd3959;
	mul.f64 	%fd462, %fd461, 0d3BF921FB54442D19;
	cvt.rn.f32.f64 	%f5312, %fd462;
	neg.f32 	%f5313, %f5312;
	setp.lt.s32 	%p1847, %r8851, 0;
	selp.f32 	%f6732, %f5313, %f5312, %p1847;
	bra.uni 	$L__BB9_1849;
$L__BB9_1848:
	mov.f32 	%f5314, 0f00000000;
	mul.rn.f32 	%f6732, %f1065, %f5314;
	mov.b32 	%r11229, 0;
$L__BB9_1849:
	mul.f32 	%f5315, %f6732, %f6732;
	fma.rn.f32 	%f5316, %f5315, 0f3C190000, 0f3B560000;
	fma.rn.f32 	%f5317, %f5316, %f5315, 0f3CC70000;
	fma.rn.f32 	%f5318, %f5317, %f5315, 0f3D5B0000;
	fma.rn.f32 	%f5319, %f5318, %f5315, 0f3E089438;
	fma.rn.f32 	%f5320, %f5319, %f5315, 0f3EAAAA88;
	mul.rn.f32 	%f5321, %f5315, %f6732;
	fma.rn.f32 	%f5322, %f5320, %f5321, %f6732;
	abs.f32 	%f5323, %f6732;
	setp.eq.f32 	%p1848, %f5323, 0f3A00B43C;
	selp.f32 	%f5324, %f6732, %f5322, %p1848;
	and.b32  	%r8856, %r11229, 1;
	setp.eq.b32 	%p1849, %r8856, 1;
	neg.f32 	%f5325, %f5324;
	rcp.approx.ftz.f32 	%f5326, %f5325;
	selp.f32 	%f5327, %f5326, %f5324, %p1849;
	add.f32 	%f1079, %f1075, %f5327;
	mul.f32 	%f5328, %f1079, 0f3F22F983;
	cvt.rni.s32.f32 	%r11241, %f5328;
	cvt.rn.f32.s32 	%f5329, %r11241;
	fma.rn.f32 	%f5330, %f5329, 0fBFC90FDA, %f1079;
	fma.rn.f32 	%f5331, %f5329, 0fB3A22168, %f5330;
	fma.rn.f32 	%f6735, %f5329, 0fA7C234C5, %f5331;
	abs.f32 	%f1081, %f1079;
	setp.ltu.f32 	%p1850, %f1081, 0f47CE4780;
	mov.u32 	%r11233, %r11241;
	mov.f32 	%f6733, %f6735;
	@%p1850 bra 	$L__BB9_1857;
	setp.eq.f32 	%p1851, %f1081, 0f7F800000;
	@%p1851 bra 	$L__BB9_1856;
	mov.b32 	%r3083, %f1079;
	shl.b32 	%r8858, %r3083, 8;
	or.b32  	%r3084, %r8858, -2147483648;
	mov.b64 	%rd5210, 0;
	mov.b32 	%r11230, 0;
	mov.u64 	%rd5208, __cudart_i2opi_f;
	mov.u64 	%rd5209, %rd3;
$L__BB9_1852:
	.pragma "nounroll";
	ld.global.nc.u32 	%r8859, [%rd5208];
	mad.wide.u32 	%rd3962, %r8859, %r3084, %rd5210;
	shr.u64 	%rd5210, %rd3962, 32;
	st.local.u32 	[%rd5209], %rd3962;
	add.s32 	%r11230, %r11230, 1;
	add.s64 	%rd5209, %rd5209, 4;
	add.s64 	%rd5208, %rd5208, 4;
	setp.ne.s32 	%p1852, %r11230, 6;
	@%p1852 bra 	$L__BB9_1852;
	shr.u32 	%r8860, %r3083, 23;
	st.local.u32 	[%rd3+24], %rd5210;
	and.b32  	%r3087, %r8860, 31;
	and.b32  	%r8861, %r8860, 224;
	add.s32 	%r8862, %r8861, -128;
	shr.u32 	%r8863, %r8862, 5;
	mul.wide.u32 	%rd3963, %r8863, 4;
	sub.s64 	%rd1627, %rd3, %rd3963;
	ld.local.u32 	%r11231, [%rd1627+24];
	ld.local.u32 	%r11232, [%rd1627+20];
	setp.eq.s32 	%p1853, %r3087, 0;
	@%p1853 bra 	$L__BB9_1855;
	shf.l.wrap.b32 	%r11231, %r11232, %r11231, %r3087;
	ld.local.u32 	%r8864, [%rd1627+16];
	shf.l.wrap.b32 	%r11232, %r8864, %r11232, %r3087;
$L__BB9_1855:
	shr.u32 	%r8865, %r11231, 30;
	shf.l.wrap.b32 	%r8866, %r11232, %r11231, 2;
	shl.b32 	%r8867, %r11232, 2;
	shr.u32 	%r8868, %r8866, 31;
	add.s32 	%r8869, %r8868, %r8865;
	neg.s32 	%r8870, %r8869;
	setp.lt.s32 	%p1854, %r3083, 0;
	selp.b32 	%r11233, %r8870, %r8869, %p1854;
	xor.b32  	%r8871, %r8866, %r3083;
	shr.s32 	%r8872, %r8866, 31;
	xor.b32  	%r8873, %r8872, %r8866;
	xor.b32  	%r8874, %r8872, %r8867;
	cvt.u64.u32 	%rd3964, %r8873;
	shl.b64 	%rd3965, %rd3964, 32;
	cvt.u64.u32 	%rd3966, %r8874;
	or.b64  	%rd3967, %rd3965, %rd3966;
	cvt.rn.f64.s64 	%fd463, %rd3967;
	mul.f64 	%fd464, %fd463, 0d3BF921FB54442D19;
	cvt.rn.f32.f64 	%f5332, %fd464;
	neg.f32 	%f5333, %f5332;
	setp.lt.s32 	%p1855, %r8871, 0;
	selp.f32 	%f6733, %f5333, %f5332, %p1855;
	bra.uni 	$L__BB9_1857;
$L__BB9_1856:
	mov.f32 	%f5334, 0f00000000;
	mul.rn.f32 	%f6733, %f1079, %f5334;
	mov.b32 	%r11233, 0;
$L__BB9_1857:
	setp.ltu.f32 	%p1856, %f1081, 0f47CE4780;
	mul.rn.f32 	%f5335, %f6733, %f6733;
	and.b32  	%r8876, %r11233, 1;
	setp.eq.b32 	%p1857, %r8876, 1;
	selp.f32 	%f5336, 0f3F800000, %f6733, %p1857;
	fma.rn.f32 	%f5337, %f5335, %f5336, 0f00000000;
	fma.rn.f32 	%f5338, %f5335, 0f37CBAC00, 0fBAB607ED;
	selp.f32 	%f5339, %f5338, 0fB94D4153, %p1857;
	selp.f32 	%f5340, 0f3D2AAABB, 0f3C0885E4, %p1857;
	fma.rn.f32 	%f5341, %f5339, %f5335, %f5340;
	selp.f32 	%f5342, 0fBEFFFFFF, 0fBE2AAAA8, %p1857;
	fma.rn.f32 	%f5343, %f5341, %f5335, %f5342;
	fma.rn.f32 	%f5344, %f5343, %f5337, %f5336;
	and.b32  	%r8877, %r11233, 2;
	setp.eq.s32 	%p1858, %r8877, 0;
	mov.f32 	%f5345, 0f00000000;
	sub.f32 	%f5346, %f5345, %f5344;
	selp.f32 	%f1085, %f5344, %f5346, %p1858;
	mov.u32 	%r11237, %r11241;
	mov.f32 	%f6734, %f6735;
	@%p1856 bra 	$L__BB9_1865;
	setp.eq.f32 	%p1859, %f1081, 0f7F800000;
	@%p1859 bra 	$L__BB9_1864;
	mov.b32 	%r3096, %f1079;
	shl.b32 	%r8879, %r3096, 8;
	or.b32  	%r3097, %r8879, -2147483648;
	mov.b64 	%rd5213, 0;
	mov.b32 	%r11234, 0;
	mov.u64 	%rd5211, __cudart_i2opi_f;
	mov.u64 	%rd5212, %rd2;
$L__BB9_1860:
	.pragma "nounroll";
	ld.global.nc.u32 	%r8880, [%rd5211];
	mad.wide.u32 	%rd3970, %r8880, %r3097, %rd5213;
	shr.u64 	%rd5213, %rd3970, 32;
	st.local.u32 	[%rd5212], %rd3970;
	add.s32 	%r11234, %r11234, 1;
	add.s64 	%rd5212, %rd5212, 4;
	add.s64 	%rd5211, %rd5211, 4;
	setp.ne.s32 	%p1860, %r11234, 6;
	@%p1860 bra 	$L__BB9_1860;
	shr.u32 	%r8881, %r3096, 23;
	st.local.u32 	[%rd2+24], %rd5213;
	and.b32  	%r3100, %r8881, 31;
	and.b32  	%r8882, %r8881, 224;
	add.s32 	%r8883, %r8882, -128;
	shr.u32 	%r8884, %r8883, 5;
	mul.wide.u32 	%rd3971, %r8884, 4;
	sub.s64 	%rd1634, %rd2, %rd3971;
	ld.local.u32 	%r11235, [%rd1634+24];
	ld.local.u32 	%r11236, [%rd1634+20];
	setp.eq.s32 	%p1861, %r3100, 0;
	@%p1861 bra 	$L__BB9_1863;
	shf.l.wrap.b32 	%r11235, %r11236, %r11235, %r3100;
	ld.local.u32 	%r8885, [%rd1634+16];
	shf.l.wrap.b32 	%r11236, %r8885, %r11236, %r3100;
$L__BB9_1863:
	shr.u32 	%r8886, %r11235, 30;
	shf.l.wrap.b32 	%r8887, %r11236, %r11235, 2;
	shl.b32 	%r8888, %r11236, 2;
	shr.u32 	%r8889, %r8887, 31;
	add.s32 	%r8890, %r8889, %r8886;
	neg.s32 	%r8891, %r8890;
	setp.lt.s32 	%p1862, %r3096, 0;
	selp.b32 	%r11237, %r8891, %r8890, %p1862;
	xor.b32  	%r8892, %r8887, %r3096;
	shr.s32 	%r8893, %r8887, 31;
	xor.b32  	%r8894, %r8893, %r8887;
	xor.b32  	%r8895, %r8893, %r8888;
	cvt.u64.u32 	%rd3972, %r8894;
	shl.b64 	%rd3973, %rd3972, 32;
	cvt.u64.u32 	%rd3974, %r8895;
	or.b64  	%rd3975, %rd3973, %rd3974;
	cvt.rn.f64.s64 	%fd465, %rd3975;
	mul.f64 	%fd466, %fd465, 0d3BF921FB54442D19;
	cvt.rn.f32.f64 	%f5347, %fd466;
	neg.f32 	%f5348, %f5347;
	setp.lt.s32 	%p1863, %r8892, 0;
	selp.f32 	%f6734, %f5348, %f5347, %p1863;
	bra.uni 	$L__BB9_1865;
$L__BB9_1864:
	mov.f32 	%f5349, 0f00000000;
	mul.rn.f32 	%f6734, %f1079, %f5349;
	mov.b32 	%r11237, 0;
$L__BB9_1865:
	setp.ltu.f32 	%p1864, %f1081, 0f47CE4780;
	add.s32 	%r8897, %r11237, 1;
	mul.rn.f32 	%f5350, %f6734, %f6734;
	and.b32  	%r8898, %r11237, 1;
	setp.eq.b32 	%p1865, %r8898, 1;
	selp.f32 	%f5351, %f6734, 0f3F800000, %p1865;
	fma.rn.f32 	%f5352, %f5350, %f5351, 0f00000000;
	fma.rn.f32 	%f5353, %f5350, 0f37CBAC00, 0fBAB607ED;
	selp.f32 	%f5354, 0fB94D4153, %f5353, %p1865;
	selp.f32 	%f5355, 0f3C0885E4, 0f3D2AAABB, %p1865;
	fma.rn.f32 	%f5356, %f5354, %f5350, %f5355;
	selp.f32 	%f5357, 0fBE2AAAA8, 0fBEFFFFFF, %p1865;
	fma.rn.f32 	%f5358, %f5356, %f5350, %f5357;
	fma.rn.f32 	%f5359, %f5358, %f5352, %f5351;
	and.b32  	%r8899, %r8897, 2;
	setp.eq.s32 	%p1866, %r8899, 0;
	mov.f32 	%f5360, 0f00000000;
	sub.f32 	%f5361, %f5360, %f5359;
	selp.f32 	%f5362, %f5359, %f5361, %p1866;
	mul.f32 	%f1089, %f1085, %f5362;
	@%p1864 bra 	$L__BB9_1873;
	setp.eq.f32 	%p1867, %f1081, 0f7F800000;
	@%p1867 bra 	$L__BB9_1872;
	mov.b32 	%r3109, %f1079;
	shl.b32 	%r8901, %r3109, 8;
	or.b32  	%r3110, %r8901, -2147483648;
	mov.b64 	%rd5216, 0;
	mov.b32 	%r11238, 0;
	mov.u64 	%rd5214, __cudart_i2opi_f;
	mov.u64 	%rd5215, %rd1;
$L__BB9_1868:
	.pragma "nounroll";
	ld.global.nc.u32 	%r8902, [%rd5214];
	mad.wide.u32 	%rd3978, %r8902, %r3110, %rd5216;
	shr.u64 	%rd5216, %rd3978, 32;
	st.local.u32 	[%rd5215], %rd3978;
	add.s32 	%r11238, %r11238, 1;
	add.s64 	%rd5215, %rd5215, 4;
	add.s64 	%rd5214, %rd5214, 4;
	setp.ne.s32 	%p1868, %r11238, 6;
	@%p1868 bra 	$L__BB9_1868;
	shr.u32 	%r8903, %r3109, 23;
	st.local.u32 	[%rd1+24], %rd5216;
	and.b32  	%r3113, %r8903, 31;
	and.b32  	%r8904, %r8903, 224;
	add.s32 	%r8905, %r8904, -128;
	shr.u32 	%r8906, %r8905, 5;
	mul.wide.u32 	%rd3979, %r8906, 4;
	sub.s64 	%rd1641, %rd1, %rd3979;
	ld.local.u32 	%r11239, [%rd1641+24];
	ld.local.u32 	%r11240, [%rd1641+20];
	setp.eq.s32 	%p1869, %r3113, 0;
	@%p1869 bra 	$L__BB9_1871;
	shf.l.wrap.b32 	%r11239, %r11240, %r11239, %r3113;
	ld.local.u32 	%r8907, [%rd1641+16];
	shf.l.wrap.b32 	%r11240, %r8907, %r11240, %r3113;
$L__BB9_1871:
	shr.u32 	%r8908, %r11239, 30;
	shf.l.wrap.b32 	%r8909, %r11240, %r11239, 2;
	shl.b32 	%r8910, %r11240, 2;
	shr.u32 	%r8911, %r8909, 31;
	add.s32 	%r8912, %r8911, %r8908;
	neg.s32 	%r8913, %r8912;
	setp.lt.s32 	%p1870, %r3109, 0;
	selp.b32 	%r11241, %r8913, %r8912, %p1870;
	xor.b32  	%r8914, %r8909, %r3109;
	shr.s32 	%r8915, %r8909, 31;
	xor.b32  	%r8916, %r8915, %r8909;
	xor.b32  	%r8917, %r8915, %r8910;
	cvt.u64.u32 	%rd3980, %r8916;
	shl.b64 	%rd3981, %rd3980, 32;
	cvt.u64.u32 	%rd3982, %r8917;
	or.b64  	%rd3983, %rd3981, %rd3982;
	cvt.rn.f64.s64 	%fd467, %rd3983;
	mul.f64 	%fd468, %fd467, 0d3BF921FB54442D19;
	cvt.rn.f32.f64 	%f5363, %fd468;
	neg.f32 	%f5364, %f5363;
	setp.lt.s32 	%p1871, %r8914, 0;
	selp.f32 	%f6735, %f5364, %f5363, %p1871;
	bra.uni 	$L__BB9_1873;
$L__BB9_1872:
	mov.f32 	%f5365, 0f00000000;
	mul.rn.f32 	%f6735, %f1079, %f5365;
	mov.b32 	%r11241, 0;
$L__BB9_1873:
	mul.f32 	%f5366, %f6735, %f6735;
	fma.rn.f32 	%f5367, %f5366, 0f3C190000, 0f3B560000;
	fma.rn.f32 	%f5368, %f5367, %f5366, 0f3CC70000;
	fma.rn.f32 	%f5369, %f5368, %f5366, 0f3D5B0000;
	fma.rn.f32 	%f5370, %f5369, %f5366, 0f3E089438;
	fma.rn.f32 	%f5371, %f5370, %f5366, 0f3EAAAA88;
	mul.rn.f32 	%f5372, %f5366, %f6735;
	fma.rn.f32 	%f5373, %f5371, %f5372, %f6735;
	abs.f32 	%f5374, %f6735;
	setp.eq.f32 	%p1872, %f5374, 0f3A00B43C;
	selp.f32 	%f5375, %f6735, %f5373, %p1872;
	and.b32  	%r8919, %r11241, 1;
	setp.eq.b32 	%p1873, %r8919, 1;
	neg.f32 	%f5376, %f5375;
	rcp.approx.ftz.f32 	%f5377, %f5376;
	selp.f32 	%f5378, %f5377, %f5375, %p1873;
	add.f32 	%f1093, %f1089, %f5378;
	mul.f32 	%f5379, %f1093, 0f3F22F983;
	cvt.rni.s32.f32 	%r11253, %f5379;
	cvt.rn.f32.s32 	%f5380, %r11253;
	fma.rn.f32 	%f5381, %f5380, 0fBFC90FDA, %f1093;
	fma.rn.f32 	%f5382, %f5380, 0fB3A22168, %f5381;
	fma.rn.f32 	%f6738, %f5380, 0fA7C234C5, %f5382;
	abs.f32 	%f1095, %f1093;
	setp.ltu.f32 	%p1874, %f1095, 0f47CE4780;
	mov.u32 	%r11245, %r11253;
	mov.f32 	%f6736, %f6738;
	@%p1874 bra 	$L__BB9_1881;
	setp.eq.f32 	%p1875, %f1095, 0f7F800000;
	@%p1875 bra 	$L__BB9_1880;
	mov.b32 	%r3123, %f1093;
	shl.b32 	%r8921, %r3123, 8;
	or.b32  	%r3124, %r8921, -2147483648;
	mov.b64 	%rd5219, 0;
	mov.b32 	%r11242, 0;
	mov.u64 	%rd5217, __cudart_i2opi_f;
	mov.u64 	%rd5218, %rd3;
$L__BB9_1876:
	.pragma "nounroll";
	ld.global.nc.u32 	%r8922, [%rd5217];
	mad.wide.u32 	%rd3986, %r8922, %r3124, %rd5219;
	shr.u64 	%rd5219, %rd3986, 32;
	st.local.u32 	[%rd5218], %rd3986;
	add.s32 	%r11242, %r11242, 1;
	add.s64 	%rd5218, %rd5218, 4;
	add.s64 	%rd5217, %rd5217, 4;
	setp.ne.s32 	%p1876, %r11242, 6;
	@%p1876 bra 	$L__BB9_1876;
	shr.u32 	%r8923, %r3123, 23;
	st.local.u32 	[%rd3+24], %rd5219;
	and.b32  	%r3127, %r8923, 31;
	and.b32  	%r8924, %r8923, 224;
	add.s32 	%r8925, %r8924, -128;
	shr.u32 	%r8926, %r8925, 5;
	mul.wide.u32 	%rd3987, %r8926, 4;
	sub.s64 	%rd1648, %rd3, %rd3987;
	ld.local.u32 	%r11243, [%rd1648+24];
	ld.local.u32 	%r11244, [%rd1648+20];
	setp.eq.s32 	%p1877, %r3127, 0;
	@%p1877 bra 	$L__BB9_1879;
	shf.l.wrap.b32 	%r11243, %r11244, %r11243, %r3127;
	ld.local.u32 	%r8927, [%rd1648+16];
	shf.l.wrap.b32 	%r11244, %r8927, %r11244, %r3127;
$L__BB9_1879:
	shr.u32 	%r8928, %r11243, 30;
	shf.l.wrap.b32 	%r8929, %r11244, %r11243, 2;
	shl.b32 	%r8930, %r11244, 2;
	shr.u32 	%r8931, %r8929, 31;
	add.s32 	%r8932, %r8931, %r8928;
	neg.s32 	%r8933, %r8932;
	setp.lt.s32 	%p1878, %r3123, 0;
	selp.b32 	%r11245, %r8933, %r8932, %p1878;
	xor.b32  	%r8934, %r8929, %r3123;
	shr.s32 	%r8935, %r8929, 31;
	xor.b32  	%r8936, %r8935, %r8929;
	xor.b32  	%r8937, %r8935, %r8930;
	cvt.u64.u32 	%rd3988, %r8936;
	shl.b64 	%rd3989, %rd3988, 32;
	cvt.u64.u32 	%rd3990, %r8937;
	or.b64  	%rd3991, %rd3989, %rd3990;
	cvt.rn.f64.s64 	%fd469, %rd3991;
	mul.f64 	%fd470, %fd469, 0d3BF921FB54442D19;
	cvt.rn.f32.f64 	%f5383, %fd470;
	neg.f32 	%f5384, %f5383;
	setp.lt.s32 	%p1879, %r8934, 0;
	selp.f32 	%f6736, %f5384, %f5383, %p1879;
	bra.uni 	$L__BB9_1881;
$L__BB9_1880:
	mov.f32 	%f5385, 0f00000000;
	mul.rn.f32 	%f6736, %f1093, %f5385;
	mov.b32 	%r11245, 0;
$L__BB9_1881:
	setp.ltu.f32 	%p1880, %f1095, 0f47CE4780;
	mul.rn.f32 	%f5386, %f6736, %f6736;
	and.b32  	%r8939, %r11245, 1;
	setp.eq.b32 	%p1881, %r8939, 1;
	selp.f32 	%f5387, 0f3F800000, %f6736, %p1881;
	fma.rn.f32 	%f5388, %f5386, %f5387, 0f00000000;
	fma.rn.f32 	%f5389, %f5386, 0f37CBAC00, 0fBAB607ED;
	selp.f32 	%f5390, %f5389, 0fB94D4153, %p1881;
	selp.f32 	%f5391, 0f3D2AAABB, 0f3C0885E4, %p1881;
	fma.rn.f32 	%f5392, %f5390, %f5386, %f5391;
	selp.f32 	%f5393, 0fBEFFFFFF, 0fBE2AAAA8, %p1881;
	fma.rn.f32 	%f5394, %f5392, %f5386, %f5393;
	fma.rn.f32 	%f5395, %f5394, %f5388, %f5387;
	and.b32  	%r8940, %r11245, 2;
	setp.eq.s32 	%p1882, %r8940, 0;
	mov.f32 	%f5396, 0f00000000;
	sub.f32 	%f5397, %f5396, %f5395;
	selp.f32 	%f1099, %f5395, %f5397, %p1882;
	mov.u32 	%r11249, %r11253;
	mov.f32 	%f6737, %f6738;
	@%p1880 bra 	$L__BB9_1889;
	setp.eq.f32 	%p1883, %f1095, 0f7F800000;
	@%p1883 bra 	$L__BB9_1888;
	mov.b32 	%r3136, %f1093;
	shl.b32 	%r8942, %r3136, 8;
	or.b32  	%r3137, %r8942, -2147483648;
	mov.b64 	%rd5222, 0;
	mov.b32 	%r11246, 0;
	mov.u64 	%rd5220, __cudart_i2opi_f;
	mov.u64 	%rd5221, %rd2;
$L__BB9_1884:
	.pragma "nounroll";
	ld.global.nc.u32 	%r8943, [%rd5220];
	mad.wide.u32 	%rd3994, %r8943, %r3137, %rd5222;
	shr.u64 	%rd5222, %rd3994, 32;
	st.local.u32 	[%rd5221], %rd3994;
	add.s32 	%r11246, %r11246, 1;
	add.s64 	%rd5221, %rd5221, 4;
	add.s64 	%rd5220, %rd5220, 4;
	setp.ne.s32 	%p1884, %r11246, 6;
	@%p1884 bra 	$L__BB9_1884;
	shr.u32 	%r8944, %r3136, 23;
	st.local.u32 	[%rd2+24], %rd5222;
	and.b32  	%r3140, %r8944, 31;
	and.b32  	%r8945, %r8944, 224;
	add.s32 	%r8946, %r8945, -128;
	shr.u32 	%r8947, %r8946, 5;
	mul.wide.u32 	%rd3995, %r8947, 4;
	sub.s64 	%rd1655, %rd2, %rd3995;
	ld.local.u32 	%r11247, [%rd1655+24];
	ld.local.u32 	%r11248, [%rd1655+20];
	setp.eq.s32 	%p1885, %r3140, 0;
	@%p1885 bra 	$L__BB9_1887;
	shf.l.wrap.b32 	%r11247, %r11248, %r11247, %r3140;
	ld.local.u32 	%r8948, [%rd1655+16];
	shf.l.wrap.b32 	%r11248, %r8948, %r11248, %r3140;
$L__BB9_1887:
	shr.u32 	%r8949, %r11247, 30;
	shf.l.wrap.b32 	%r8950, %r11248, %r11247, 2;
	shl.b32 	%r8951, %r11248, 2;
	shr.u32 	%r8952, %r8950, 31;
	add.s32 	%r8953, %r8952, %r8949;
	neg.s32 	%r8954, %r8953;
	setp.lt.s32 	%p1886, %r3136, 0;
	selp.b32 	%r11249, %r8954, %r8953, %p1886;
	xor.b32  	%r8955, %r8950, %r3136;
	shr.s32 	%r8956, %r8950, 31;
	xor.b32  	%r8957, %r8956, %r8950;
	xor.b32  	%r8958, %r8956, %r8951;
	cvt.u64.u32 	%rd3996, %r8957;
	shl.b64 	%rd3997, %rd3996, 32;
	cvt.u64.u32 	%rd3998, %r8958;
	or.b64  	%rd3999, %rd3997, %rd3998;
	cvt.rn.f64.s64 	%fd471, %rd3999;
	mul.f64 	%fd472, %fd471, 0d3BF921FB54442D19;
	cvt.rn.f32.f64 	%f5398, %fd472;
	neg.f32 	%f5399, %f5398;
	setp.lt.s32 	%p1887, %r8955, 0;
	selp.f32 	%f6737, %f5399, %f5398, %p1887;
	bra.uni 	$L__BB9_1889;
$L__BB9_1888:
	mov.f32 	%f5400, 0f00000000;
	mul.rn.f32 	%f6737, %f1093, %f5400;
	mov.b32 	%r11249, 0;
$L__BB9_1889:
	setp.ltu.f32 	%p1888, %f1095, 0f47CE4780;
	add.s32 	%r8960, %r11249, 1;
	mul.rn.f32 	%f5401, %f6737, %f6737;
	and.b32  	%r8961, %r11249, 1;
	setp.eq.b32 	%p1889, %r8961, 1;
	selp.f32 	%f5402, %f6737, 0f3F800000, %p1889;
	fma.rn.f32 	%f5403, %f5401, %f5402, 0f00000000;
	fma.rn.f32 	%f5404, %f5401, 0f37CBAC00, 0fBAB607ED;
	selp.f32 	%f5405, 0fB94D4153, %f5404, %p1889;
	selp.f32 	%f5406, 0f3C0885E4, 0f3D2AAABB, %p1889;
	fma.rn.f32 	%f5407, %f5405, %f5401, %f5406;
	selp.f32 	%f5408, 0fBE2AAAA8, 0fBEFFFFFF, %p1889;
	fma.rn.f32 	%f5409, %f5407, %f5401, %f5408;
	fma.rn.f32 	%f5410, %f5409, %f5403, %f5402;
	and.b32  	%r8962, %r8960, 2;
	setp.eq.s32 	%p1890, %r8962, 0;
	mov.f32 	%f5411, 0f00000000;
	sub.f32 	%f5412, %f5411, %f5410;
	selp.f32 	%f5413, %f5410, %f5412, %p1890;
	mul.f32 	%f1103, %f1099, %f5413;
	@%p1888 bra 	$L__BB9_1897;
	setp.eq.f32 	%p1891, %f1095, 0f7F800000;
	@%p1891 bra 	$L__BB9_1896;
	mov.b32 	%r3149, %f1093;
	shl.b32 	%r8964, %r3149, 8;
	or.b32  	%r3150, %r8964, -2147483648;
	mov.b64 	%rd5225, 0;
	mov.b32 	%r11250, 0;
	mov.u64 	%rd5223, __cudart_i2opi_f;
	mov.u64 	%rd5224, %rd1;
$L__BB9_1892:
	.pragma "nounroll";
	ld.global.nc.u32 	%r8965, [%rd5223];
	mad.wide.u32 	%rd4002, %r8965, %r3150, %rd5225;
	shr.u64 	%rd5225, %rd4002, 32;
	st.local.u32 	[%rd5224], %rd4002;
	add.s32 	%r11250, %r11250, 1;
	add.s64 	%rd5224, %rd5224, 4;
	add.s64 	%rd5223, %rd5223, 4;
	setp.ne.s32 	%p1892, %r11250, 6;
	@%p1892 bra 	$L__BB9_1892;
	shr.u32 	%r8966, %r3149, 23;
	st.local.u32 	[%rd1+24], %rd5225;
	and.b32  	%r3153, %r8966, 31;
	and.b32  	%r8967, %r8966, 224;
	add.s32 	%r8968, %r8967, -128;
	shr.u32 	%r8969, %r8968, 5;
	mul.wide.u32 	%rd4003, %r8969, 4;
	sub.s64 	%rd1662, %rd1, %rd4003;
	ld.local.u32 	%r11251, [%rd1662+24];
	ld.local.u32 	%r11252, [%rd1662+20];
	setp.eq.s32 	%p1893, %r3153, 0;
	@%p1893 bra 	$L__BB9_1895;
	shf.l.wrap.b32 	%r11251, %r11252, %r11251, %r3153;
	ld.local.u32 	%r8970, [%rd1662+16];
	shf.l.wrap.b32 	%r11252, %r8970, %r11252, %r3153;
$L__BB9_1895:
	shr.u32 	%r8971, %r11251, 30;
	shf.l.wrap.b32 	%r8972, %r11252, %r11251, 2;
	shl.b32 	%r8973, %r11252, 2;
	shr.u32 	%r8974, %r8972, 31;
	add.s32 	%r8975, %r8974, %r8971;
	neg.s32 	%r8976, %r8975;
	setp.lt.s32 	%p1894, %r3149, 0;
	selp.b32 	%r11253, %r8976, %r8975, %p1894;
	xor.b32  	%r8977, %r8972, %r3149;
	shr.s32 	%r8978, %r8972, 31;
	xor.b32  	%r8979, %r8978, %r8972;
	xor.b32  	%r8980, %r8978, %r8973;
	cvt.u64.u32 	%rd4004, %r8979;
	shl.b64 	%rd4005, %rd4004, 32;
	cvt.u64.u32 	%rd4006, %r8980;
	or.b64  	%rd4007, %rd4005, %rd4006;
	cvt.rn.f64.s64 	%fd473, %rd4007;
	mul.f64 	%fd474, %fd473, 0d3BF921FB54442D19;
	cvt.rn.f32.f64 	%f5414, %fd474;
	neg.f32 	%f5415, %f5414;
	setp.lt.s32 	%p1895, %r8977, 0;
	selp.f32 	%f6738, %f5415, %f5414, %p1895;
	bra.uni 	$L__BB9_1897;
$L__BB9_1896:
	mov.f32 	%f5416, 0f00000000;
	mul.rn.f32 	%f6738, %f1093, %f5416;
	mov.b32 	%r11253, 0;
$L__BB9_1897:
	mul.f32 	%f5417, %f6738, %f6738;
	fma.rn.f32 	%f5418, %f5417, 0f3C190000, 0f3B560000;
	fma.rn.f32 	%f5419, %f5418, %f5417, 0f3CC70000;
	fma.rn.f32 	%f5420, %f5419, %f5417, 0f3D5B0000;
	fma.rn.f32 	%f5421, %f5420, %f5417, 0f3E089438;
	fma.rn.f32 	%f5422, %f5421, %f5417, 0f3EAAAA88;
	mul.rn.f32 	%f5423, %f5417, %f6738;
	fma.rn.f32 	%f5424, %f5422, %f5423, %f6738;
	abs.f32 	%f5425, %f6738;
	setp.eq.f32 	%p1896, %f5425, 0f3A00B43C;
	selp.f32 	%f5426, %f6738, %f5424, %p1896;
	and.b32  	%r8982, %r11253, 1;
	setp.eq.b32 	%p1897, %r8982, 1;
	neg.f32 	%f5427, %f5426;
	rcp.approx.ftz.f32 	%f5428, %f5427;
	selp.f32 	%f5429, %f5428, %f5426, %p1897;
	add.f32 	%f1107, %f1103, %f5429;
	mul.f32 	%f5430, %f1107, 0f3F22F983;
	cvt.rni.s32.f32 	%r11265, %f5430;
	cvt.rn.f32.s32 	%f5431, %r11265;
	fma.rn.f32 	%f5432, %f5431, 0fBFC90FDA, %f1107;
	fma.rn.f32 	%f5433, %f5431, 0fB3A22168, %f5432;
	fma.rn.f32 	%f6741, %f5431, 0fA7C234C5, %f5433;
	abs.f32 	%f1109, %f1107;
	setp.ltu.f32 	%p1898, %f1109, 0f47CE4780;
	mov.u32 	%r11257, %r11265;
	mov.f32 	%f6739, %f6741;
	@%p1898 bra 	$L__BB9_1905;
	setp.eq.f32 	%p1899, %f1109, 0f7F800000;
	@%p1899 bra 	$L__BB9_1904;
	mov.b32 	%r3163, %f1107;
	shl.b32 	%r8984, %r3163, 8;
	or.b32  	%r3164, %r8984, -2147483648;
	mov.b64 	%rd5228, 0;
	mov.b32 	%r11254, 0;
	mov.u64 	%rd5226, __cudart_i2opi_f;
	mov.u64 	%rd5227, %rd3;
$L__BB9_1900:
	.pragma "nounroll";
	ld.global.nc.u32 	%r8985, [%rd5226];
	mad.wide.u32 	%rd4010, %r8985, %r3164, %rd5228;
	shr.u64 	%rd5228, %rd4010, 32;
	st.local.u32 	[%rd5227], %rd4010;
	add.s32 	%r11254, %r11254, 1;
	add.s64 	%rd5227, %rd5227, 4;
	add.s64 	%rd5226, %rd5226, 4;
	setp.ne.s32 	%p1900, %r11254, 6;
	@%p1900 bra 	$L__BB9_1900;
	shr.u32 	%r8986, %r3163, 23;
	st.local.u32 	[%rd3+24], %rd5228;
	and.b32  	%r3167, %r8986, 31;
	and.b32  	%r8987, %r8986, 224;
	add.s32 	%r8988, %r8987, -128;
	shr.u32 	%r8989, %r8988, 5;
	mul.wide.u32 	%rd4011, %r8989, 4;
	sub.s64 	%rd1669, %rd3, %rd4011;
	ld.local.u32 	%r11255, [%rd1669+24];
	ld.local.u32 	%r11256, [%rd1669+20];
	setp.eq.s32 	%p1901, %r3167, 0;
	@%p1901 bra 	$L__BB9_1903;
	shf.l.wrap.b32 	%r11255, %r11256, %r11255, %r3167;
	ld.local.u32 	%r8990, [%rd1669+16];
	shf.l.wrap.b32 	%r11256, %r8990, %r11256, %r3167;
$L__BB9_1903:
	shr.u32 	%r8991, %r11255, 30;
	shf.l.wrap.b32 	%r8992, %r11256, %r11255, 2;
	shl.b32 	%r8993, %r11256, 2;
	shr.u32 	%r8994, %r8992, 31;
	add.s32 	%r8995, %r8994, %r8991;
	neg.s32 	%r8996, %r8995;
	setp.lt.s32 	%p1902, %r3163, 0;
	selp.b32 	%r11257, %r8996, %r8995, %p1902;
	xor.b32  	%r8997, %r8992, %r3163;
	shr.s32 	%r8998, %r8992, 31;
	xor.b32  	%r8999, %r8998, %r8992;
	xor.b32  	%r9000, %r8998, %r8993;
	cvt.u64.u32 	%rd4012, %r8999;
	shl.b64 	%rd4013, %rd4012, 32;
	cvt.u64.u32 	%rd4014, %r9000;
	or.b64  	%rd4015, %rd4013, %rd4014;
	cvt.rn.f64.s64 	%fd475, %rd4015;
	mul.f64 	%fd476, %fd475, 0d3BF921FB54442D19;
	cvt.rn.f32.f64 	%f5434, %fd476;
	neg.f32 	%f5435, %f5434;
	setp.lt.s32 	%p1903, %r8997, 0;
	selp.f32 	%f6739, %f5435, %f5434, %p1903;
	bra.uni 	$L__BB9_1905;
$L__BB9_1904:
	mov.f32 	%f5436, 0f00000000;
	mul.rn.f32 	%f6739, %f1107, %f5436;
	mov.b32 	%r11257, 0;
$L__BB9_1905:
	setp.ltu.f32 	%p1904, %f1109, 0f47CE4780;
	mul.rn.f32 	%f5437, %f6739, %f6739;
	and.b32  	%r9002, %r11257, 1;
	setp.eq.b32 	%p1905, %r9002, 1;
	selp.f32 	%f5438, 0f3F800000, %f6739, %p1905;
	fma.rn.f32 	%f5439, %f5437, %f5438, 0f00000000;
	fma.rn.f32 	%f5440, %f5437, 0f37CBAC00, 0fBAB607ED;
	selp.f32 	%f5441, %f5440, 0fB94D4153, %p1905;
	selp.f32 	%f5442, 0f3D2AAABB, 0f3C0885E4, %p1905;
	fma.rn.f32 	%f5443, %f5441, %f5437, %f5442;
	selp.f32 	%f5444, 0fBEFFFFFF, 0fBE2AAAA8, %p1905;
	fma.rn.f32 	%f5445, %f5443, %f5437, %f5444;
	fma.rn.f32 	%f5446, %f5445, %f5439, %f5438;
	and.b32  	%r9003, %r11257, 2;
	setp.eq.s32 	%p1906, %r9003, 0;
	mov.f32 	%f5447, 0f00000000;
	sub.f32 	%f5448, %f5447, %f5446;
	selp.f32 	%f1113, %f5446, %f5448, %p1906;
	mov.u32 	%r11261, %r11265;
	mov.f32 	%f6740, %f6741;
	@%p1904 bra 	$L__BB9_1913;
	setp.eq.f32 	%p1907, %f1109, 0f7F800000;
	@%p1907 bra 	$L__BB9_1912;
	mov.b32 	%r3176, %f1107;
	shl.b32 	%r9005, %r3176, 8;
	or.b32  	%r3177, %r9005, -2147483648;
	mov.b64 	%rd5231, 0;
	mov.b32 	%r11258, 0;
	mov.u64 	%rd5229, __cudart_i2opi_f;
	mov.u64 	%rd5230, %rd2;
$L__BB9_1908:
	.pragma "nounroll";
	ld.global.nc.u32 	%r9006, [%rd5229];
	mad.wide.u32 	%rd4018, %r9006, %r3177, %rd5231;
	shr.u64 	%rd5231, %rd4018, 32;
	st.local.u32 	[%rd5230], %rd4018;
	add.s32 	%r11258, %r11258, 1;
	add.s64 	%rd5230, %rd5230, 4;
	add.s64 	%rd5229, %rd5229, 4;
	setp.ne.s32 	%p1908, %r11258, 6;
	@%p1908 bra 	$L__BB9_1908;
	shr.u32 	%r9007, %r3176, 23;
	st.local.u32 	[%rd2+24], %rd5231;
	and.b32  	%r3180, %r9007, 31;
	and.b32  	%r9008, %r9007, 224;
	add.s32 	%r9009, %r9008, -128;
	shr.u32 	%r9010, %r9009, 5;
	mul.wide.u32 	%rd4019, %r9010, 4;
	sub.s64 	%rd1676, %rd2, %rd4019;
	ld.local.u32 	%r11259, [%rd1676+24];
	ld.local.u32 	%r11260, [%rd1676+20];
	setp.eq.s32 	%p1909, %r3180, 0;
	@%p1909 bra 	$L__BB9_1911;
	shf.l.wrap.b32 	%r11259, %r11260, %r11259, %r3180;
	ld.local.u32 	%r9011, [%rd1676+16];
	shf.l.wrap.b32 	%r11260, %r9011, %r11260, %r3180;
$L__BB9_1911:
	shr.u32 	%r9012, %r11259, 30;
	shf.l.wrap.b32 	%r9013, %r11260, %r11259, 2;
	shl.b32 	%r9014, %r11260, 2;
	shr.u32 	%r9015, %r9013, 31;
	add.s32 	%r9016, %r9015, %r9012;
	neg.s32 	%r9017, %r9016;
	setp.lt.s32 	%p1910, %r3176, 0;
	selp.b32 	%r11261, %r9017, %r9016, %p1910;
	xor.b32  	%r9018, %r9013, %r3176;
	shr.s32 	%r9019, %r9013, 31;
	xor.b32  	%r9020, %r9019, %r9013;
	xor.b32  	%r9021, %r9019, %r9014;
	cvt.u64.u32 	%rd4020, %r9020;
	shl.b64 	%rd4021, %rd4020, 32;
	cvt.u64.u32 	%rd4022, %r9021;
	or.b64  	%rd4023, %rd4021, %rd4022;
	cvt.rn.f64.s64 	%fd477, %rd4023;
	mul.f64 	%fd478, %fd477, 0d3BF921FB54442D19;
	cvt.rn.f32.f64 	%f5449, %fd478;
	neg.f32 	%f5450, %f5449;
	setp.lt.s32 	%p1911, %r9018, 0;
	selp.f32 	%f6740, %f5450, %f5449, %p1911;
	bra.uni 	$L__BB9_1913;
$L__BB9_1912:
	mov.f32 	%f5451, 0f00000000;
	mul.rn.f32 	%f6740, %f1107, %f5451;
	mov.b32 	%r11261, 0;
$L__BB9_1913:
	setp.ltu.f32 	%p1912, %f1109, 0f47CE4780;
	add.s32 	%r9023, %r11261, 1;
	mul.rn.f32 	%f5452, %f6740, %f6740;
	and.b32  	%r9024, %r11261, 1;
	setp.eq.b32 	%p1913, %r9024, 1;
	selp.f32 	%f5453, %f6740, 0f3F800000, %p1913;
	fma.rn.f32 	%f5454, %f5452, %f5453, 0f00000000;
	fma.rn.f32 	%f5455, %f5452, 0f37CBAC00, 0fBAB607ED;
	selp.f32 	%f5456, 0fB94D4153, %f5455, %p1913;
	selp.f32 	%f5457, 0f3C0885E4, 0f3D2AAABB, %p1913;
	fma.rn.f32 	%f5458, %f5456, %f5452, %f5457;
	selp.f32 	%f5459, 0fBE2AAAA8, 0fBEFFFFFF, %p1913;
	fma.rn.f32 	%f5460, %f5458, %f5452, %f5459;
	fma.rn.f32 	%f5461, %f5460, %f5454, %f5453;
	and.b32  	%r9025, %r9023, 2;
	setp.eq.s32 	%p1914, %r9025, 0;
	mov.f32 	%f5462, 0f00000000;
	sub.f32 	%f5463, %f5462, %f5461;
	selp.f32 	%f5464, %f5461, %f5463, %p1914;
	mul.f32 	%f1117, %f1113, %f5464;
	@%p1912 bra 	$L__BB9_1921;
	setp.eq.f32 	%p1915, %f1109, 0f7F800000;
	@%p1915 bra 	$L__BB9_1920;
	mov.b32 	%r3189, %f1107;
	shl.b32 	%r9027, %r3189, 8;
	or.b32  	%r3190, %r9027, -2147483648;
	mov.b64 	%rd5234, 0;
	mov.b32 	%r11262, 0;
	mov.u64 	%rd5232, __cudart_i2opi_f;
	mov.u64 	%rd5233, %rd1;
$L__BB9_1916:
	.pragma "nounroll";
	ld.global.nc.u32 	%r9028, [%rd5232];
	mad.wide.u32 	%rd4026, %r9028, %r3190, %rd5234;
	shr.u64 	%rd5234, %rd4026, 32;
	st.local.u32 	[%rd5233], %rd4026;
	add.s32 	%r11262, %r11262, 1;
	add.s64 	%rd5233, %rd5233, 4;
	add.s64 	%rd5232, %rd5232, 4;
	setp.ne.s32 	%p1916, %r11262, 6;
	@%p1916 bra 	$L__BB9_1916;
	shr.u32 	%r9029, %r3189, 23;
	st.local.u32 	[%rd1+24], %rd5234;
	and.b32  	%r3193, %r9029, 31;
	and.b32  	%r9030, %r9029, 224;
	add.s32 	%r9031, %r9030, -128;
	shr.u32 	%r9032, %r9031, 5;
	mul.wide.u32 	%rd4027, %r9032, 4;
	sub.s64 	%rd1683, %rd1, %rd4027;
	ld.local.u32 	%r11263, [%rd1683+24];
	ld.local.u32 	%r11264, [%rd1683+20];
	setp.eq.s32 	%p1917, %r3193, 0;
	@%p1917 bra 	$L__BB9_1919;
	shf.l.wrap.b32 	%r11263, %r11264, %r11263, %r3193;
	ld.local.u32 	%r9033, [%rd1683+16];
	shf.l.wrap.b32 	%r11264, %r9033, %r11264, %r3193;
$L__BB9_1919:
	shr.u32 	%r9034, %r11263, 30;
	shf.l.wrap.b32 	%r9035, %r11264, %r11263, 2;
	shl.b32 	%r9036, %r11264, 2;
	shr.u32 	%r9037, %r9035, 31;
	add.s32 	%r9038, %r9037, %r9034;
	neg.s32 	%r9039, %r9038;
	setp.lt.s32 	%p1918, %r3189, 0;
	selp.b32 	%r11265, %r9039, %r9038, %p1918;
	xor.b32  	%r9040, %r9035, %r3189;
	shr.s32 	%r9041, %r9035, 31;
	xor.b32  	%r9042, %r9041, %r9035;
	xor.b32  	%r9043, %r9041, %r9036;
	cvt.u64.u32 	%rd4028, %r9042;
	shl.b64 	%rd4029, %rd4028, 32;
	cvt.u64.u32 	%rd4030, %r9043;
	or.b64  	%rd4031, %rd4029, %rd4030;
	cvt.rn.f64.s64 	%fd479, %rd4031;
	mul.f64 	%fd480, %fd479, 0d3BF921FB54442D19;
	cvt.rn.f32.f64 	%f5465, %fd480;
	neg.f32 	%f5466, %f5465;
	setp.lt.s32 	%p1919, %r9040, 0;
	selp.f32 	%f6741, %f5466, %f5465, %p1919;
	bra.uni 	$L__BB9_1921;
$L__BB9_1920:
	mov.f32 	%f5467, 0f00000000;
	mul.rn.f32 	%f6741, %f1107, %f5467;
	mov.b32 	%r11265, 0;
$L__BB9_1921:
	mul.f32 	%f5468, %f6741, %f6741;
	fma.rn.f32 	%f5469, %f5468, 0f3C190000, 0f3B560000;
	fma.rn.f32 	%f5470, %f5469, %f5468, 0f3CC70000;
	fma.rn.f32 	%f5471, %f5470, %f5468, 0f3D5B0000;
	fma.rn.f32 	%f5472, %f5471, %f5468, 0f3E089438;
	fma.rn.f32 	%f5473, %f5472, %f5468, 0f3EAAAA88;
	mul.rn.f32 	%f5474, %f5468, %f6741;
	fma.rn.f32 	%f5475, %f5473, %f5474, %f6741;
	abs.f32 	%f5476, %f6741;
	setp.eq.f32 	%p1920, %f5476, 0f3A00B43C;
	selp.f32 	%f5477, %f6741, %f5475, %p1920;
	and.b32  	%r9045, %r11265, 1;
	setp.eq.b32 	%p1921, %r9045, 1;
	neg.f32 	%f5478, %f5477;
	rcp.approx.ftz.f32 	%f5479, %f5478;
	selp.f32 	%f5480, %f5479, %f5477, %p1921;
	add.f32 	%f1121, %f1117, %f5480;
	mul.f32 	%f5481, %f1121, 0f3F22F983;
	cvt.rni.s32.f32 	%r11277, %f5481;
	cvt.rn.f32.s32 	%f5482, %r11277;
	fma.rn.f32 	%f5483, %f5482, 0fBFC90FDA, %f1121;
	fma.rn.f32 	%f5484, %f5482, 0fB3A22168, %f5483;
	fma.rn.f32 	%f6744, %f5482, 0fA7C234C5, %f5484;
	abs.f32 	%f1123, %f1121;
	setp.ltu.f32 	%p1922, %f1123, 0f47CE4780;
	mov.u32 	%r11269, %r11277;
	mov.f32 	%f6742, %f6744;
	@%p1922 bra 	$L__BB9_1929;
	setp.eq.f32 	%p1923, %f1123, 0f7F800000;
	@%p1923 bra 	$L__BB9_1928;
	mov.b32 	%r3203, %f1121;
	shl.b32 	%r9047, %r3203, 8;
	or.b32  	%r3204, %r9047, -2147483648;
	mov.b64 	%rd5237, 0;
	mov.b32 	%r11266, 0;
	mov.u64 	%rd5235, __cudart_i2opi_f;
	mov.u64 	%rd5236, %rd3;
$L__BB9_1924:
	.pragma "nounroll";
	ld.global.nc.u32 	%r9048, [%rd5235];
	mad.wide.u32 	%rd4034, %r9048, %r3204, %rd5237;
	shr.u64 	%rd5237, %rd4034, 32;
	st.local.u32 	[%rd5236], %rd4034;
	add.s32 	%r11266, %r11266, 1;
	add.s64 	%rd5236, %rd5236, 4;
	add.s64 	%rd5235, %rd5235, 4;
	setp.ne.s32 	%p1924, %r11266, 6;
	@%p1924 bra 	$L__BB9_1924;
	shr.u32 	%r9049, %r3203, 23;
	st.local.u32 	[%rd3+24], %rd5237;
	and.b32  	%r3207, %r9049, 31;
	and.b32  	%r9050, %r9049, 224;
	add.s32 	%r9051, %r9050, -128;
	shr.u32 	%r9052, %r9051, 5;
	mul.wide.u32 	%rd4035, %r9052, 4;
	sub.s64 	%rd1690, %rd3, %rd4035;
	ld.local.u32 	%r11267, [%rd1690+24];
	ld.local.u32 	%r11268, [%rd1690+20];
	setp.eq.s32 	%p1925, %r3207, 0;
	@%p1925 bra 	$L__BB9_1927;
	shf.l.wrap.b32 	%r11267, %r11268, %r11267, %r3207;
	ld.local.u32 	%r9053, [%rd1690+16];
	shf.l.wrap.b32 	%r11268, %r9053, %r11268, %r3207;
$L__BB9_1927:
	shr.u32 	%r9054, %r11267, 30;
	shf.l.wrap.b32 	%r9055, %r11268, %r11267, 2;
	shl.b32 	%r9056, %r11268, 2;
	shr.u32 	%r9057, %r9055, 31;
	add.s32 	%r9058, %r9057, %r9054;
	neg.s32 	%r9059, %r9058;
	setp.lt.s32 	%p1926, %r3203, 0;
	selp.b32 	%r11269, %r9059, %r9058, %p1926;
	xor.b32  	%r9060, %r9055, %r3203;
	shr.s32 	%r9061, %r9055, 31;
	xor.b32  	%r9062, %r9061, %r9055;
	xor.b32  	%r9063, %r9061, %r9056;
	cvt.u64.u32 	%rd4036, %r9062;
	shl.b64 	%rd4037, %rd4036, 32;
	cvt.u64.u32 	%rd4038, %r9063;
	or.b64  	%rd4039, %rd4037, %rd4038;
	cvt.rn.f64.s64 	%fd481, %rd4039;
	mul.f64 	%fd482, %fd481, 0d3BF921FB54442D19;
	cvt.rn.f32.f64 	%f5485, %fd482;
	neg.f32 	%f5486, %f5485;
	setp.lt.s32 	%p1927, %r9060, 0;
	selp.f32 	%f6742, %f5486, %f5485, %p1927;
	bra.uni 	$L__BB9_1929;
$L__BB9_1928:
	mov.f32 	%f5487, 0f00000000;
	mul.rn.f32 	%f6742, %f1121, %f5487;
	mov.b32 	%r11269, 0;
$L__BB9_1929:
	setp.ltu.f32 	%p1928, %f1123, 0f47CE4780;
	mul.rn.f32 	%f5488, %f6742, %f6742;
	and.b32  	%r9065, %r11269, 1;
	setp.eq.b32 	%p1929, %r9065, 1;
	selp.f32 	%f5489, 0f3F800000, %f6742, %p1929;
	fma.rn.f32 	%f5490, %f5488, %f5489, 0f00000000;
	fma.rn.f32 	%f5491, %f5488, 0f37CBAC00, 0fBAB607ED;
	selp.f32 	%f5492, %f5491, 0fB94D4153, %p1929;
	selp.f32 	%f5493, 0f3D2AAABB, 0f3C0885E4, %p1929;
	fma.rn.f32 	%f5494, %f5492, %f5488, %f5493;
	selp.f32 	%f5495, 0fBEFFFFFF, 0fBE2AAAA8, %p1929;
	fma.rn.f32 	%f5496, %f5494, %f5488, %f5495;
	fma.rn.f32 	%f5497, %f5496, %f5490, %f5489;
	and.b32  	%r9066, %r11269, 2;
	setp.eq.s32 	%p1930, %r9066, 0;
	mov.f32 	%f5498, 0f00000000;
	sub.f32 	%f5499, %f5498, %f5497;
	selp.f32 	%f1127, %f5497, %f5499, %p1930;
	mov.u32 	%r11273, %r11277;
	mov.f32 	%f6743, %f6744;
	@%p1928 bra 	$L__BB9_1937;
	setp.eq.f32 	%p1931, %f1123, 0f7F800000;
	@%p1931 bra 	$L__BB9_1936;
	mov.b32 	%r3216, %f1121;
	shl.b32 	%r9068, %r3216, 8;
	or.b32  	%r3217, %r9068, -2147483648;
	mov.b64 	%rd5240, 0;
	mov.b32 	%r11270, 0;
	mov.u64 	%rd5238, __cudart_i2opi_f;
	mov.u64 	%rd5239, %rd2;
$L__BB9_1932:
	.pragma "nounroll";
	ld.global.nc.u32 	%r9069, [%rd5238];
	mad.wide.u32 	%rd4042, %r9069, %r3217, %rd5240;
	shr.u64 	%rd5240, %rd4042, 32;
	st.local.u32 	[%rd5239], %rd4042;
	add.s32 	%r11270, %r11270, 1;
	add.s64 	%rd5239, %rd5239, 4;
	add.s64 	%rd5238, %rd5238, 4;
	setp.ne.s32 	%p1932, %r11270, 6;
	@%p1932 bra 	$L__BB9_1932;
	shr.u32 	%r9070, %r3216, 23;
	st.local.u32 	[%rd2+24], %rd5240;
	and.b32  	%r3220, %r9070, 31;
	and.b32  	%r9071, %r9070, 224;
	add.s32 	%r9072, %r9071, -128;
	shr.u32 	%r9073, %r9072, 5;
	mul.wide.u32 	%rd4043, %r9073, 4;
	sub.s64 	%rd1697, %rd2, %rd4043;
	ld.local.u32 	%r11271, [%rd1697+24];
	ld.local.u32 	%r11272, [%rd1697+20];
	setp.eq.s32 	%p1933, %r3220, 0;
	@%p1933 bra 	$L__BB9_1935;
	shf.l.wrap.b32 	%r11271, %r11272, %r11271, %r3220;
	ld.local.u32 	%r9074, [%rd1697+16];
	shf.l.wrap.b32 	%r11272, %r9074, %r11272, %r3220;
$L__BB9_1935:
	shr.u32 	%r9075, %r11271, 30;
	shf.l.wrap.b32 	%r9076, %r11272, %r11271, 2;
	shl.b32 	%r9077, %r11272, 2;
	shr.u32 	%r9078, %r9076, 31;
	add.s32 	%r9079, %r9078, %r9075;
	neg.s32 	%r9080, %r9079;
	setp.lt.s32 	%p1934, %r3216, 0;
	selp.b32 	%r11273, %r9080, %r9079, %p1934;
	xor.b32  	%r9081, %r9076, %r3216;
	shr.s32 	%r9082, %r9076, 31;
	xor.b32  	%r9083, %r9082, %r9076;
	xor.b32  	%r9084, %r9082, %r9077;
	cvt.u64.u32 	%rd4044, %r9083;
	shl.b64 	%rd4045, %rd4044, 32;
	cvt.u64.u32 	%rd4046, %r9084;
	or.b64  	%rd4047, %rd4045, %rd4046;
	cvt.rn.f64.s64 	%fd483, %rd4047;
	mul.f64 	%fd484, %fd483, 0d3BF921FB54442D19;
	cvt.rn.f32.f64 	%f5500, %fd484;
	neg.f32 	%f5501, %f5500;
	setp.lt.s32 	%p1935, %r9081, 0;
	selp.f32 	%f6743, %f5501, %f5500, %p1935;
	bra.uni 	$L__BB9_1937;
$L__BB9_1936:
	mov.f32 	%f5502, 0f00000000;
	mul.rn.f32 	%f6743, %f1121, %f5502;
	mov.b32 	%r11273, 0;
$L__BB9_1937:
	setp.ltu.f32 	%p1936, %f1123, 0f47CE4780;
	add.s32 	%r9086, %r11273, 1;
	mul.rn.f32 	%f5503, %f6743, %f6743;
	and.b32  	%r9087, %r11273, 1;
	setp.eq.b32 	%p1937, %r9087, 1;
	selp.f32 	%f5504, %f6743, 0f3F800000, %p1937;
	fma.rn.f32 	%f5505, %f5503, %f5504, 0f00000000;
	fma.rn.f32 	%f5506, %f5503, 0f37CBAC00, 0fBAB607ED;
	selp.f32 	%f5507, 0fB94D4153, %f5506, %p1937;
	selp.f32 	%f5508, 0f3C0885E4, 0f3D2AAABB, %p1937;
	fma.rn.f32 	%f5509, %f5507, %f5503, %f5508;
	selp.f32 	%f5510, 0fBE2AAAA8, 0fBEFFFFFF, %p1937;
	fma.rn.f32 	%f5511, %f5509, %f5503, %f5510;
	fma.rn.f32 	%f5512, %f5511, %f5505, %f5504;
	and.b32  	%r9088, %r9086, 2;
	setp.eq.s32 	%p1938, %r9088, 0;
	mov.f32 	%f5513, 0f00000000;
	sub.f32 	%f5514, %f5513, %f5512;
	selp.f32 	%f5515, %f5512, %f5514, %p1938;
	mul.f32 	%f1131, %f1127, %f5515;
	@%p1936 bra 	$L__BB9_1945;
	setp.eq.f32 	%p1939, %f1123, 0f7F800000;
	@%p1939 bra 	$L__BB9_1944;
	mov.b32 	%r3229, %f1121;
	shl.b32 	%r9090, %r3229, 8;
	or.b32  	%r3230, %r9090, -2147483648;
	mov.b64 	%rd5243, 0;
	mov.b32 	%r11274, 0;
	mov.u64 	%rd5241, __cudart_i2opi_f;
	mov.u64 	%rd5242, %rd1;
$L__BB9_1940:
	.pragma "nounroll";
	ld.global.nc.u32 	%r9091, [%rd5241];
	mad.wide.u32 	%rd4050, %r9091, %r3230, %rd5243;
	shr.u64 	%rd5243, %rd4050, 32;
	st.local.u32 	[%rd5242], %rd4050;
	add.s32 	%r11274, %r11274, 1;
	add.s64 	%rd5242, %rd5242, 4;
	add.s64 	%rd5241, %rd5241, 4;
	setp.ne.s32 	%p1940, %r11274, 6;
	@%p1940 bra 	$L__BB9_1940;
	shr.u32 	%r9092, %r3229, 23;
	st.local.u32 	[%rd1+24], %rd5243;
	and.b32  	%r3233, %r9092, 31;
	and.b32  	%r9093, %r9092, 224;
	add.s32 	%r9094, %r9093, -128;
	shr.u32 	%r9095, %r9094, 5;
	mul.wide.u32 	%rd4051, %r9095, 4;
	sub.s64 	%rd1704, %rd1, %rd4051;
	ld.local.u32 	%r11275, [%rd1704+24];
	ld.local.u32 	%r11276, [%rd1704+20];
	setp.eq.s32 	%p1941, %r3233, 0;
	@%p1941 bra 	$L__BB9_1943;
	shf.l.wrap.b32 	%r11275, %r11276, %r11275, %r3233;
	ld.local.u32 	%r9096, [%rd1704+16];
	shf.l.wrap.b32 	%r11276, %r9096, %r11276, %r3233;
$L__BB9_1943:
	shr.u32 	%r9097, %r11275, 30;
	shf.l.wrap.b32 	%r9098, %r11276, %r11275, 2;
	shl.b32 	%r9099, %r11276, 2;
	shr.u32 	%r9100, %r9098, 31;
	add.s32 	%r9101, %r9100, %r9097;
	neg.s32 	%r9102, %r9101;
	setp.lt.s32 	%p1942, %r3229, 0;
	selp.b32 	%r11277, %r9102, %r9101, %p1942;
	xor.b32  	%r9103, %r9098, %r3229;
	shr.s32 	%r9104, %r9098, 31;
	xor.b32  	%r9105, %r9104, %r9098;
	xor.b32  	%r9106, %r9104, %r9099;
	cvt.u64.u32 	%rd4052, %r9105;
	shl.b64 	%rd4053, %rd4052, 32;
	cvt.u64.u32 	%rd4054, %r9106;
	or.b64  	%rd4055, %rd4053, %rd4054;
	cvt.rn.f64.s64 	%fd485, %rd4055;
	mul.f64 	%fd486, %fd485, 0d3BF921FB54442D19;
	cvt.rn.f32.f64 	%f5516, %fd486;
	neg.f32 	%f5517, %f5516;
	setp.lt.s32 	%p1943, %r9103, 0;
	selp.f32 	%f6744, %f5517, %f5516, %p1943;
	bra.uni 	$L__BB9_1945;
$L__BB9_1944:
	mov.f32 	%f5518, 0f00000000;
	mul.rn.f32 	%f6744, %f1121, %f5518;
	mov.b32 	%r11277, 0;
$L__BB9_1945:
	mul.f32 	%f5519, %f6744, %f6744;
	fma.rn.f32 	%f5520, %f5519, 0f3C190000, 0f3B560000;
	fma.rn.f32 	%f5521, %f5520, %f5519, 0f3CC70000;
	fma.rn.f32 	%f5522, %f5521, %f5519, 0f3D5B0000;
	fma.rn.f32 	%f5523, %f5522, %f5519, 0f3E089438;
	fma.rn.f32 	%f5524, %f5523, %f5519, 0f3EAAAA88;
	mul.rn.f32 	%f5525, %f5519, %f6744;
	fma.rn.f32 	%f5526, %f5524, %f5525, %f6744;
	abs.f32 	%f5527, %f6744;
	setp.eq.f32 	%p1944, %f5527, 0f3A00B43C;
	selp.f32 	%f5528, %f6744, %f5526, %p1944;
	and.b32  	%r9108, %r11277, 1;
	setp.eq.b32 	%p1945, %r9108, 1;
	neg.f32 	%f5529, %f5528;
	rcp.approx.ftz.f32 	%f5530, %f5529;
	selp.f32 	%f5531, %f5530, %f5528, %p1945;
	add.f32 	%f1135, %f1131, %f5531;
	mul.f32 	%f5532, %f1135, 0f3F22F983;
	cvt.rni.s32.f32 	%r11289, %f5532;
	cvt.rn.f32.s32 	%f5533, %r11289;
	fma.rn.f32 	%f5534, %f5533, 0fBFC90FDA, %f1135;
	fma.rn.f32 	%f5535, %f5533, 0fB3A22168, %f5534;
	fma.rn.f32 	%f6747, %f5533, 0fA7C234C5, %f5535;
	abs.f32 	%f1137, %f1135;
	setp.ltu.f32 	%p1946, %f1137, 0f47CE4780;
	mov.u32 	%r11281, %r11289;
	mov.f32 	%f6745, %f6747;
	@%p1946 bra 	$L__BB9_1953;
	setp.eq.f32 	%p1947, %f1137, 0f7F800000;
	@%p1947 bra 	$L__BB9_1952;
	mov.b32 	%r3243, %f1135;
	shl.b32 	%r9110, %r3243, 8;
	or.b32  	%r3244, %r9110, -2147483648;
	mov.b64 	%rd5246, 0;
	mov.b32 	%r11278, 0;
	mov.u64 	%rd5244, __cudart_i2opi_f;
	mov.u64 	%rd5245, %rd3;
$L__BB9_1948:
	.pragma "nounroll";
	ld.global.nc.u32 	%r9111, [%rd5244];
	mad.wide.u32 	%rd4058, %r9111, %r3244, %rd5246;
	shr.u64 	%rd5246, %rd4058, 32;
	st.local.u32 	[%rd5245], %rd4058;
	add.s32 	%r11278, %r11278, 1;
	add.s64 	%rd5245, %rd5245, 4;
	add.s64 	%rd5244, %rd5244, 4;
	setp.ne.s32 	%p1948, %r11278, 6;
	@%p1948 bra 	$L__BB9_1948;
	shr.u32 	%r9112, %r3243, 23;
	st.local.u32 	[%rd3+24], %rd5246;
	and.b32  	%r3247, %r9112, 31;
	and.b32  	%r9113, %r9112, 224;
	add.s32 	%r9114, %r9113, -128;
	shr.u32 	%r9115, %r9114, 5;
	mul.wide.u32 	%rd4059, %r9115, 4;
	sub.s64 	%rd1711, %rd3, %rd4059;
	ld.local.u32 	%r11279, [%rd1711+24];
	ld.local.u32 	%r11280, [%rd1711+20];
	setp.eq.s32 	%p1949, %r3247, 0;
	@%p1949 bra 	$L__BB9_1951;
	shf.l.wrap.b32 	%r11279, %r11280, %r11279, %r3247;
	ld.local.u32 	%r9116, [%rd1711+16];
	shf.l.wrap.b32 	%r11280, %r9116, %r11280, %r3247;
$L__BB9_1951:
	shr.u32 	%r9117, %r11279, 30;
	shf.l.wrap.b32 	%r9118, %r11280, %r11279, 2;
	shl.b32 	%r9119, %r11280, 2;
	shr.u32 	%r9120, %r9118, 31;
	add.s32 	%r9121, %r9120, %r9117;
	neg.s32 	%r9122, %r9121;
	setp.lt.s32 	%p1950, %r3243, 0;
	selp.b32 	%r11281, %r9122, %r9121, %p1950;
	xor.b32  	%r9123, %r9118, %r3243;
	shr.s32 	%r9124, %r9118, 31;
	xor.b32  	%r9125, %r9124, %r9118;
	xor.b32  	%r9126, %r9124, %r9119;
	cvt.u64.u32 	%rd4060, %r9125;
	shl.b64 	%rd4061, %rd4060, 32;
	cvt.u64.u32 	%rd4062, %r9126;
	or.b64  	%rd4063, %rd4061, %rd4062;
	cvt.rn.f64.s64 	%fd487, %rd4063;
	mul.f64 	%fd488, %fd487, 0d3BF921FB54442D19;
	cvt.rn.f32.f64 	%f5536, %fd488;
	neg.f32 	%f5537, %f5536;
	setp.lt.s32 	%p1951, %r9123, 0;
	selp.f32 	%f6745, %f5537, %f5536, %p1951;
	bra.uni 	$L__BB9_1953;
$L__BB9_1952:
	mov.f32 	%f5538, 0f00000000;
	mul.rn.f32 	%f6745, %f1135, %f5538;
	mov.b32 	%r11281, 0;
$L__BB9_1953:
	setp.ltu.f32 	%p1952, %f1137, 0f47CE4780;
	mul.rn.f32 	%f5539, %f6745, %f6745;
	and.b32  	%r9128, %r11281, 1;
	setp.eq.b32 	%p1953, %r9128, 1;
	selp.f32 	%f5540, 0f3F800000, %f6745, %p1953;
	fma.rn.f32 	%f5541, %f5539, %f5540, 0f00000000;
	fma.rn.f32 	%f5542, %f5539, 0f37CBAC00, 0fBAB607ED;
	selp.f32 	%f5543, %f5542, 0fB94D4153, %p1953;
	selp.f32 	%f5544, 0f3D2AAABB, 0f3C0885E4, %p1953;
	fma.rn.f32 	%f5545, %f5543, %f5539, %f5544;
	selp.f32 	%f5546, 0fBEFFFFFF, 0fBE2AAAA8, %p1953;
	fma.rn.f32 	%f5547, %f5545, %f5539, %f5546;
	fma.rn.f32 	%f5548, %f5547, %f5541, %f5540;
	and.b32  	%r9129, %r11281, 2;
	setp.eq.s32 	%p1954, %r9129, 0;
	mov.f32 	%f5549, 0f00000000;
	sub.f32 	%f5550, %f5549, %f5548;
	selp.f32 	%f1141, %f5548, %f5550, %p1954;
	mov.u32 	%r11285, %r11289;
	mov.f32 	%f6746, %f6747;
	@%p1952 bra 	$L__BB9_1961;
	setp.eq.f32 	%p1955, %f1137, 0f7F800000;
	@%p1955 bra 	$L__BB9_1960;
	mov.b32 	%r3256, %f1135;
	shl.b32 	%r9131, %r3256, 8;
	or.b32  	%r3257, %r9131, -2147483648;
	mov.b64 	%rd5249, 0;
	mov.b32 	%r11282, 0;
	mov.u64 	%rd5247, __cudart_i2opi_f;
	mov.u64 	%rd5248, %rd2;
$L__BB9_1956:
	.pragma "nounroll";
	ld.global.nc.u32 	%r9132, [%rd5247];
	mad.wide.u32 	%rd4066, %r9132, %r3257, %rd5249;
	shr.u64 	%rd5249, %rd4066, 32;
	st.local.u32 	[%rd5248], %rd4066;
	add.s32 	%r11282, %r11282, 1;
	add.s64 	%rd5248, %rd5248, 4;
	add.s64 	%rd5247, %rd5247, 4;
	setp.ne.s32 	%p1956, %r11282, 6;
	@%p1956 bra 	$L__BB9_1956;
	shr.u32 	%r9133, %r3256, 23;
	st.local.u32 	[%rd2+24], %rd5249;
	and.b32  	%r3260, %r9133, 31;
	and.b32  	%r9134, %r9133, 224;
	add.s32 	%r9135, %r9134, -128;
	shr.u32 	%r9136, %r9135, 5;
	mul.wide.u32 	%rd4067, %r9136, 4;
	sub.s64 	%rd1718, %rd2, %rd4067;
	ld.local.u32 	%r11283, [%rd1718+24];
	ld.local.u32 	%r11284, [%rd1718+20];
	setp.eq.s32 	%p1957, %r3260, 0;
	@%p1957 bra 	$L__BB9_1959;
	shf.l.wrap.b32 	%r11283, %r11284, %r11283, %r3260;
	ld.local.u32 	%r9137, [%rd1718+16];
	shf.l.wrap.b32 	%r11284, %r9137, %r11284, %r3260;
$L__BB9_1959:
	shr.u32 	%r9138, %r11283, 30;
	shf.l.wrap.b32 	%r9139, %r11284, %r11283, 2;
	shl.b32 	%r9140, %r11284, 2;
	shr.u32 	%r9141, %r9139, 31;
	add.s32 	%r9142, %r9141, %r9138;
	neg.s32 	%r9143, %r9142;
	setp.lt.s32 	%p1958, %r3256, 0;
	selp.b32 	%r11285, %r9143, %r9142, %p1958;
	xor.b32  	%r9144, %r9139, %r3256;
	shr.s32 	%r9145, %r9139, 31;
	xor.b32  	%r9146, %r9145, %r9139;
	xor.b32  	%r9147, %r9145, %r9140;
	cvt.u64.u32 	%rd4068, %r9146;
	shl.b64 	%rd4069, %rd4068, 32;
	cvt.u64.u32 	%rd4070, %r9147;
	or.b64  	%rd4071, %rd4069, %rd4070;
	cvt.rn.f64.s64 	%fd489, %rd4071;
	mul.f64 	%fd490, %fd489, 0d3BF921FB54442D19;
	cvt.rn.f32.f64 	%f5551, %fd490;
	neg.f32 	%f5552, %f5551;
	setp.lt.s32 	%p1959, %r9144, 0;
	selp.f32 	%f6746, %f5552, %f5551, %p1959;
	bra.uni 	$L__BB9_1961;
$L__BB9_1960:
	mov.f32 	%f5553, 0f00000000;
	mul.rn.f32 	%f6746, %f1135, %f5553;
	mov.b32 	%r11285, 0;
$L__BB9_1961:
	setp.ltu.f32 	%p1960, %f1137, 0f47CE4780;
	add.s32 	%r9149, %r11285, 1;
	mul.rn.f32 	%f5554, %f6746, %f6746;
	and.b32  	%r9150, %r11285, 1;
	setp.eq.b32 	%p1961, %r9150, 1;
	selp.f32 	%f5555, %f6746, 0f3F800000, %p1961;
	fma.rn.f32 	%f5556, %f5554, %f5555, 0f00000000;
	fma.rn.f32 	%f5557, %f5554, 0f37CBAC00, 0fBAB607ED;
	selp.f32 	%f5558, 0fB94D4153, %f5557, %p1961;
	selp.f32 	%f5559, 0f3C0885E4, 0f3D2AAABB, %p1961;
	fma.rn.f32 	%f5560, %f5558, %f5554, %f5559;
	selp.f32 	%f5561, 0fBE2AAAA8, 0fBEFFFFFF, %p1961;
	fma.rn.f32 	%f5562, %f5560, %f5554, %f5561;
	fma.rn.f32 	%f5563, %f5562, %f5556, %f5555;
	and.b32  	%r9151, %r9149, 2;
	setp.eq.s32 	%p1962, %r9151, 0;
	mov.f32 	%f5564, 0f00000000;
	sub.f32 	%f5565, %f5564, %f5563;
	selp.f32 	%f5566, %f5563, %f5565, %p1962;
	mul.f32 	%f1145, %f1141, %f5566;
	@%p1960 bra 	$L__BB9_1969;
	setp.eq.f32 	%p1963, %f1137, 0f7F800000;
	@%p1963 bra 	$L__BB9_1968;
	mov.b32 	%r3269, %f1135;
	shl.b32 	%r9153, %r3269, 8;
	or.b32  	%r3270, %r9153, -2147483648;
	mov.b64 	%rd5252, 0;
	mov.b32 	%r11286, 0;
	mov.u64 	%rd5250, __cudart_i2opi_f;
	mov.u64 	%rd5251, %rd1;
$L__BB9_1964:
	.pragma "nounroll";
	ld.global.nc.u32 	%r9154, [%rd5250];
	mad.wide.u32 	%rd4074, %r9154, %r3270, %rd5252;
	shr.u64 	%rd5252, %rd4074, 32;
	st.local.u32 	[%rd5251], %rd4074;
	add.s32 	%r11286, %r11286, 1;
	add.s64 	%rd5251, %rd5251, 4;
	add.s64 	%rd5250, %rd5250, 4;
	setp.ne.s32 	%p1964, %r11286, 6;
	@%p1964 bra 	$L__BB9_1964;
	shr.u32 	%r9155, %r3269, 23;
	st.local.u32 	[%rd1+24], %rd5252;
	and.b32  	%r3273, %r9155, 31;
	and.b32  	%r9156, %r9155, 224;
	add.s32 	%r9157, %r9156, -128;
	shr.u32 	%r9158, %r9157, 5;
	mul.wide.u32 	%rd4075, %r9158, 4;
	sub.s64 	%rd1725, %rd1, %rd4075;
	ld.local.u32 	%r11287, [%rd1725+24];
	ld.local.u32 	%r11288, [%rd1725+20];
	setp.eq.s32 	%p1965, %r3273, 0;
	@%p1965 bra 	$L__BB9_1967;
	shf.l.wrap.b32 	%r11287, %r11288, %r11287, %r3273;
	ld.local.u32 	%r9159, [%rd1725+16];
	shf.l.wrap.b32 	%r11288, %r9159, %r11288, %r3273;
$L__BB9_1967:
	shr.u32 	%r9160, %r11287, 30;
	shf.l.wrap.b32 	%r9161, %r11288, %r11287, 2;
	shl.b32 	%r9162, %r11288, 2;
	shr.u32 	%r9163, %r9161, 31;
	add.s32 	%r9164, %r9163, %r9160;
	neg.s32 	%r9165, %r9164;
	setp.lt.s32 	%p1966, %r3269, 0;
	selp.b32 	%r11289, %r9165, %r9164, %p1966;
	xor.b32  	%r9166, %r9161, %r3269;
	shr.s32 	%r9167, %r9161, 31;
	xor.b32  	%r9168, %r9167, %r9161;
	xor.b32  	%r9169, %r9167, %r9162;
	cvt.u64.u32 	%rd4076, %r9168;
	shl.b64 	%rd4077, %rd4076, 32;
	cvt.u64.u32 	%rd4078, %r9169;
	or.b64  	%rd4079, %rd4077, %rd4078;
	cvt.rn.f64.s64 	%fd491, %rd4079;
	mul.f64 	%fd492, %fd491, 0d3BF921FB54442D19;
	cvt.rn.f32.f64 	%f5567, %fd492;
	neg.f32 	%f5568, %f5567;
	setp.lt.s32 	%p1967, %r9166, 0;
	selp.f32 	%f6747, %f5568, %f5567, %p1967;
	bra.uni 	$L__BB9_1969;
$L__BB9_1968:
	mov.f32 	%f5569, 0f00000000;
	mul.rn.f32 	%f6747, %f1135, %f5569;
	mov.b32 	%r11289, 0;
$L__BB9_1969:
	mul.f32 	%f5570, %f6747, %f6747;
	fma.rn.f32 	%f5571, %f5570, 0f3C190000, 0f3B560000;
	fma.rn.f32 	%f5572, %f5571, %f5570, 0f3CC70000;
	fma.rn.f32 	%f5573, %f5572, %f5570, 0f3D5B0000;
	fma.rn.f32 	%f5574, %f5573, %f5570, 0f3E089438;
	fma.rn.f32 	%f5575, %f5574, %f5570, 0f3EAAAA88;
	mul.rn.f32 	%f5576, %f5570, %f6747;
	fma.rn.f32 	%f5577, %f5575, %f5576, %f6747;
	abs.f32 	%f5578, %f6747;
	setp.eq.f32 	%p1968, %f5578, 0f3A00B43C;
	selp.f32 	%f5579, %f6747, %f5577, %p1968;
	and.b32  	%r9171, %r11289, 1;
	setp.eq.b32 	%p1969, %r9171, 1;
	neg.f32 	%f5580, %f5579;
	rcp.approx.ftz.f32 	%f5581, %f5580;
	selp.f32 	%f5582, %f5581, %f5579, %p1969;
	add.f32 	%f1149, %f1145, %f5582;
	mul.f32 	%f5583, %f1149, 0f3F22F983;
	cvt.rni.s32.f32 	%r11301, %f5583;
	cvt.rn.f32.s32 	%f5584, %r11301;
	fma.rn.f32 	%f5585, %f5584, 0fBFC90FDA, %f1149;
	fma.rn.f32 	%f5586, %f5584, 0fB3A22168, %f5585;
	fma.rn.f32 	%f6750, %f5584, 0fA7C234C5, %f5586;
	abs.f32 	%f1151, %f1149;
	setp.ltu.f32 	%p1970, %f1151, 0f47CE4780;
	mov.u32 	%r11293, %r11301;
	mov.f32 	%f6748, %f6750;
	@%p1970 bra 	$L__BB9_1977;
	setp.eq.f32 	%p1971, %f1151, 0f7F800000;
	@%p1971 bra 	$L__BB9_1976;
	mov.b32 	%r3283, %f1149;
	shl.b32 	%r9173, %r3283, 8;
	or.b32  	%r3284, %r9173, -2147483648;
	mov.b64 	%rd5255, 0;
	mov.b32 	%r11290, 0;
	mov.u64 	%rd5253, __cudart_i2opi_f;
	mov.u64 	%rd5254, %rd3;
$L__BB9_1972:
	.pragma "nounroll";
	ld.global.nc.u32 	%r9174, [%rd5253];
	mad.wide.u32 	%rd4082, %r9174, %r3284, %rd5255;
	shr.u64 	%rd5255, %rd4082, 32;
	st.local.u32 	[%rd5254], %rd4082;
	add.s32 	%r11290, %r11290, 1;
	add.s64 	%rd5254, %rd5254, 4;
	add.s64 	%rd5253, %rd5253, 4;
	setp.ne.s32 	%p1972, %r11290, 6;
	@%p1972 bra 	$L__BB9_1972;
	shr.u32 	%r9175, %r3283, 23;
	st.local.u32 	[%rd3+24], %rd5255;
	and.b32  	%r3287, %r9175, 31;
	and.b32  	%r9176, %r9175, 224;
	add.s32 	%r9177, %r9176, -128;
	shr.u32 	%r9178, %r9177, 5;
	mul.wide.u32 	%rd4083, %r9178, 4;
	sub.s64 	%rd1732, %rd3, %rd4083;
	ld.local.u32 	%r11291, [%rd1732+24];
	ld.local.u32 	%r11292, [%rd1732+20];
	setp.eq.s32 	%p1973, %r3287, 0;
	@%p1973 bra 	$L__BB9_1975;
	shf.l.wrap.b32 	%r11291, %r11292, %r11291, %r3287;
	ld.local.u32 	%r9179, [%rd1732+16];
	shf.l.wrap.b32 	%r11292, %r9179, %r11292, %r3287;
$L__BB9_1975:
	shr.u32 	%r9180, %r11291, 30;
	shf.l.wrap.b32 	%r9181, %r11292, %r11291, 2;
	shl.b32 	%r9182, %r11292, 2;
	shr.u32 	%r9183, %r9181, 31;
	add.s32 	%r9184, %r9183, %r9180;
	neg.s32 	%r9185, %r9184;
	setp.lt.s32 	%p1974, %r3283, 0;
	selp.b32 	%r11293, %r9185, %r9184, %p1974;
	xor.b32  	%r9186, %r9181, %r3283;
	shr.s32 	%r9187, %r9181, 31;
	xor.b32  	%r9188, %r9187, %r9181;
	xor.b32  	%r9189, %r9187, %r9182;
	cvt.u64.u32 	%rd4084, %r9188;
	shl.b64 	%rd4085, %rd4084, 32;
	cvt.u64.u32 	%rd4086, %r9189;
	or.b64  	%rd4087, %rd4085, %rd4086;
	cvt.rn.f64.s64 	%fd493, %rd4087;
	mul.f64 	%fd494, %fd493, 0d3BF921FB54442D19;
	cvt.rn.f32.f64 	%f5587, %fd494;
	neg.f32 	%f5588, %f5587;
	setp.lt.s32 	%p1975, %r9186, 0;
	selp.f32 	%f6748, %f5588, %f5587, %p1975;
	bra.uni 	$L__BB9_1977;
$L__BB9_1976:
	mov.f32 	%f5589, 0f00000000;
	mul.rn.f32 	%f6748, %f1149, %f5589;
	mov.b32 	%r11293, 0;
$L__BB9_1977:
	setp.ltu.f32 	%p1976, %f1151, 0f47CE4780;
	mul.rn.f32 	%f5590, %f6748, %f6748;
	and.b32  	%r9191, %r11293, 1;
	setp.eq.b32 	%p1977, %r9191, 1;
	selp.f32 	%f5591, 0f3F800000, %f6748, %p1977;
	fma.rn.f32 	%f5592, %f5590, %f5591, 0f00000000;
	fma.rn.f32 	%f5593, %f5590, 0f37CBAC00, 0fBAB607ED;
	selp.f32 	%f5594, %f5593, 0fB94D4153, %p1977;
	selp.f32 	%f5595, 0f3D2AAABB, 0f3C0885E4, %p1977;
	fma.rn.f32 	%f5596, %f5594, %f5590, %f5595;
	selp.f32 	%f5597, 0fBEFFFFFF, 0fBE2AAAA8, %p1977;
	fma.rn.f32 	%f5598, %f5596, %f5590, %f5597;
	fma.rn.f32 	%f5599, %f5598, %f5592, %f5591;
	and.b32  	%r9192, %r11293, 2;
	setp.eq.s32 	%p1978, %r9192, 0;
	mov.f32 	%f5600, 0f00000000;
	sub.f32 	%f5601, %f5600, %f5599;
	selp.f32 	%f1155, %f5599, %f5601, %p1978;
	mov.u32 	%r11297, %r11301;
	mov.f32 	%f6749, %f6750;
	@%p1976 bra 	$L__BB9_1985;
	setp.eq.f32 	%p1979, %f1151, 0f7F800000;
	@%p1979 bra 	$L__BB9_1984;
	mov.b32 	%r3296, %f1149;
	shl.b32 	%r9194, %r3296, 8;
	or.b32  	%r3297, %r9194, -2147483648;
	mov.b64 	%rd5258, 0;
	mov.b32 	%r11294, 0;
	mov.u64 	%rd5256, __cudart_i2opi_f;
	mov.u64 	%rd5257, %rd2;
$L__BB9_1980:
	.pragma "nounroll";
	ld.global.nc.u32 	%r9195, [%rd5256];
	mad.wide.u32 	%rd4090, %r9195, %r3297, %rd5258;
	shr.u64 	%rd5258, %rd4090, 32;
	st.local.u32 	[%rd5257], %rd4090;
	add.s32 	%r11294, %r11294, 1;
	add.s64 	%rd5257, %rd5257, 4;
	add.s64 	%rd5256, %rd5256, 4;
	setp.ne.s32 	%p1980, %r11294, 6;
	@%p1980 bra 	$L__BB9_1980;
	shr.u32 	%r9196, %r3296, 23;
	st.local.u32 	[%rd2+24], %rd5258;
	and.b32  	%r3300, %r9196, 31;
	and.b32  	%r9197, %r9196, 224;
	add.s32 	%r9198, %r9197, -128;
	shr.u32 	%r9199, %r9198, 5;
	mul.wide.u32 	%rd4091, %r9199, 4;
	sub.s64 	%rd1739, %rd2, %rd4091;
	ld.local.u32 	%r11295, [%rd1739+24];
	ld.local.u32 	%r11296, [%rd1739+20];
	setp.eq.s32 	%p1981, %r3300, 0;
	@%p1981 bra 	$L__BB9_1983;
	shf.l.wrap.b32 	%r11295, %r11296, %r11295, %r3300;
	ld.local.u32 	%r9200, [%rd1739+16];
	shf.l.wrap.b32 	%r11296, %r9200, %r11296, %r3300;
$L__BB9_1983:
	shr.u32 	%r9201, %r11295, 30;
	shf.l.wrap.b32 	%r9202, %r11296, %r11295, 2;
	shl.b32 	%r9203, %r11296, 2;
	shr.u32 	%r9204, %r9202, 31;
	add.s32 	%r9205, %r9204, %r9201;
	neg.s32 	%r9206, %r9205;
	setp.lt.s32 	%p1982, %r3296, 0;
	selp.b32 	%r11297, %r9206, %r9205, %p1982;
	xor.b32  	%r9207, %r9202, %r3296;
	shr.s32 	%r9208, %r9202, 31;
	xor.b32  	%r9209, %r9208, %r9202;
	xor.b32  	%r9210, %r9208, %r9203;
	cvt.u64.u32 	%rd4092, %r9209;
	shl.b64 	%rd4093, %rd4092, 32;
	cvt.u64.u32 	%rd4094, %r9210;
	or.b64  	%rd4095, %rd4093, %rd4094;
	cvt.rn.f64.s64 	%fd495, %rd4095;
	mul.f64 	%fd496, %fd495, 0d3BF921FB54442D19;
	cvt.rn.f32.f64 	%f5602, %fd496;
	neg.f32 	%f5603, %f5602;
	setp.lt.s32 	%p1983, %r9207, 0;
	selp.f32 	%f6749, %f5603, %f5602, %p1983;
	bra.uni 	$L__BB9_1985;
$L__BB9_1984:
	mov.f32 	%f5604, 0f00000000;
	mul.rn.f32 	%f6749, %f1149, %f5604;
	mov.b32 	%r11297, 0;
$L__BB9_1985:
	setp.ltu.f32 	%p1984, %f1151, 0f47CE4780;
	add.s32 	%r9212, %r11297, 1;
	mul.rn.f32 	%f5605, %f6749, %f6749;
	and.b32  	%r9213, %r11297, 1;
	setp.eq.b32 	%p1985, %r9213, 1;
	selp.f32 	%f5606, %f6749, 0f3F800000, %p1985;
	fma.rn.f32 	%f5607, %f5605, %f5606, 0f00000000;
	fma.rn.f32 	%f5608, %f5605, 0f37CBAC00, 0fBAB607ED;
	selp.f32 	%f5609, 0fB94D4153, %f5608, %p1985;
	selp.f32 	%f5610, 0f3C0885E4, 0f3D2AAABB, %p1985;
	fma.rn.f32 	%f5611, %f5609, %f5605, %f5610;
	selp.f32 	%f5612, 0fBE2AAAA8, 0fBEFFFFFF, %p1985;
	fma.rn.f32 	%f5613, %f5611, %f5605, %f5612;
	fma.rn.f32 	%f5614, %f5613, %f5607, %f5606;
	and.b32  	%r9214, %r9212, 2;
	setp.eq.s32 	%p1986, %r9214, 0;
	mov.f32 	%f5615, 0f00000000;
	sub.f32 	%f5616, %f5615, %f5614;
	selp.f32 	%f5617, %f5614, %f5616, %p1986;
	mul.f32 	%f1159, %f1155, %f5617;
	@%p1984 bra 	$L__BB9_1993;
	setp.eq.f32 	%p1987, %f1151, 0f7F800000;
	@%p1987 bra 	$L__BB9_1992;
	mov.b32 	%r3309, %f1149;
	shl.b32 	%r9216, %r3309, 8;
	or.b32  	%r3310, %r9216, -2147483648;
	mov.b64 	%rd5261, 0;
	mov.b32 	%r11298, 0;
	mov.u64 	%rd5259, __cudart_i2opi_f;
	mov.u64 	%rd5260, %rd1;
$L__BB9_1988:
	.pragma "nounroll";
	ld.global.nc.u32 	%r9217, [%rd5259];
	mad.wide.u32 	%rd4098, %r9217, %r3310, %rd5261;
	shr.u64 	%rd5261, %rd4098, 32;
	st.local.u32 	[%rd5260], %rd4098;
	add.s32 	%r11298, %r11298, 1;
	add.s64 	%rd5260, %rd5260, 4;
	add.s64 	%rd5259, %rd5259, 4;
	setp.ne.s32 	%p1988, %r11298, 6;
	@%p1988 bra 	$L__BB9_1988;
	shr.u32 	%r9218, %r3309, 23;
	st.local.u32 	[%rd1+24], %rd5261;
	and.b32  	%r3313, %r9218, 31;
	and.b32  	%r9219, %r9218, 224;
	add.s32 	%r9220, %r9219, -128;
	shr.u32 	%r9221, %r9220, 5;
	mul.wide.u32 	%rd4099, %r9221, 4;
	sub.s64 	%rd1746, %rd1, %rd4099;
	ld.local.u32 	%r11299, [%rd1746+24];
	ld.local.u32 	%r11300, [%rd1746+20];
	setp.eq.s32 	%p1989, %r3313, 0;
	@%p1989 bra 	$L__BB9_1991;
	shf.l.wrap.b32 	%r11299, %r11300, %r11299, %r3313;
	ld.local.u32 	%r9222, [%rd1746+16];
	shf.l.wrap.b32 	%r11300, %r9222, %r11300, %r3313;
$L__BB9_1991:
	shr.u32 	%r9223, %r11299, 30;
	shf.l.wrap.b32 	%r9224, %r11300, %r11299, 2;
	shl.b32 	%r9225, %r11300, 2;
	shr.u32 	%r9226, %r9224, 31;
	add.s32 	%r9227, %r9226, %r9223;
	neg.s32 	%r9228, %r9227;
	setp.lt.s32 	%p1990, %r3309, 0;
	selp.b32 	%r11301, %r9228, %r9227, %p1990;
	xor.b32  	%r9229, %r9224, %r3309;
	shr.s32 	%r9230, %r9224, 31;
	xor.b32  	%r9231, %r9230, %r9224;
	xor.b32  	%r9232, %r9230, %r9225;
	cvt.u64.u32 	%rd4100, %r9231;
	shl.b64 	%rd4101, %rd4100, 32;
	cvt.u64.u32 	%rd4102, %r9232;
	or.b64  	%rd4103, %rd4101, %rd4102;
	cvt.rn.f64.s64 	%fd497, %rd4103;
	mul.f64 	%fd498, %fd497, 0d3BF921FB54442D19;
	cvt.rn.f32.f64 	%f5618, %fd498;
	neg.f32 	%f5619, %f5618;
	setp.lt.s32 	%p1991, %r9229, 0;
	selp.f32 	%f6750, %f5619, %f5618, %p1991;
	bra.uni 	$L__BB9_1993;
$L__BB9_1992:
	mov.f32 	%f5620, 0f00000000;
	mul.rn.f32 	%f6750, %f1149, %f5620;
	mov.b32 	%r11301, 0;
$L__BB9_1993:
	mul.f32 	%f5621, %f6750, %f6750;
	fma.rn.f32 	%f5622, %f5621, 0f3C190000, 0f3B560000;
	fma.rn.f32 	%f5623, %f5622, %f5621, 0f3CC70000;
	fma.rn.f32 	%f5624, %f5623, %f5621, 0f3D5B0000;
	fma.rn.f32 	%f5625, %f5624, %f5621, 0f3E089438;
	fma.rn.f32 	%f5626, %f5625, %f5621, 0f3EAAAA88;
	mul.rn.f32 	%f5627, %f5621, %f6750;
	fma.rn.f32 	%f5628, %f5626, %f5627, %f6750;
	abs.f32 	%f5629, %f6750;
	setp.eq.f32 	%p1992, %f5629, 0f3A00B43C;
	selp.f32 	%f5630, %f6750, %f5628, %p1992;
	and.b32  	%r9234, %r11301, 1;
	setp.eq.b32 	%p1993, %r9234, 1;
	neg.f32 	%f5631, %f5630;
	rcp.approx.ftz.f32 	%f5632, %f5631;
	selp.f32 	%f5633, %f5632, %f5630, %p1993;
	add.f32 	%f1163, %f1159, %f5633;
	mul.f32 	%f5634, %f1163, 0f3F22F983;
	cvt.rni.s32.f32 	%r11313, %f5634;
	cvt.rn.f32.s32 	%f5635, %r11313;
	fma.rn.f32 	%f5636, %f5635, 0fBFC90FDA, %f1163;
	fma.rn.f32 	%f5637, %f5635, 0fB3A22168, %f5636;
	fma.rn.f32 	%f6753, %f5635, 0fA7C234C5, %f5637;
	abs.f32 	%f1165, %f1163;
	setp.ltu.f32 	%p1994, %f1165, 0f47CE4780;
	mov.u32 	%r11305, %r11313;
	mov.f32 	%f6751, %f6753;
	@%p1994 bra 	$L__BB9_2001;
	setp.eq.f32 	%p1995, %f1165, 0f7F800000;
	@%p1995 bra 	$L__BB9_2000;
	mov.b32 	%r3323, %f1163;
	shl.b32 	%r9236, %r3323, 8;
	or.b32  	%r3324, %r9236, -2147483648;
	mov.b64 	%rd5264, 0;
	mov.b32 	%r11302, 0;
	mov.u64 	%rd5262, __cudart_i2opi_f;
	mov.u64 	%rd5263, %rd3;
$L__BB9_1996:
	.pragma "nounroll";
	ld.global.nc.u32 	%r9237, [%rd5262];
	mad.wide.u32 	%rd4106, %r9237, %r3324, %rd5264;
	shr.u64 	%rd5264, %rd4106, 32;
	st.local.u32 	[%rd5263], %rd4106;
	add.s32 	%r11302, %r11302, 1;
	add.s64 	%rd5263, %rd5263, 4;
	add.s64 	%rd5262, %rd5262, 4;
	setp.ne.s32 	%p1996, %r11302, 6;
	@%p1996 bra 	$L__BB9_1996;
	shr.u32 	%r9238, %r3323, 23;
	st.local.u32 	[%rd3+24], %rd5264;
	and.b32  	%r3327, %r9238, 31;
	and.b32  	%r9239, %r9238, 224;
	add.s32 	%r9240, %r9239, -128;
	shr.u32 	%r9241, %r9240, 5;
	mul.wide.u32 	%rd4107, %r9241, 4;
	sub.s64 	%rd1753, %rd3, %rd4107;
	ld.local.u32 	%r11303, [%rd1753+24];
	ld.local.u32 	%r11304, [%rd1753+20];
	setp.eq.s32 	%p1997, %r3327, 0;
	@%p1997 bra 	$L__BB9_1999;
	shf.l.wrap.b32 	%r11303, %r11304, %r11303, %r3327;
	ld.local.u32 	%r9242, [%rd1753+16];
	shf.l.wrap.b32 	%r11304, %r9242, %r11304, %r3327;
$L__BB9_1999:
	shr.u32 	%r9243, %r11303, 30;
	shf.l.wrap.b32 	%r9244, %r11304, %r11303, 2;
	shl.b32 	%r9245, %r11304, 2;
	shr.u32 	%r9246, %r9244, 31;
	add.s32 	%r9247, %r9246, %r9243;
	neg.s32 	%r9248, %r9247;
	setp.lt.s32 	%p1998, %r3323, 0;
	selp.b32 	%r11305, %r9248, %r9247, %p1998;
	xor.b32  	%r9249, %r9244, %r3323;
	shr.s32 	%r9250, %r9244, 31;
	xor.b32  	%r9251, %r9250, %r9244;
	xor.b32  	%r9252, %r9250, %r9245;
	cvt.u64.u32 	%rd4108, %r9251;
	shl.b64 	%rd4109, %rd4108, 32;
	cvt.u64.u32 	%rd4110, %r9252;
	or.b64  	%rd4111, %rd4109, %rd4110;
	cvt.rn.f64.s64 	%fd499, %rd4111;
	mul.f64 	%fd500, %fd499, 0d3BF921FB54442D19;
	cvt.rn.f32.f64 	%f5638, %fd500;
	neg.f32 	%f5639, %f5638;
	setp.lt.s32 	%p1999, %r9249, 0;
	selp.f32 	%f6751, %f5639, %f5638, %p1999;
	bra.uni 	$L__BB9_2001;
$L__BB9_2000:
	mov.f32 	%f5640, 0f00000000;
	mul.rn.f32 	%f6751, %f1163, %f5640;
	mov.b32 	%r11305, 0;
$L__BB9_2001:
	setp.ltu.f32 	%p2000, %f1165, 0f47CE4780;
	mul.rn.f32 	%f5641, %f6751, %f6751;
	and.b32  	%r9254, %r11305, 1;
	setp.eq.b32 	%p2001, %r9254, 1;
	selp.f32 	%f5642, 0f3F800000, %f6751, %p2001;
	fma.rn.f32 	%f5643, %f5641, %f5642, 0f00000000;
	fma.rn.f32 	%f5644, %f5641, 0f37CBAC00, 0fBAB607ED;
	selp.f32 	%f5645, %f5644, 0fB94D4153, %p2001;
	selp.f32 	%f5646, 0f3D2AAABB, 0f3C0885E4, %p2001;
	fma.rn.f32 	%f5647, %f5645, %f5641, %f5646;
	selp.f32 	%f5648, 0fBEFFFFFF, 0fBE2AAAA8, %p2001;
	fma.rn.f32 	%f5649, %f5647, %f5641, %f5648;
	fma.rn.f32 	%f5650, %f5649, %f5643, %f5642;
	and.b32  	%r9255, %r11305, 2;
	setp.eq.s32 	%p2002, %r9255, 0;
	mov.f32 	%f5651, 0f00000000;
	sub.f32 	%f5652, %f5651, %f5650;
	selp.f32 	%f1169, %f5650, %f5652, %p2002;
	mov.u32 	%r11309, %r11313;
	mov.f32 	%f6752, %f6753;
	@%p2000 bra 	$L__BB9_2009;
	setp.eq.f32 	%p2003, %f1165, 0f7F800000;
	@%p2003 bra 	$L__BB9_2008;
	mov.b32 	%r3336, %f1163;
	shl.b32 	%r9257, %r3336, 8;
	or.b32  	%r3337, %r9257, -2147483648;
	mov.b64 	%rd5267, 0;
	mov.b32 	%r11306, 0;
	mov.u64 	%rd5265, __cudart_i2opi_f;
	mov.u64 	%rd5266, %rd2;
$L__BB9_2004:
	.pragma "nounroll";
	ld.global.nc.u32 	%r9258, [%rd5265];
	mad.wide.u32 	%rd4114, %r9258, %r3337, %rd5267;
	shr.u64 	%rd5267, %rd4114, 32;
	st.local.u32 	[%rd5266], %rd4114;
	add.s32 	%r11306, %r11306, 1;
	add.s64 	%rd5266, %rd5266, 4;
	add.s64 	%rd5265, %rd5265, 4;
	setp.ne.s32 	%p2004, %r11306, 6;
	@%p2004 bra 	$L__BB9_2004;
	shr.u32 	%r9259, %r3336, 23;
	st.local.u32 	[%rd2+24], %rd5267;
	and.b32  	%r3340, %r9259, 31;
	and.b32  	%r9260, %r9259, 224;
	add.s32 	%r9261, %r9260, -128;
	shr.u32 	%r9262, %r9261, 5;
	mul.wide.u32 	%rd4115, %r9262, 4;
	sub.s64 	%rd1760, %rd2, %rd4115;
	ld.local.u32 	%r11307, [%rd1760+24];
	ld.local.u32 	%r11308, [%rd1760+20];
	setp.eq.s32 	%p2005, %r3340, 0;
	@%p2005 bra 	$L__BB9_2007;
	shf.l.wrap.b32 	%r11307, %r11308, %r11307, %r3340;
	ld.local.u32 	%r9263, [%rd1760+16];
	shf.l.wrap.b32 	%r11308, %r9263, %r11308, %r3340;
$L__BB9_2007:
	shr.u32 	%r9264, %r11307, 30;
	shf.l.wrap.b32 	%r9265, %r11308, %r11307, 2;
	shl.b32 	%r9266, %r11308, 2;
	shr.u32 	%r9267, %r9265, 31;
	add.s32 	%r9268, %r9267, %r9264;
	neg.s32 	%r9269, %r9268;
	setp.lt.s32 	%p2006, %r3336, 0;
	selp.b32 	%r11309, %r9269, %r9268, %p2006;
	xor.b32  	%r9270, %r9265, %r3336;
	shr.s32 	%r9271, %r9265, 31;
	xor.b32  	%r9272, %r9271, %r9265;
	xor.b32  	%r9273, %r9271, %r9266;
	cvt.u64.u32 	%rd4116, %r9272;
	shl.b64 	%rd4117, %rd4116, 32;
	cvt.u64.u32 	%rd4118, %r9273;
	or.b64  	%rd4119, %rd4117, %rd4118;
	cvt.rn.f64.s64 	%fd501, %rd4119;
	mul.f64 	%fd502, %fd501, 0d3BF921FB54442D19;
	cvt.rn.f32.f64 	%f5653, %fd502;
	neg.f32 	%f5654, %f5653;
	setp.lt.s32 	%p2007, %r9270, 0;
	selp.f32 	%f6752, %f5654, %f5653, %p2007;
	bra.uni 	$L__BB9_2009;
$L__BB9_2008:
	mov.f32 	%f5655, 0f00000000;
	mul.rn.f32 	%f6752, %f1163, %f5655;
	mov.b32 	%r11309, 0;
$L__BB9_2009:
	setp.ltu.f32 	%p2008, %f1165, 0f47CE4780;
	add.s32 	%r9275, %r11309, 1;
	mul.rn.f32 	%f5656, %f6752, %f6752;
	and.b32  	%r9276, %r11309, 1;
	setp.eq.b32 	%p2009, %r9276, 1;
	selp.f32 	%f5657, %f6752, 0f3F800000, %p2009;
	fma.rn.f32 	%f5658, %f5656, %f5657, 0f00000000;
	fma.rn.f32 	%f5659, %f5656, 0f37CBAC00, 0fBAB607ED;
	selp.f32 	%f5660, 0fB94D4153, %f5659, %p2009;
	selp.f32 	%f5661, 0f3C0885E4, 0f3D2AAABB, %p2009;
	fma.rn.f32 	%f5662, %f5660, %f5656, %f5661;
	selp.f32 	%f5663, 0fBE2AAAA8, 0fBEFFFFFF, %p2009;
	fma.rn.f32 	%f5664, %f5662, %f5656, %f5663;
	fma.rn.f32 	%f5665, %f5664, %f5658, %f5657;
	and.b32  	%r9277, %r9275, 2;
	setp.eq.s32 	%p2010, %r9277, 0;
	mov.f32 	%f5666, 0f00000000;
	sub.f32 	%f5667, %f5666, %f5665;
	selp.f32 	%f5668, %f5665, %f5667, %p2010;
	mul.f32 	%f1173, %f1169, %f5668;
	@%p2008 bra 	$L__BB9_2017;
	setp.eq.f32 	%p2011, %f1165, 0f7F800000;
	@%p2011 bra 	$L__BB9_2016;
	mov.b32 	%r3349, %f1163;
	shl.b32 	%r9279, %r3349, 8;
	or.b32  	%r3350, %r9279, -2147483648;
	mov.b64 	%rd5270, 0;
	mov.b32 	%r11310, 0;
	mov.u64 	%rd5268, __cudart_i2opi_f;
	mov.u64 	%rd5269, %rd1;
$L__BB9_2012:
	.pragma "nounroll";
	ld.global.nc.u32 	%r9280, [%rd5268];
	mad.wide.u32 	%rd4122, %r9280, %r3350, %rd5270;
	shr.u64 	%rd5270, %rd4122, 32;
	st.local.u32 	[%rd5269], %rd4122;
	add.s32 	%r11310, %r11310, 1;
	add.s64 	%rd5269, %rd5269, 4;
	add.s64 	%rd5268, %rd5268, 4;
	setp.ne.s32 	%p2012, %r11310, 6;
	@%p2012 bra 	$L__BB9_2012;
	shr.u32 	%r9281, %r3349, 23;
	st.local.u32 	[%rd1+24], %rd5270;
	and.b32  	%r3353, %r9281, 31;
	and.b32  	%r9282, %r9281, 224;
	add.s32 	%r9283, %r9282, -128;
	shr.u32 	%r9284, %r9283, 5;
	mul.wide.u32 	%rd4123, %r9284, 4;
	sub.s64 	%rd1767, %rd1, %rd4123;
	ld.local.u32 	%r11311, [%rd1767+24];
	ld.local.u32 	%r11312, [%rd1767+20];
	setp.eq.s32 	%p2013, %r3353, 0;
	@%p2013 bra 	$L__BB9_2015;
	shf.l.wrap.b32 	%r11311, %r11312, %r11311, %r3353;
	ld.local.u32 	%r9285, [%rd1767+16];
	shf.l.wrap.b32 	%r11312, %r9285, %r11312, %r3353;
$L__BB9_2015:
	shr.u32 	%r9286, %r11311, 30;
	shf.l.wrap.b32 	%r9287, %r11312, %r11311, 2;
	shl.b32 	%r9288, %r11312, 2;
	shr.u32 	%r9289, %r9287, 31;
	add.s32 	%r9290, %r9289, %r9286;
	neg.s32 	%r9291, %r9290;
	setp.lt.s32 	%p2014, %r3349, 0;
	selp.b32 	%r11313, %r9291, %r9290, %p2014;
	xor.b32  	%r9292, %r9287, %r3349;
	shr.s32 	%r9293, %r9287, 31;
	xor.b32  	%r9294, %r9293, %r9287;
	xor.b32  	%r9295, %r9293, %r9288;
	cvt.u64.u32 	%rd4124, %r9294;
	shl.b64 	%rd4125, %rd4124, 32;
	cvt.u64.u32 	%rd4126, %r9295;
	or.b64  	%rd4127, %rd4125, %rd4126;
	cvt.rn.f64.s64 	%fd503, %rd4127;
	mul.f64 	%fd504, %fd503, 0d3BF921FB54442D19;
	cvt.rn.f32.f64 	%f5669, %fd504;
	neg.f32 	%f5670, %f5669;
	setp.lt.s32 	%p2015, %r9292, 0;
	selp.f32 	%f6753, %f5670, %f5669, %p2015;
	bra.uni 	$L__BB9_2017;
$L__BB9_2016:
	mov.f32 	%f5671, 0f00000000;
	mul.rn.f32 	%f6753, %f1163, %f5671;
	mov.b32 	%r11313, 0;
$L__BB9_2017:
	mul.f32 	%f5672, %f6753, %f6753;
	fma.rn.f32 	%f5673, %f5672, 0f3C190000, 0f3B560000;
	fma.rn.f32 	%f5674, %f5673, %f5672, 0f3CC70000;
	fma.rn.f32 	%f5675, %f5674, %f5672, 0f3D5B0000;
	fma.rn.f32 	%f5676, %f5675, %f5672, 0f3E089438;
	fma.rn.f32 	%f5677, %f5676, %f5672, 0f3EAAAA88;
	mul.rn.f32 	%f5678, %f5672, %f6753;
	fma.rn.f32 	%f5679, %f5677, %f5678, %f6753;
	abs.f32 	%f5680, %f6753;
	setp.eq.f32 	%p2016, %f5680, 0f3A00B43C;
	selp.f32 	%f5681, %f6753, %f5679, %p2016;
	and.b32  	%r9297, %r11313, 1;
	setp.eq.b32 	%p2017, %r9297, 1;
	neg.f32 	%f5682, %f5681;
	rcp.approx.ftz.f32 	%f5683, %f5682;
	selp.f32 	%f5684, %f5683, %f5681, %p2017;
	add.f32 	%f1177, %f1173, %f5684;
	mul.f32 	%f5685, %f1177, 0f3F22F983;
	cvt.rni.s32.f32 	%r11325, %f5685;
	cvt.rn.f32.s32 	%f5686, %r11325;
	fma.rn.f32 	%f5687, %f5686, 0fBFC90FDA, %f1177;
	fma.rn.f32 	%f5688, %f5686, 0fB3A22168, %f5687;
	fma.rn.f32 	%f6756, %f5686, 0fA7C234C5, %f5688;
	abs.f32 	%f1179, %f1177;
	setp.ltu.f32 	%p2018, %f1179, 0f47CE4780;
	mov.u32 	%r11317, %r11325;
	mov.f32 	%f6754, %f6756;
	@%p2018 bra 	$L__BB9_2025;
	setp.eq.f32 	%p2019, %f1179, 0f7F800000;
	@%p2019 bra 	$L__BB9_2024;
	mov.b32 	%r3363, %f1177;
	shl.b32 	%r9299, %r3363, 8;
	or.b32  	%r3364, %r9299, -2147483648;
	mov.b64 	%rd5273, 0;
	mov.b32 	%r11314, 0;
	mov.u64 	%rd5271, __cudart_i2opi_f;
	mov.u64 	%rd5272, %rd3;
$L__BB9_2020:
	.pragma "nounroll";
	ld.global.nc.u32 	%r9300, [%rd5271];
	mad.wide.u32 	%rd4130, %r9300, %r3364, %rd5273;
	shr.u64 	%rd5273, %rd4130, 32;
	st.local.u32 	[%rd5272], %rd4130;
	add.s32 	%r11314, %r11314, 1;
	add.s64 	%rd5272, %rd5272, 4;
	add.s64 	%rd5271, %rd5271, 4;
	setp.ne.s32 	%p2020, %r11314, 6;
	@%p2020 bra 	$L__BB9_2020;
	shr.u32 	%r9301, %r3363, 23;
	st.local.u32 	[%rd3+24], %rd5273;
	and.b32  	%r3367, %r9301, 31;
	and.b32  	%r9302, %r9301, 224;
	add.s32 	%r9303, %r9302, -128;
	shr.u32 	%r9304, %r9303, 5;
	mul.wide.u32 	%rd4131, %r9304, 4;
	sub.s64 	%rd1774, %rd3, %rd4131;
	ld.local.u32 	%r11315, [%rd1774+24];
	ld.local.u32 	%r11316, [%rd1774+20];
	setp.eq.s32 	%p2021, %r3367, 0;
	@%p2021 bra 	$L__BB9_2023;
	shf.l.wrap.b32 	%r11315, %r11316, %r11315, %r3367;
	ld.local.u32 	%r9305, [%rd1774+16];
	shf.l.wrap.b32 	%r11316, %r9305, %r11316, %r3367;
$L__BB9_2023:
	shr.u32 	%r9306, %r11315, 30;
	shf.l.wrap.b32 	%r9307, %r11316, %r11315, 2;
	shl.b32 	%r9308, %r11316, 2;
	shr.u32 	%r9309, %r9307, 31;
	add.s32 	%r9310, %r9309, %r9306;
	neg.s32 	%r9311, %r9310;
	setp.lt.s32 	%p2022, %r3363, 0;
	selp.b32 	%r11317, %r9311, %r9310, %p2022;
	xor.b32  	%r9312, %r9307, %r3363;
	shr.s32 	%r9313, %r9307, 31;
	xor.b32  	%r9314, %r9313, %r9307;
	xor.b32  	%r9315, %r9313, %r9308;
	cvt.u64.u32 	%rd4132, %r9314;
	shl.b64 	%rd4133, %rd4132, 32;
	cvt.u64.u32 	%rd4134, %r9315;
	or.b64  	%rd4135, %rd4133, %rd4134;
	cvt.rn.f64.s64 	%fd505, %rd4135;
	mul.f64 	%fd506, %fd505, 0d3BF921FB54442D19;
	cvt.rn.f32.f64 	%f5689, %fd506;
	neg.f32 	%f5690, %f5689;
	setp.lt.s32 	%p2023, %r9312, 0;
	selp.f32 	%f6754, %f5690, %f5689, %p2023;
	bra.uni 	$L__BB9_2025;
$L__BB9_2024:
	mov.f32 	%f5691, 0f00000000;
	mul.rn.f32 	%f6754, %f1177, %f5691;
	mov.b32 	%r11317, 0;
$L__BB9_2025:
	setp.ltu.f32 	%p2024, %f1179, 0f47CE4780;
	mul.rn.f32 	%f5692, %f6754, %f6754;
	and.b32  	%r9317, %r11317, 1;
	setp.eq.b32 	%p2025, %r9317, 1;
	selp.f32 	%f5693, 0f3F800000, %f6754, %p2025;
	fma.rn.f32 	%f5694, %f5692, %f5693, 0f00000000;
	fma.rn.f32 	%f5695, %f5692, 0f37CBAC00, 0fBAB607ED;
	selp.f32 	%f5696, %f5695, 0fB94D4153, %p2025;
	selp.f32 	%f5697, 0f3D2AAABB, 0f3C0885E4, %p2025;
	fma.rn.f32 	%f5698, %f5696, %f5692, %f5697;
	selp.f32 	%f5699, 0fBEFFFFFF, 0fBE2AAAA8, %p2025;
	fma.rn.f32 	%f5700, %f5698, %f5692, %f5699;
	fma.rn.f32 	%f5701, %f5700, %f5694, %f5693;
	and.b32  	%r9318, %r11317, 2;
	setp.eq.s32 	%p2026, %r9318, 0;
	mov.f32 	%f5702, 0f00000000;
	sub.f32 	%f5703, %f5702, %f5701;
	selp.f32 	%f1183, %f5701, %f5703, %p2026;
	mov.u32 	%r11321, %r11325;
	mov.f32 	%f6755, %f6756;
	@%p2024 bra 	$L__BB9_2033;
	setp.eq.f32 	%p2027, %f1179, 0f7F800000;
	@%p2027 bra 	$L__BB9_2032;
	mov.b32 	%r3376, %f1177;
	shl.b32 	%r9320, %r3376, 8;
	or.b32  	%r3377, %r9320, -2147483648;
	mov.b64 	%rd5276, 0;
	mov.b32 	%r11318, 0;
	mov.u64 	%rd5274, __cudart_i2opi_f;
	mov.u64 	%rd5275, %rd2;
$L__BB9_2028:
	.pragma "nounroll";
	ld.global.nc.u32 	%r9321, [%rd5274];
	mad.wide.u32 	%rd4138, %r9321, %r3377, %rd5276;
	shr.u64 	%rd5276, %rd4138, 32;
	st.local.u32 	[%rd5275], %rd4138;
	add.s32 	%r11318, %r11318, 1;
	add.s64 	%rd5275, %rd5275, 4;
	add.s64 	%rd5274, %rd5274, 4;
	setp.ne.s32 	%p2028, %r11318, 6;
	@%p2028 bra 	$L__BB9_2028;
	shr.u32 	%r9322, %r3376, 23;
	st.local.u32 	[%rd2+24], %rd5276;
	and.b32  	%r3380, %r9322, 31;
	and.b32  	%r9323, %r9322, 224;
	add.s32 	%r9324, %r9323, -128;
	shr.u32 	%r9325, %r9324, 5;
	mul.wide.u32 	%rd4139, %r9325, 4;
	sub.s64 	%rd1781, %rd2, %rd4139;
	ld.local.u32 	%r11319, [%rd1781+24];
	ld.local.u32 	%r11320, [%rd1781+20];
	setp.eq.s32 	%p2029, %r3380, 0;
	@%p2029 bra 	$L__BB9_2031;
	shf.l.wrap.b32 	%r11319, %r11320, %r11319, %r3380;
	ld.local.u32 	%r9326, [%rd1781+16];
	shf.l.wrap.b32 	%r11320, %r9326, %r11320, %r3380;
$L__BB9_2031:
	shr.u32 	%r9327, %r11319, 30;
	shf.l.wrap.b32 	%r9328, %r11320, %r11319, 2;
	shl.b32 	%r9329, %r11320, 2;
	shr.u32 	%r9330, %r9328, 31;
	add.s32 	%r9331, %r9330, %r9327;
	neg.s32 	%r9332, %r9331;
	setp.lt.s32 	%p2030, %r3376, 0;
	selp.b32 	%r11321, %r9332, %r9331, %p2030;
	xor.b32  	%r9333, %r9328, %r3376;
	shr.s32 	%r9334, %r9328, 31;
	xor.b32  	%r9335, %r9334, %r9328;
	xor.b32  	%r9336, %r9334, %r9329;
	cvt.u64.u32 	%rd4140, %r9335;
	shl.b64 	%rd4141, %rd4140, 32;
	cvt.u64.u32 	%rd4142, %r9336;
	or.b64  	%rd4143, %rd4141, %rd4142;
	cvt.rn.f64.s64 	%fd507, %rd4143;
	mul.f64 	%fd508, %fd507, 0d3BF921FB54442D19;
	cvt.rn.f32.f64 	%f5704, %fd508;
	neg.f32 	%f5705, %f5704;
	setp.lt.s32 	%p2031, %r9333, 0;
	selp.f32 	%f6755, %f5705, %f5704, %p2031;
	bra.uni 	$L__BB9_2033;
$L__BB9_2032:
	mov.f32 	%f5706, 0f00000000;
	mul.rn.f32 	%f6755, %f1177, %f5706;
	mov.b32 	%r11321, 0;
$L__BB9_2033:
	setp.ltu.f32 	%p2032, %f1179, 0f47CE4780;
	add.s32 	%r9338, %r11321, 1;
	mul.rn.f32 	%f5707, %f6755, %f6755;
	and.b32  	%r9339, %r11321, 1;
	setp.eq.b32 	%p2033, %r9339, 1;
	selp.f32 	%f5708, %f6755, 0f3F800000, %p2033;
	fma.rn.f32 	%f5709, %f5707, %f5708, 0f00000000;
	fma.rn.f32 	%f5710, %f5707, 0f37CBAC00, 0fBAB607ED;
	selp.f32 	%f5711, 0fB94D4153, %f5710, %p2033;
	selp.f32 	%f5712, 0f3C0885E4, 0f3D2AAABB, %p2033;
	fma.rn.f32 	%f5713, %f5711, %f5707, %f5712;
	selp.f32 	%f5714, 0fBE2AAAA8, 0fBEFFFFFF, %p2033;
	fma.rn.f32 	%f5715, %f5713, %f5707, %f5714;
	fma.rn.f32 	%f5716, %f5715, %f5709, %f5708;
	and.b32  	%r9340, %r9338, 2;
	setp.eq.s32 	%p2034, %r9340, 0;
	mov.f32 	%f5717, 0f00000000;
	sub.f32 	%f5718, %f5717, %f5716;
	selp.f32 	%f5719, %f5716, %f5718, %p2034;
	mul.f32 	%f1187, %f1183, %f5719;
	@%p2032 bra 	$L__BB9_2041;
	setp.eq.f32 	%p2035, %f1179, 0f7F800000;
	@%p2035 bra 	$L__BB9_2040;
	mov.b32 	%r3389, %f1177;
	shl.b32 	%r9342, %r3389, 8;
	or.b32  	%r3390, %r9342, -2147483648;
	mov.b64 	%rd5279, 0;
	mov.b32 	%r11322, 0;
	mov.u64 	%rd5277, __cudart_i2opi_f;
	mov.u64 	%rd5278, %rd1;
$L__BB9_2036:
	.pragma "nounroll";
	ld.global.nc.u32 	%r9343, [%rd5277];
	mad.wide.u32 	%rd4146, %r9343, %r3390, %rd5279;
	shr.u64 	%rd5279, %rd4146, 32;
	st.local.u32 	[%rd5278], %rd4146;
	add.s32 	%r11322, %r11322, 1;
	add.s64 	%rd5278, %rd5278, 4;
	add.s64 	%rd5277, %rd5277, 4;
	setp.ne.s32 	%p2036, %r11322, 6;
	@%p2036 bra 	$L__BB9_2036;
	shr.u32 	%r9344, %r3389, 23;
	st.local.u32 	[%rd1+24], %rd5279;
	and.b32  	%r3393, %r9344, 31;
	and.b32  	%r9345, %r9344, 224;
	add.s32 	%r9346, %r9345, -128;
	shr.u32 	%r9347, %r9346, 5;
	mul.wide.u32 	%rd4147, %r9347, 4;
	sub.s64 	%rd1788, %rd1, %rd4147;
	ld.local.u32 	%r11323, [%rd1788+24];
	ld.local.u32 	%r11324, [%rd1788+20];
	setp.eq.s32 	%p2037, %r3393, 0;
	@%p2037 bra 	$L__BB9_2039;
	shf.l.wrap.b32 	%r11323, %r11324, %r11323, %r3393;
	ld.local.u32 	%r9348, [%rd1788+16];
	shf.l.wrap.b32 	%r11324, %r9348, %r11324, %r3393;
$L__BB9_2039:
	shr.u32 	%r9349, %r11323, 30;
	shf.l.wrap.b32 	%r9350, %r11324, %r11323, 2;
	shl.b32 	%r9351, %r11324, 2;
	shr.u32 	%r9352, %r9350, 31;
	add.s32 	%r9353, %r9352, %r9349;
	neg.s32 	%r9354, %r9353;
	setp.lt.s32 	%p2038, %r3389, 0;
	selp.b32 	%r11325, %r9354, %r9353, %p2038;
	xor.b32  	%r9355, %r9350, %r3389;
	shr.s32 	%r9356, %r9350, 31;
	xor.b32  	%r9357, %r9356, %r9350;
	xor.b32  	%r9358, %r9356, %r9351;
	cvt.u64.u32 	%rd4148, %r9357;
	shl.b64 	%rd4149, %rd4148, 32;
	cvt.u64.u32 	%rd4150, %r9358;
	or.b64  	%rd4151, %rd4149, %rd4150;
	cvt.rn.f64.s64 	%fd509, %rd4151;
	mul.f64 	%fd510, %fd509, 0d3BF921FB54442D19;
	cvt.rn.f32.f64 	%f5720, %fd510;
	neg.f32 	%f5721, %f5720;
	setp.lt.s32 	%p2039, %r9355, 0;
	selp.f32 	%f6756, %f5721, %f5720, %p2039;
	bra.uni 	$L__BB9_2041;
$L__BB9_2040:
	mov.f32 	%f5722, 0f00000000;
	mul.rn.f32 	%f6756, %f1177, %f5722;
	mov.b32 	%r11325, 0;
$L__BB9_2041:
	mul.f32 	%f5723, %f6756, %f6756;
	fma.rn.f32 	%f5724, %f5723, 0f3C190000, 0f3B560000;
	fma.rn.f32 	%f5725, %f5724, %f5723, 0f3CC70000;
	fma.rn.f32 	%f5726, %f5725, %f5723, 0f3D5B0000;
	fma.rn.f32 	%f5727, %f5726, %f5723, 0f3E089438;
	fma.rn.f32 	%f5728, %f5727, %f5723, 0f3EAAAA88;
	mul.rn.f32 	%f5729, %f5723, %f6756;
	fma.rn.f32 	%f5730, %f5728, %f5729, %f6756;
	abs.f32 	%f5731, %f6756;
	setp.eq.f32 	%p2040, %f5731, 0f3A00B43C;
	selp.f32 	%f5732, %f6756, %f5730, %p2040;
	and.b32  	%r9360, %r11325, 1;
	setp.eq.b32 	%p2041, %r9360, 1;
	neg.f32 	%f5733, %f5732;
	rcp.approx.ftz.f32 	%f5734, %f5733;
	selp.f32 	%f5735, %f5734, %f5732, %p2041;
	add.f32 	%f1191, %f1187, %f5735;
	mul.f32 	%f5736, %f1191, 0f3F22F983;
	cvt.rni.s32.f32 	%r11337, %f5736;
	cvt.rn.f32.s32 	%f5737, %r11337;
	fma.rn.f32 	%f5738, %f5737, 0fBFC90FDA, %f1191;
	fma.rn.f32 	%f5739, %f5737, 0fB3A22168, %f5738;
	fma.rn.f32 	%f6759, %f5737, 0fA7C234C5, %f5739;
	abs.f32 	%f1193, %f1191;
	setp.ltu.f32 	%p2042, %f1193, 0f47CE4780;
	mov.u32 	%r11329, %r11337;
	mov.f32 	%f6757, %f6759;
	@%p2042 bra 	$L__BB9_2049;
	setp.eq.f32 	%p2043, %f1193, 0f7F800000;
	@%p2043 bra 	$L__BB9_2048;
	mov.b32 	%r3403, %f1191;
	shl.b32 	%r9362, %r3403, 8;
	or.b32  	%r3404, %r9362, -2147483648;
	mov.b64 	%rd5282, 0;
	mov.b32 	%r11326, 0;
	mov.u64 	%rd5280, __cudart_i2opi_f;
	mov.u64 	%rd5281, %rd3;
$L__BB9_2044:
	.pragma "nounroll";
	ld.global.nc.u32 	%r9363, [%rd5280];
	mad.wide.u32 	%rd4154, %r9363, %r3404, %rd5282;
	shr.u64 	%rd5282, %rd4154, 32;
	st.local.u32 	[%rd5281], %rd4154;
	add.s32 	%r11326, %r11326, 1;
	add.s64 	%rd5281, %rd5281, 4;
	add.s64 	%rd5280, %rd5280, 4;
	setp.ne.s32 	%p2044, %r11326, 6;
	@%p2044 bra 	$L__BB9_2044;
	shr.u32 	%r9364, %r3403, 23;
	st.local.u32 	[%rd3+24], %rd5282;
	and.b32  	%r3407, %r9364, 31;
	and.b32  	%r9365, %r9364, 224;
	add.s32 	%r9366, %r9365, -128;
	shr.u32 	%r9367, %r9366, 5;
	mul.wide.u32 	%rd4155, %r9367, 4;
	sub.s64 	%rd1795, %rd3, %rd4155;
	ld.local.u32 	%r11327, [%rd1795+24];
	ld.local.u32 	%r11328, [%rd1795+20];
	setp.eq.s32 	%p2045, %r3407, 0;
	@%p2045 bra 	$L__BB9_2047;
	shf.l.wrap.b32 	%r11327, %r11328, %r11327, %r3407;
	ld.local.u32 	%r9368, [%rd1795+16];
	shf.l.wrap.b32 	%r11328, %r9368, %r11328, %r3407;
$L__BB9_2047:
	shr.u32 	%r9369, %r11327, 30;
	shf.l.wrap.b32 	%r9370, %r11328, %r11327, 2;
	shl.b32 	%r9371, %r11328, 2;
	shr.u32 	%r9372, %r9370, 31;
	add.s32 	%r9373, %r9372, %r9369;
	neg.s32 	%r9374, %r9373;
	setp.lt.s32 	%p2046, %r3403, 0;
	selp.b32 	%r11329, %r9374, %r9373, %p2046;
	xor.b32  	%r9375, %r9370, %r3403;
	shr.s32 	%r9376, %r9370, 31;
	xor.b32  	%r9377, %r9376, %r9370;
	xor.b32  	%r9378, %r9376, %r9371;
	cvt.u64.u32 	%rd4156, %r9377;
	shl.b64 	%rd4157, %rd4156, 32;
	cvt.u64.u32 	%rd4158, %r9378;
	or.b64  	%rd4159, %rd4157, %rd4158;
	cvt.rn.f64.s64 	%fd511, %rd4159;
	mul.f64 	%fd512, %fd511, 0d3BF921FB54442D19;
	cvt.rn.f32.f64 	%f5740, %fd512;
	neg.f32 	%f5741, %f5740;
	setp.lt.s32 	%p2047, %r9375, 0;
	selp.f32 	%f6757, %f5741, %f5740, %p2047;
	bra.uni 	$L__BB9_2049;
$L__BB9_2048:
	mov.f32 	%f5742, 0f00000000;
	mul.rn.f32 	%f6757, %f1191, %f5742;
	mov.b32 	%r11329, 0;
$L__BB9_2049:
	setp.ltu.f32 	%p2048, %f1193, 0f47CE4780;
	mul.rn.f32 	%f5743, %f6757, %f6757;
	and.b32  	%r9380, %r11329, 1;
	setp.eq.b32 	%p2049, %r9380, 1;
	selp.f32 	%f5744, 0f3F800000, %f6757, %p2049;
	fma.rn.f32 	%f5745, %f5743, %f5744, 0f00000000;
	fma.rn.f32 	%f5746, %f5743, 0f37CBAC00, 0fBAB607ED;
	selp.f32 	%f5747, %f5746, 0fB94D4153, %p2049;
	selp.f32 	%f5748, 0f3D2AAABB, 0f3C0885E4, %p2049;
	fma.rn.f32 	%f5749, %f5747, %f5743, %f5748;
	selp.f32 	%f5750, 0fBEFFFFFF, 0fBE2AAAA8, %p2049;
	fma.rn.f32 	%f5751, %f5749, %f5743, %f5750;
	fma.rn.f32 	%f5752, %f5751, %f5745, %f5744;
	and.b32  	%r9381, %r11329, 2;
	setp.eq.s32 	%p2050, %r9381, 0;
	mov.f32 	%f5753, 0f00000000;
	sub.f32 	%f5754, %f5753, %f5752;
	selp.f32 	%f1197, %f5752, %f5754, %p2050;
	mov.u32 	%r11333, %r11337;
	mov.f32 	%f6758, %f6759;
	@%p2048 bra 	$L__BB9_2057;
	setp.eq.f32 	%p2051, %f1193, 0f7F800000;
	@%p2051 bra 	$L__BB9_2056;
	mov.b32 	%r3416, %f1191;
	shl.b32 	%r9383, %r3416, 8;
	or.b32  	%r3417, %r9383, -2147483648;
	mov.b64 	%rd5285, 0;
	mov.b32 	%r11330, 0;
	mov.u64 	%rd5283, __cudart_i2opi_f;
	mov.u64 	%rd5284, %rd2;
$L__BB9_2052:
	.pragma "nounroll";
	ld.global.nc.u32 	%r9384, [%rd5283];
	mad.wide.u32 	%rd4162, %r9384, %r3417, %rd5285;
	shr.u64 	%rd5285, %rd4162, 32;
	st.local.u32 	[%rd5284], %rd4162;
	add.s32 	%r11330, %r11330, 1;
	add.s64 	%rd5284, %rd5284, 4;
	add.s64 	%rd5283, %rd5283, 4;
	setp.ne.s32 	%p2052, %r11330, 6;
	@%p2052 bra 	$L__BB9_2052;
	shr.u32 	%r9385, %r3416, 23;
	st.local.u32 	[%rd2+24], %rd5285;
	and.b32  	%r3420, %r9385, 31;
	and.b32  	%r9386, %r9385, 224;
	add.s32 	%r9387, %r9386, -128;
	shr.u32 	%r9388, %r9387, 5;
	mul.wide.u32 	%rd4163, %r9388, 4;
	sub.s64 	%rd1802, %rd2, %rd4163;
	ld.local.u32 	%r11331, [%rd1802+24];
	ld.local.u32 	%r11332, [%rd1802+20];
	setp.eq.s32 	%p2053, %r3420, 0;
	@%p2053 bra 	$L__BB9_2055;
	shf.l.wrap.b32 	%r11331, %r11332, %r11331, %r3420;
	ld.local.u32 	%r9389, [%rd1802+16];
	shf.l.wrap.b32 	%r11332, %r9389, %r11332, %r3420;
$L__BB9_2055:
	shr.u32 	%r9390, %r11331, 30;
	shf.l.wrap.b32 	%r9391, %r11332, %r11331, 2;
	shl.b32 	%r9392, %r11332, 2;
	shr.u32 	%r9393, %r9391, 31;
	add.s32 	%r9394, %r9393, %r9390;
	neg.s32 	%r9395, %r9394;
	setp.lt.s32 	%p2054, %r3416, 0;
	selp.b32 	%r11333, %r9395, %r9394, %p2054;
	xor.b32  	%r9396, %r9391, %r3416;
	shr.s32 	%r9397, %r9391, 31;
	xor.b32  	%r9398, %r9397, %r9391;
	xor.b32  	%r9399, %r9397, %r9392;
	cvt.u64.u32 	%rd4164, %r9398;
	shl.b64 	%rd4165, %rd4164, 32;
	cvt.u64.u32 	%rd4166, %r9399;
	or.b64  	%rd4167, %rd4165, %rd4166;
	cvt.rn.f64.s64 	%fd513, %rd4167;
	mul.f64 	%fd514, %fd513, 0d3BF921FB54442D19;
	cvt.rn.f32.f64 	%f5755, %fd514;
	neg.f32 	%f5756, %f5755;
	setp.lt.s32 	%p2055, %r9396, 0;
	selp.f32 	%f6758, %f5756, %f5755, %p2055;
	bra.uni 	$L__BB9_2057;
$L__BB9_2056:
	mov.f32 	%f5757, 0f00000000;
	mul.rn.f32 	%f6758, %f1191, %f5757;
	mov.b32 	%r11333, 0;
$L__BB9_2057:
	setp.ltu.f32 	%p2056, %f1193, 0f47CE4780;
	add.s32 	%r9401, %r11333, 1;
	mul.rn.f32 	%f5758, %f6758, %f6758;
	and.b32  	%r9402, %r11333, 1;
	setp.eq.b32 	%p2057, %r9402, 1;
	selp.f32 	%f5759, %f6758, 0f3F800000, %p2057;
	fma.rn.f32 	%f5760, %f5758, %f5759, 0f00000000;
	fma.rn.f32 	%f5761, %f5758, 0f37CBAC00, 0fBAB607ED;
	selp.f32 	%f5762, 0fB94D4153, %f5761, %p2057;
	selp.f32 	%f5763, 0f3C0885E4, 0f3D2AAABB, %p2057;
	fma.rn.f32 	%f5764, %f5762, %f5758, %f5763;
	selp.f32 	%f5765, 0fBE2AAAA8, 0fBEFFFFFF, %p2057;
	fma.rn.f32 	%f5766, %f5764, %f5758, %f5765;
	fma.rn.f32 	%f5767, %f5766, %f5760, %f5759;
	and.b32  	%r9403, %r9401, 2;
	setp.eq.s32 	%p2058, %r9403, 0;
	mov.f32 	%f5768, 0f00000000;
	sub.f32 	%f5769, %f5768, %f5767;
	selp.f32 	%f5770, %f5767, %f5769, %p2058;
	mul.f32 	%f1201, %f1197, %f5770;
	@%p2056 bra 	$L__BB9_2065;
	setp.eq.f32 	%p2059, %f1193, 0f7F800000;
	@%p2059 bra 	$L__BB9_2064;
	mov.b32 	%r3429, %f1191;
	shl.b32 	%r9405, %r3429, 8;
	or.b32  	%r3430, %r9405, -2147483648;
	mov.b64 	%rd5288, 0;
	mov.b32 	%r11334, 0;
	mov.u64 	%rd5286, __cudart_i2opi_f;
	mov.u64 	%rd5287, %rd1;
$L__BB9_2060:
	.pragma "nounroll";
	ld.global.nc.u32 	%r9406, [%rd5286];
	mad.wide.u32 	%rd4170, %r9406, %r3430, %rd5288;
	shr.u64 	%rd5288, %rd4170, 32;
	st.local.u32 	[%rd5287], %rd4170;
	add.s32 	%r11334, %r11334, 1;
	add.s64 	%rd5287, %rd5287, 4;
	add.s64 	%rd5286, %rd5286, 4;
	setp.ne.s32 	%p2060, %r11334, 6;
	@%p2060 bra 	$L__BB9_2060;
	shr.u32 	%r9407, %r3429, 23;
	st.local.u32 	[%rd1+24], %rd5288;
	and.b32  	%r3433, %r9407, 31;
	and.b32  	%r9408, %r9407, 224;
	add.s32 	%r9409, %r9408, -128;
	shr.u32 	%r9410, %r9409, 5;
	mul.wide.u32 	%rd4171, %r9410, 4;
	sub.s64 	%rd1809, %rd1, %rd4171;
	ld.local.u32 	%r11335, [%rd1809+24];
	ld.local.u32 	%r11336, [%rd1809+20];
	setp.eq.s32 	%p2061, %r3433, 0;
	@%p2061 bra 	$L__BB9_2063;
	shf.l.wrap.b32 	%r11335, %r11336, %r11335, %r3433;
	ld.local.u32 	%r9411, [%rd1809+16];
	shf.l.wrap.b32 	%r11336, %r9411, %r11336, %r3433;
$L__BB9_2063:
	shr.u32 	%r9412, %r11335, 30;
	shf.l.wrap.b32 	%r9413, %r11336, %r11335, 2;
	shl.b32 	%r9414, %r11336, 2;
	shr.u32 	%r9415, %r9413, 31;
	add.s32 	%r9416, %r9415, %r9412;
	neg.s32 	%r9417, %r9416;
	setp.lt.s32 	%p2062, %r3429, 0;
	selp.b32 	%r11337, %r9417, %r9416, %p2062;
	xor.b32  	%r9418, %r9413, %r3429;
	shr.s32 	%r9419, %r9413, 31;
	xor.b32  	%r9420, %r9419, %r9413;
	xor.b32  	%r9421, %r9419, %r9414;
	cvt.u64.u32 	%rd4172, %r9420;
	shl.b64 	%rd4173, %rd4172, 32;
	cvt.u64.u32 	%rd4174, %r9421;
	or.b64  	%rd4175, %rd4173, %rd4174;
	cvt.rn.f64.s64 	%fd515, %rd4175;
	mul.f64 	%fd516, %fd515, 0d3BF921FB54442D19;
	cvt.rn.f32.f64 	%f5771, %fd516;
	neg.f32 	%f5772, %f5771;
	setp.lt.s32 	%p2063, %r9418, 0;
	selp.f32 	%f6759, %f5772, %f5771, %p2063;
	bra.uni 	$L__BB9_2065;
$L__BB9_2064:
	mov.f32 	%f5773, 0f00000000;
	mul.rn.f32 	%f6759, %f1191, %f5773;
	mov.b32 	%r11337, 0;
$L__BB9_2065:
	mul.f32 	%f5774, %f6759, %f6759;
	fma.rn.f32 	%f5775, %f5774, 0f3C190000, 0f3B560000;
	fma.rn.f32 	%f5776, %f5775, %f5774, 0f3CC70000;
	fma.rn.f32 	%f5777, %f5776, %f5774, 0f3D5B0000;
	fma.rn.f32 	%f5778, %f5777, %f5774, 0f3E089438;
	fma.rn.f32 	%f5779, %f5778, %f5774, 0f3EAAAA88;
	mul.rn.f32 	%f5780, %f5774, %f6759;
	fma.rn.f32 	%f5781, %f5779, %f5780, %f6759;
	abs.f32 	%f5782, %f6759;
	setp.eq.f32 	%p2064, %f5782, 0f3A00B43C;
	selp.f32 	%f5783, %f6759, %f5781, %p2064;
	and.b32  	%r9423, %r11337, 1;
	setp.eq.b32 	%p2065, %r9423, 1;
	neg.f32 	%f5784, %f5783;
	rcp.approx.ftz.f32 	%f5785, %f5784;
	selp.f32 	%f5786, %f5785, %f5783, %p2065;
	add.f32 	%f1205, %f1201, %f5786;
	mul.f32 	%f5787, %f1205, 0f3F22F983;
	cvt.rni.s32.f32 	%r11349, %f5787;
	cvt.rn.f32.s32 	%f5788, %r11349;
	fma.rn.f32 	%f5789, %f5788, 0fBFC90FDA, %f1205;
	fma.rn.f32 	%f5790, %f5788, 0fB3A22168, %f5789;
	fma.rn.f32 	%f6762, %f5788, 0fA7C234C5, %f5790;
	abs.f32 	%f1207, %f1205;
	setp.ltu.f32 	%p2066, %f1207, 0f47CE4780;
	mov.u32 	%r11341, %r11349;
	mov.f32 	%f6760, %f6762;
	@%p2066 bra 	$L__BB9_2073;
	setp.eq.f32 	%p2067, %f1207, 0f7F800000;
	@%p2067 bra 	$L__BB9_2072;
	mov.b32 	%r3443, %f1205;
	shl.b32 	%r9425, %r3443, 8;
	or.b32  	%r3444, %r9425, -2147483648;
	mov.b64 	%rd5291, 0;
	mov.b32 	%r11338, 0;
	mov.u64 	%rd5289, __cudart_i2opi_f;
	mov.u64 	%rd5290, %rd3;
$L__BB9_2068:
	.pragma "nounroll";
	ld.global.nc.u32 	%r9426, [%rd5289];
	mad.wide.u32 	%rd4178, %r9426, %r3444, %rd5291;
	shr.u64 	%rd5291, %rd4178, 32;
	st.local.u32 	[%rd5290], %rd4178;
	add.s32 	%r11338, %r11338, 1;
	add.s64 	%rd5290, %rd5290, 4;
	add.s64 	%rd5289, %rd5289, 4;
	setp.ne.s32 	%p2068, %r11338, 6;
	@%p2068 bra 	$L__BB9_2068;
	shr.u32 	%r9427, %r3443, 23;
	st.local.u32 	[%rd3+24], %rd5291;
	and.b32  	%r3447, %r9427, 31;
	and.b32  	%r9428, %r9427, 224;
	add.s32 	%r9429, %r9428, -128;
	shr.u32 	%r9430, %r9429, 5;
	mul.wide.u32 	%rd4179, %r9430, 4;
	sub.s64 	%rd1816, %rd3, %rd4179;
	ld.local.u32 	%r11339, [%rd1816+24];
	ld.local.u32 	%r11340, [%rd1816+20];
	setp.eq.s32 	%p2069, %r3447, 0;
	@%p2069 bra 	$L__BB9_2071;
	shf.l.wrap.b32 	%r11339, %r11340, %r11339, %r3447;
	ld.local.u32 	%r9431, [%rd1816+16];
	shf.l.wrap.b32 	%r11340, %r9431, %r11340, %r3447;
$L__BB9_2071:
	shr.u32 	%r9432, %r11339, 30;
	shf.l.wrap.b32 	%r9433, %r11340, %r11339, 2;
	shl.b32 	%r9434, %r11340, 2;
	shr.u32 	%r9435, %r9433, 31;
	add.s32 	%r9436, %r9435, %r9432;
	neg.s32 	%r9437, %r9436;
	setp.lt.s32 	%p2070, %r3443, 0;
	selp.b32 	%r11341, %r9437, %r9436, %p2070;
	xor.b32  	%r9438, %r9433, %r3443;
	shr.s32 	%r9439, %r9433, 31;
	xor.b32  	%r9440, %r9439, %r9433;
	xor.b32  	%r9441, %r9439, %r9434;
	cvt.u64.u32 	%rd4180, %r9440;
	shl.b64 	%rd4181, %rd4180, 32;
	cvt.u64.u32 	%rd4182, %r9441;
	or.b64  	%rd4183, %rd4181, %rd4182;
	cvt.rn.f64.s64 	%fd517, %rd4183;
	mul.f64 	%fd518, %fd517, 0d3BF921FB54442D19;
	cvt.rn.f32.f64 	%f5791, %fd518;
	neg.f32 	%f5792, %f5791;
	setp.lt.s32 	%p2071, %r9438, 0;
	selp.f32 	%f6760, %f5792, %f5791, %p2071;
	bra.uni 	$L__BB9_2073;
$L__BB9_2072:
	mov.f32 	%f5793, 0f00000000;
	mul.rn.f32 	%f6760, %f1205, %f5793;
	mov.b32 	%r11341, 0;
$L__BB9_2073:
	setp.ltu.f32 	%p2072, %f1207, 0f47CE4780;
	mul.rn.f32 	%f5794, %f6760, %f6760;
	and.b32  	%r9443, %r11341, 1;
	setp.eq.b32 	%p2073, %r9443, 1;
	selp.f32 	%f5795, 0f3F800000, %f6760, %p2073;
	fma.rn.f32 	%f5796, %f5794, %f5795, 0f00000000;
	fma.rn.f32 	%f5797, %f5794, 0f37CBAC00, 0fBAB607ED;
	selp.f32 	%f5798, %f5797, 0fB94D4153, %p2073;
	selp.f32 	%f5799, 0f3D2AAABB, 0f3C0885E4, %p2073;
	fma.rn.f32 	%f5800, %f5798, %f5794, %f5799;
	selp.f32 	%f5801, 0fBEFFFFFF, 0fBE2AAAA8, %p2073;
	fma.rn.f32 	%f5802, %f5800, %f5794, %f5801;
	fma.rn.f32 	%f5803, %f5802, %f5796, %f5795;
	and.b32  	%r9444, %r11341, 2;
	setp.eq.s32 	%p2074, %r9444, 0;
	mov.f32 	%f5804, 0f00000000;
	sub.f32 	%f5805, %f5804, %f5803;
	selp.f32 	%f1211, %f5803, %f5805, %p2074;
	mov.u32 	%r11345, %r11349;
	mov.f32 	%f6761, %f6762;
	@%p2072 bra 	$L__BB9_2081;
	setp.eq.f32 	%p2075, %f1207, 0f7F800000;
	@%p2075 bra 	$L__BB9_2080;
	mov.b32 	%r3456, %f1205;
	shl.b32 	%r9446, %r3456, 8;
	or.b32  	%r3457, %r9446, -2147483648;
	mov.b64 	%rd5294, 0;
	mov.b32 	%r11342, 0;
	mov.u64 	%rd5292, __cudart_i2opi_f;
	mov.u64 	%rd5293, %rd2;
$L__BB9_2076:
	.pragma "nounroll";
	ld.global.nc.u32 	%r9447, [%rd5292];
	mad.wide.u32 	%rd4186, %r9447, %r3457, %rd5294;
	shr.u64 	%rd5294, %rd4186, 32;
	st.local.u32 	[%rd5293], %rd4186;
	add.s32 	%r11342, %r11342, 1;
	add.s64 	%rd5293, %rd5293, 4;
	add.s64 	%rd5292, %rd5292, 4;
	setp.ne.s32 	%p2076, %r11342, 6;
	@%p2076 bra 	$L__BB9_2076;
	shr.u32 	%r9448, %r3456, 23;
	st.local.u32 	[%rd2+24], %rd5294;
	and.b32  	%r3460, %r9448, 31;
	and.b32  	%r9449, %r9448, 224;
	add.s32 	%r9450, %r9449, -128;
	shr.u32 	%r9451, %r9450, 5;
	mul.wide.u32 	%rd4187, %r9451, 4;
	sub.s64 	%rd1823, %rd2, %rd4187;
	ld.local.u32 	%r11343, [%rd1823+24];
	ld.local.u32 	%r11344, [%rd1823+20];
	setp.eq.s32 	%p2077, %r3460, 0;
	@%p2077 bra 	$L__BB9_2079;
	shf.l.wrap.b32 	%r11343, %r11344, %r11343, %r3460;
	ld.local.u32 	%r9452, [%rd1823+16];
	shf.l.wrap.b32 	%r11344, %r9452, %r11344, %r3460;
$L__BB9_2079:
	shr.u32 	%r9453, %r11343, 30;
	shf.l.wrap.b32 	%r9454, %r11344, %r11343, 2;
	shl.b32 	%r9455, %r11344, 2;
	shr.u32 	%r9456, %r9454, 31;
	add.s32 	%r9457, %r9456, %r9453;
	neg.s32 	%r9458, %r9457;
	setp.lt.s32 	%p2078, %r3456, 0;
	selp.b32 	%r11345, %r9458, %r9457, %p2078;
	xor.b32  	%r9459, %r9454, %r3456;
	shr.s32 	%r9460, %r9454, 31;
	xor.b32  	%r9461, %r9460, %r9454;
	xor.b32  	%r9462, %r9460, %r9455;
	cvt.u64.u32 	%rd4188, %r9461;
	shl.b64 	%rd4189, %rd4188, 32;
	cvt.u64.u32 	%rd4190, %r9462;
	or.b64  	%rd4191, %rd4189, %rd4190;
	cvt.rn.f64.s64 	%fd519, %rd4191;
	mul.f64 	%fd520, %fd519, 0d3BF921FB54442D19;
	cvt.rn.f32.f64 	%f5806, %fd520;
	neg.f32 	%f5807, %f5806;
	setp.lt.s32 	%p2079, %r9459, 0;
	selp.f32 	%f6761, %f5807, %f5806, %p2079;
	bra.uni 	$L__BB9_2081;
$L__BB9_2080:
	mov.f32 	%f5808, 0f00000000;
	mul.rn.f32 	%f6761, %f1205, %f5808;
	mov.b32 	%r11345, 0;
$L__BB9_2081:
	setp.ltu.f32 	%p2080, %f1207, 0f47CE4780;
	add.s32 	%r9464, %r11345, 1;
	mul.rn.f32 	%f5809, %f6761, %f6761;
	and.b32  	%r9465, %r11345, 1;
	setp.eq.b32 	%p2081, %r9465, 1;
	selp.f32 	%f5810, %f6761, 0f3F800000, %p2081;
	fma.rn.f32 	%f5811, %f5809, %f5810, 0f00000000;
	fma.rn.f32 	%f5812, %f5809, 0f37CBAC00, 0fBAB607ED;
	selp.f32 	%f5813, 0fB94D4153, %f5812, %p2081;
	selp.f32 	%f5814, 0f3C0885E4, 0f3D2AAABB, %p2081;
	fma.rn.f32 	%f5815, %f5813, %f5809, %f5814;
	selp.f32 	%f5816, 0fBE2AAAA8, 0fBEFFFFFF, %p2081;
	fma.rn.f32 	%f5817, %f5815, %f5809, %f5816;
	fma.rn.f32 	%f5818, %f5817, %f5811, %f5810;
	and.b32  	%r9466, %r9464, 2;
	setp.eq.s32 	%p2082, %r9466, 0;
	mov.f32 	%f5819, 0f00000000;
	sub.f32 	%f5820, %f5819, %f5818;
	selp.f32 	%f5821, %f5818, %f5820, %p2082;
	mul.f32 	%f1215, %f1211, %f5821;
	@%p2080 bra 	$L__BB9_2089;
	setp.eq.f32 	%p2083, %f1207, 0f7F800000;
	@%p2083 bra 	$L__BB9_2088;
	mov.b32 	%r3469, %f1205;
	shl.b32 	%r9468, %r3469, 8;
	or.b32  	%r3470, %r9468, -2147483648;
	mov.b64 	%rd5297, 0;
	mov.b32 	%r11346, 0;
	mov.u64 	%rd5295, __cudart_i2opi_f;
	mov.u64 	%rd5296, %rd1;
$L__BB9_2084:
	.pragma "nounroll";
	ld.global.nc.u32 	%r9469, [%rd5295];
	mad.wide.u32 	%rd4194, %r9469, %r3470, %rd5297;
	shr.u64 	%rd5297, %rd4194, 32;
	st.local.u32 	[%rd5296], %rd4194;
	add.s32 	%r11346, %r11346, 1;
	add.s64 	%rd5296, %rd5296, 4;
	add.s64 	%rd5295, %rd5295, 4;
	setp.ne.s32 	%p2084, %r11346, 6;
	@%p2084 bra 	$L__BB9_2084;
	shr.u32 	%r9470, %r3469, 23;
	st.local.u32 	[%rd1+24], %rd5297;
	and.b32  	%r3473, %r9470, 31;
	and.b32  	%r9471, %r9470, 224;
	add.s32 	%r9472, %r9471, -128;
	shr.u32 	%r9473, %r9472, 5;
	mul.wide.u32 	%rd4195, %r9473, 4;
	sub.s64 	%rd1830, %rd1, %rd4195;
	ld.local.u32 	%r11347, [%rd1830+24];
	ld.local.u32 	%r11348, [%rd1830+20];
	setp.eq.s32 	%p2085, %r3473, 0;
	@%p2085 bra 	$L__BB9_2087;
	shf.l.wrap.b32 	%r11347, %r11348, %r11347, %r3473;
	ld.local.u32 	%r9474, [%rd1830+16];
	shf.l.wrap.b32 	%r11348, %r9474, %r11348, %r3473;
$L__BB9_2087:
	shr.u32 	%r9475, %r11347, 30;
	shf.l.wrap.b32 	%r9476, %r11348, %r11347, 2;
	shl.b32 	%r9477, %r11348, 2;
	shr.u32 	%r9478, %r9476, 31;
	add.s32 	%r9479, %r9478, %r9475;
	neg.s32 	%r9480, %r9479;
	setp.lt.s32 	%p2086, %r3469, 0;
	selp.b32 	%r11349, %r9480, %r9479, %p2086;
	xor.b32  	%r9481, %r9476, %r3469;
	shr.s32 	%r9482, %r9476, 31;
	xor.b32  	%r9483, %r9482, %r9476;
	xor.b32  	%r9484, %r9482, %r9477;
	cvt.u64.u32 	%rd4196, %r9483;
	shl.b64 	%rd4197, %rd4196, 32;
	cvt.u64.u32 	%rd4198, %r9484;
	or.b64  	%rd4199, %rd4197, %rd4198;
	cvt.rn.f64.s64 	%fd521, %rd4199;
	mul.f64 	%fd522, %fd521, 0d3BF921FB54442D19;
	cvt.rn.f32.f64 	%f5822, %fd522;
	neg.f32 	%f5823, %f5822;
	setp.lt.s32 	%p2087, %r9481, 0;
	selp.f32 	%f6762, %f5823, %f5822, %p2087;
	bra.uni 	$L__BB9_2089;
$L__BB9_2088:
	mov.f32 	%f5824, 0f00000000;
	mul.rn.f32 	%f6762, %f1205, %f5824;
	mov.b32 	%r11349, 0;
$L__BB9_2089:
	mul.f32 	%f5825, %f6762, %f6762;
	fma.rn.f32 	%f5826, %f5825, 0f3C190000, 0f3B560000;
	fma.rn.f32 	%f5827, %f5826, %f5825, 0f3CC70000;
	fma.rn.f32 	%f5828, %f5827, %f5825, 0f3D5B0000;
	fma.rn.f32 	%f5829, %f5828, %f5825, 0f3E089438;
	fma.rn.f32 	%f5830, %f5829, %f5825, 0f3EAAAA88;
	mul.rn.f32 	%f5831, %f5825, %f6762;
	fma.rn.f32 	%f5832, %f5830, %f5831, %f6762;
	abs.f32 	%f5833, %f6762;
	setp.eq.f32 	%p2088, %f5833, 0f3A00B43C;
	selp.f32 	%f5834, %f6762, %f5832, %p2088;
	and.b32  	%r9486, %r11349, 1;
	setp.eq.b32 	%p2089, %r9486, 1;
	neg.f32 	%f5835, %f5834;
	rcp.approx.ftz.f32 	%f5836, %f5835;
	selp.f32 	%f5837, %f5836, %f5834, %p2089;
	add.f32 	%f1219, %f1215, %f5837;
	mul.f32 	%f5838, %f1219, 0f3F22F983;
	cvt.rni.s32.f32 	%r11361, %f5838;
	cvt.rn.f32.s32 	%f5839, %r11361;
	fma.rn.f32 	%f5840, %f5839, 0fBFC90FDA, %f1219;
	fma.rn.f32 	%f5841, %f5839, 0fB3A22168, %f5840;
	fma.rn.f32 	%f6765, %f5839, 0fA7C234C5, %f5841;
	abs.f32 	%f1221, %f1219;
	setp.ltu.f32 	%p2090, %f1221, 0f47CE4780;
	mov.u32 	%r11353, %r11361;
	mov.f32 	%f6763, %f6765;
	@%p2090 bra 	$L__BB9_2097;
	setp.eq.f32 	%p2091, %f1221, 0f7F800000;
	@%p2091 bra 	$L__BB9_2096;
	mov.b32 	%r3483, %f1219;
	shl.b32 	%r9488, %r3483, 8;
	or.b32  	%r3484, %r9488, -2147483648;
	mov.b64 	%rd5300, 0;
	mov.b32 	%r11350, 0;
	mov.u64 	%rd5298, __cudart_i2opi_f;
	mov.u64 	%rd5299, %rd3;
$L__BB9_2092:
	.pragma "nounroll";
	ld.global.nc.u32 	%r9489, [%rd5298];
	mad.wide.u32 	%rd4202, %r9489, %r3484, %rd5300;
	shr.u64 	%rd5300, %rd4202, 32;
	st.local.u32 	[%rd5299], %rd4202;
	add.s32 	%r11350, %r11350, 1;
	add.s64 	%rd5299, %rd5299, 4;
	add.s64 	%rd5298, %rd5298, 4;
	setp.ne.s32 	%p2092, %r11350, 6;
	@%p2092 bra 	$L__BB9_2092;
	shr.u32 	%r9490, %r3483, 23;
	st.local.u32 	[%rd3+24], %rd5300;
	and.b32  	%r3487, %r9490, 31;
	and.b32  	%r9491, %r9490, 224;
	add.s32 	%r9492, %r9491, -128;
	shr.u32 	%r9493, %r9492, 5;
	mul.wide.u32 	%rd4203, %r9493, 4;
	sub.s64 	%rd1837, %rd3, %rd4203;
	ld.local.u32 	%r11351, [%rd1837+24];
	ld.local.u32 	%r11352, [%rd1837+20];
	setp.eq.s32 	%p2093, %r3487, 0;
	@%p2093 bra 	$L__BB9_2095;
	shf.l.wrap.b32 	%r11351, %r11352, %r11351, %r3487;
	ld.local.u32 	%r9494, [%rd1837+16];
	shf.l.wrap.b32 	%r11352, %r9494, %r11352, %r3487;
$L__BB9_2095:
	shr.u32 	%r9495, %r11351, 30;
	shf.l.wrap.b32 	%r9496, %r11352, %r11351, 2;
	shl.b32 	%r9497, %r11352, 2;
	shr.u32 	%r9498, %r9496, 31;
	add.s32 	%r9499, %r9498, %r9495;
	neg.s32 	%r9500, %r9499;
	setp.lt.s32 	%p2094, %r3483, 0;
	selp.b32 	%r11353, %r9500, %r9499, %p2094;
	xor.b32  	%r9501, %r9496, %r3483;
	shr.s32 	%r9502, %r9496, 31;
	xor.b32  	%r9503, %r9502, %r9496;
	xor.b32  	%r9504, %r9502, %r9497;
	cvt.u64.u32 	%rd4204, %r9503;
	shl.b64 	%rd4205, %rd4204, 32;
	cvt.u64.u32 	%rd4206, %r9504;
	or.b64  	%rd4207, %rd4205, %rd4206;
	cvt.rn.f64.s64 	%fd523, %rd4207;
	mul.f64 	%fd524, %fd523, 0d3BF921FB54442D19;
	cvt.rn.f32.f64 	%f5842, %fd524;
	neg.f32 	%f5843, %f5842;
	setp.lt.s32 	%p2095, %r9501, 0;
	selp.f32 	%f6763, %f5843, %f5842, %p2095;
	bra.uni 	$L__BB9_2097;
$L__BB9_2096:
	mov.f32 	%f5844, 0f00000000;
	mul.rn.f32 	%f6763, %f1219, %f5844;
	mov.b32 	%r11353, 0;
$L__BB9_2097:
	setp.ltu.f32 	%p2096, %f1221, 0f47CE4780;
	mul.rn.f32 	%f5845, %f6763, %f6763;
	and.b32  	%r9506, %r11353, 1;
	setp.eq.b32 	%p2097, %r9506, 1;
	selp.f32 	%f5846, 0f3F800000, %f6763, %p2097;
	fma.rn.f32 	%f5847, %f5845, %f5846, 0f00000000;
	fma.rn.f32 	%f5848, %f5845, 0f37CBAC00, 0fBAB607ED;
	selp.f32 	%f5849, %f5848, 0fB94D4153, %p2097;
	selp.f32 	%f5850, 0f3D2AAABB, 0f3C0885E4, %p2097;
	fma.rn.f32 	%f5851, %f5849, %f5845, %f5850;
	selp.f32 	%f5852, 0fBEFFFFFF, 0fBE2AAAA8, %p2097;
	fma.rn.f32 	%f5853, %f5851, %f5845, %f5852;
	fma.rn.f32 	%f5854, %f5853, %f5847, %f5846;
	and.b32  	%r9507, %r11353, 2;
	setp.eq.s32 	%p2098, %r9507, 0;
	mov.f32 	%f5855, 0f00000000;
	sub.f32 	%f5856, %f5855, %f5854;
	selp.f32 	%f1225, %f5854, %f5856, %p2098;
	mov.u32 	%r11357, %r11361;
	mov.f32 	%f6764, %f6765;
	@%p2096 bra 	$L__BB9_2105;
	setp.eq.f32 	%p2099, %f1221, 0f7F800000;
	@%p2099 bra 	$L__BB9_2104;
	mov.b32 	%r3496, %f1219;
	shl.b32 	%r9509, %r3496, 8;
	or.b32  	%r3497, %r9509, -2147483648;
	mov.b64 	%rd5303, 0;
	mov.b32 	%r11354, 0;
	mov.u64 	%rd5301, __cudart_i2opi_f;
	mov.u64 	%rd5302, %rd2;
$L__BB9_2100:
	.pragma "nounroll";
	ld.global.nc.u32 	%r9510, [%rd5301];
	mad.wide.u32 	%rd4210, %r9510, %r3497, %rd5303;
	shr.u64 	%rd5303, %rd4210, 32;
	st.local.u32 	[%rd5302], %rd4210;
	add.s32 	%r11354, %r11354, 1;
	add.s64 	%rd5302, %rd5302, 4;
	add.s64 	%rd5301, %rd5301, 4;
	setp.ne.s32 	%p2100, %r11354, 6;
	@%p2100 bra 	$L__BB9_2100;
	shr.u32 	%r9511, %r3496, 23;
	st.local.u32 	[%rd2+24], %rd5303;
	and.b32  	%r3500, %r9511, 31;
	and.b32  	%r9512, %r9511, 224;
	add.s32 	%r9513, %r9512, -128;
	shr.u32 	%r9514, %r9513, 5;
	mul.wide.u32 	%rd4211, %r9514, 4;
	sub.s64 	%rd1844, %rd2, %rd4211;
	ld.local.u32 	%r11355, [%rd1844+24];
	ld.local.u32 	%r11356, [%rd1844+20];
	setp.eq.s32 	%p2101, %r3500, 0;
	@%p2101 bra 	$L__BB9_2103;
	shf.l.wrap.b32 	%r11355, %r11356, %r11355, %r3500;
	ld.local.u32 	%r9515, [%rd1844+16];
	shf.l.wrap.b32 	%r11356, %r9515, %r11356, %r3500;
$L__BB9_2103:
	shr.u32 	%r9516, %r11355, 30;
	shf.l.wrap.b32 	%r9517, %r11356, %r11355, 2;
	shl.b32 	%r9518, %r11356, 2;
	shr.u32 	%r9519, %r9517, 31;
	add.s32 	%r9520, %r9519, %r9516;
	neg.s32 	%r9521, %r9520;
	setp.lt.s32 	%p2102, %r3496, 0;
	selp.b32 	%r11357, %r9521, %r9520, %p2102;
	xor.b32  	%r9522, %r9517, %r3496;
	shr.s32 	%r9523, %r9517, 31;
	xor.b32  	%r9524, %r9523, %r9517;
	xor.b32  	%r9525, %r9523, %r9518;
	cvt.u64.u32 	%rd4212, %r9524;
	shl.b64 	%rd4213, %rd4212, 32;
	cvt.u64.u32 	%rd4214, %r9525;
	or.b64  	%rd4215, %rd4213, %rd4214;
	cvt.rn.f64.s64 	%fd525, %rd4215;
	mul.f64 	%fd526, %fd525, 0d3BF921FB54442D19;
	cvt.rn.f32.f64 	%f5857, %fd526;
	neg.f32 	%f5858, %f5857;
	setp.lt.s32 	%p2103, %r9522, 0;
	selp.f32 	%f6764, %f5858, %f5857, %p2103;
	bra.uni 	$L__BB9_2105;
$L__BB9_2104:
	mov.f32 	%f5859, 0f00000000;
	mul.rn.f32 	%f6764, %f1219, %f5859;
	mov.b32 	%r11357, 0;
$L__BB9_2105:
	setp.ltu.f32 	%p2104, %f1221, 0f47CE4780;
	add.s32 	%r9527, %r11357, 1;
	mul.rn.f32 	%f5860, %f6764, %f6764;
	and.b32  	%r9528, %r11357, 1;
	setp.eq.b32 	%p2105, %r9528, 1;
	selp.f32 	%f5861, %f6764, 0f3F800000, %p2105;
	fma.rn.f32 	%f5862, %f5860, %f5861, 0f00000000;
	fma.rn.f32 	%f5863, %f5860, 0f37CBAC00, 0fBAB607ED;
	selp.f32 	%f5864, 0fB94D4153, %f5863, %p2105;
	selp.f32 	%f5865, 0f3C0885E4, 0f3D2AAABB, %p2105;
	fma.rn.f32 	%f5866, %f5864, %f5860, %f5865;
	selp.f32 	%f5867, 0fBE2AAAA8, 0fBEFFFFFF, %p2105;
	fma.rn.f32 	%f5868, %f5866, %f5860, %f5867;
	fma.rn.f32 	%f5869, %f5868, %f5862, %f5861;
	and.b32  	%r9529, %r9527, 2;
	setp.eq.s32 	%p2106, %r9529, 0;
	mov.f32 	%f5870, 0f00000000;
	sub.f32 	%f5871, %f5870, %f5869;
	selp.f32 	%f5872, %f5869, %f5871, %p2106;
	mul.f32 	%f1229, %f1225, %f5872;
	@%p2104 bra 	$L__BB9_2113;
	setp.eq.f32 	%p2107, %f1221, 0f7F800000;
	@%p2107 bra 	$L__BB9_2112;
	mov.b32 	%r3509, %f1219;
	shl.b32 	%r9531, %r3509, 8;
	or.b32  	%r3510, %r9531, -2147483648;
	mov.b64 	%rd5306, 0;
	mov.b32 	%r11358, 0;
	mov.u64 	%rd5304, __cudart_i2opi_f;
	mov.u64 	%rd5305, %rd1;
$L__BB9_2108:
	.pragma "nounroll";
	ld.global.nc.u32 	%r9532, [%rd5304];
	mad.wide.u32 	%rd4218, %r9532, %r3510, %rd5306;
	shr.u64 	%rd5306, %rd4218, 32;
	st.local.u32 	[%rd5305], %rd4218;
	add.s32 	%r11358, %r11358, 1;
	add.s64 	%rd5305, %rd5305, 4;
	add.s64 	%rd5304, %rd5304, 4;
	setp.ne.s32 	%p2108, %r11358, 6;
	@%p2108 bra 	$L__BB9_2108;
	shr.u32 	%r9533, %r3509, 23;
	st.local.u32 	[%rd1+24], %rd5306;
	and.b32  	%r3513, %r9533, 31;
	and.b32  	%r9534, %r9533, 224;
	add.s32 	%r9535, %r9534, -128;
	shr.u32 	%r9536, %r9535, 5;
	mul.wide.u32 	%rd4219, %r9536, 4;
	sub.s64 	%rd1851, %rd1, %rd4219;
	ld.local.u32 	%r11359, [%rd1851+24];
	ld.local.u32 	%r11360, [%rd1851+20];
	setp.eq.s32 	%p2109, %r3513, 0;
	@%p2109 bra 	$L__BB9_2111;
	shf.l.wrap.b32 	%r11359, %r11360, %r11359, %r3513;
	ld.local.u32 	%r9537, [%rd1851+16];
	shf.l.wrap.b32 	%r11360, %r9537, %r11360, %r3513;
$L__BB9_2111:
	shr.u32 	%r9538, %r11359, 30;
	shf.l.wrap.b32 	%r9539, %r11360, %r11359, 2;
	shl.b32 	%r9540, %r11360, 2;
	shr.u32 	%r9541, %r9539, 31;
	add.s32 	%r9542, %r9541, %r9538;
	neg.s32 	%r9543, %r9542;
	setp.lt.s32 	%p2110, %r3509, 0;
	selp.b32 	%r11361, %r9543, %r9542, %p2110;
	xor.b32  	%r9544, %r9539, %r3509;
	shr.s32 	%r9545, %r9539, 31;
	xor.b32  	%r9546, %r9545, %r9539;
	xor.b32  	%r9547, %r9545, %r9540;
	cvt.u64.u32 	%rd4220, %r9546;
	shl.b64 	%rd4221, %rd4220, 32;
	cvt.u64.u32 	%rd4222, %r9547;
	or.b64  	%rd4223, %rd4221, %rd4222;
	cvt.rn.f64.s64 	%fd527, %rd4223;
	mul.f64 	%fd528, %fd527, 0d3BF921FB54442D19;
	cvt.rn.f32.f64 	%f5873, %fd528;
	neg.f32 	%f5874, %f5873;
	setp.lt.s32 	%p2111, %r9544, 0;
	selp.f32 	%f6765, %f5874, %f5873, %p2111;
	bra.uni 	$L__BB9_2113;
$L__BB9_2112:
	mov.f32 	%f5875, 0f00000000;
	mul.rn.f32 	%f6765, %f1219, %f5875;
	mov.b32 	%r11361, 0;
$L__BB9_2113:
	mul.f32 	%f5876, %f6765, %f6765;
	fma.rn.f32 	%f5877, %f5876, 0f3C190000, 0f3B560000;
	fma.rn.f32 	%f5878, %f5877, %f5876, 0f3CC70000;
	fma.rn.f32 	%f5879, %f5878, %f5876, 0f3D5B0000;
	fma.rn.f32 	%f5880, %f5879, %f5876, 0f3E089438;
	fma.rn.f32 	%f5881, %f5880, %f5876, 0f3EAAAA88;
	mul.rn.f32 	%f5882, %f5876, %f6765;
	fma.rn.f32 	%f5883, %f5881, %f5882, %f6765;
	abs.f32 	%f5884, %f6765;
	setp.eq.f32 	%p2112, %f5884, 0f3A00B43C;
	selp.f32 	%f5885, %f6765, %f5883, %p2112;
	and.b32  	%r9549, %r11361, 1;
	setp.eq.b32 	%p2113, %r9549, 1;
	neg.f32 	%f5886, %f5885;
	rcp.approx.ftz.f32 	%f5887, %f5886;
	selp.f32 	%f5888, %f5887, %f5885, %p2113;
	add.f32 	%f1233, %f1229, %f5888;
	mul.f32 	%f5889, %f1233, 0f3F22F983;
	cvt.rni.s32.f32 	%r11373, %f5889;
	cvt.rn.f32.s32 	%f5890, %r11373;
	fma.rn.f32 	%f5891, %f5890, 0fBFC90FDA, %f1233;
	fma.rn.f32 	%f5892, %f5890, 0fB3A22168, %f5891;
	fma.rn.f32 	%f6768, %f5890, 0fA7C234C5, %f5892;
	abs.f32 	%f1235, %f1233;
	setp.ltu.f32 	%p2114, %f1235, 0f47CE4780;
	mov.u32 	%r11365, %r11373;
	mov.f32 	%f6766, %f6768;
	@%p2114 bra 	$L__BB9_2121;
	setp.eq.f32 	%p2115, %f1235, 0f7F800000;
	@%p2115 bra 	$L__BB9_2120;
	mov.b32 	%r3523, %f1233;
	shl.b32 	%r9551, %r3523, 8;
	or.b32  	%r3524, %r9551, -2147483648;
	mov.b64 	%rd5309, 0;
	mov.b32 	%r11362, 0;
	mov.u64 	%rd5307, __cudart_i2opi_f;
	mov.u64 	%rd5308, %rd3;
$L__BB9_2116:
	.pragma "nounroll";
	ld.global.nc.u32 	%r9552, [%rd5307];
	mad.wide.u32 	%rd4226, %r9552, %r3524, %rd5309;
	shr.u64 	%rd5309, %rd4226, 32;
	st.local.u32 	[%rd5308], %rd4226;
	add.s32 	%r11362, %r11362, 1;
	add.s64 	%rd5308, %rd5308, 4;
	add.s64 	%rd5307, %rd5307, 4;
	setp.ne.s32 	%p2116, %r11362, 6;
	@%p2116 bra 	$L__BB9_2116;
	shr.u32 	%r9553, %r3523, 23;
	st.local.u32 	[%rd3+24], %rd5309;
	and.b32  	%r3527, %r9553, 31;
	and.b32  	%r9554, %r9553, 224;
	add.s32 	%r9555, %r9554, -128;
	shr.u32 	%r9556, %r9555, 5;
	mul.wide.u32 	%rd4227, %r9556, 4;
	sub.s64 	%rd1858, %rd3, %rd4227;
	ld.local.u32 	%r11363, [%rd1858+24];
	ld.local.u32 	%r11364, [%rd1858+20];
	setp.eq.s32 	%p2117, %r3527, 0;
	@%p2117 bra 	$L__BB9_2119;
	shf.l.wrap.b32 	%r11363, %r11364, %r11363, %r3527;
	ld.local.u32 	%r9557, [%rd1858+16];
	shf.l.wrap.b32 	%r11364, %r9557, %r11364, %r3527;
$L__BB9_2119:
	shr.u32 	%r9558, %r11363, 30;
	shf.l.wrap.b32 	%r9559, %r11364, %r11363, 2;
	shl.b32 	%r9560, %r11364, 2;
	shr.u32 	%r9561, %r9559, 31;
	add.s32 	%r9562, %r9561, %r9558;
	neg.s32 	%r9563, %r9562;
	setp.lt.s32 	%p2118, %r3523, 0;
	selp.b32 	%r11365, %r9563, %r9562, %p2118;
	xor.b32  	%r9564, %r9559, %r3523;
	shr.s32 	%r9565, %r9559, 31;
	xor.b32  	%r9566, %r9565, %r9559;
	xor.b32  	%r9567, %r9565, %r9560;
	cvt.u64.u32 	%rd4228, %r9566;
	shl.b64 	%rd4229, %rd4228, 32;
	cvt.u64.u32 	%rd4230, %r9567;
	or.b64  	%rd4231, %rd4229, %rd4230;
	cvt.rn.f64.s64 	%fd529, %rd4231;
	mul.f64 	%fd530, %fd529, 0d3BF921FB54442D19;
	cvt.rn.f32.f64 	%f5893, %fd530;
	neg.f32 	%f5894, %f5893;
	setp.lt.s32 	%p2119, %r9564, 0;
	selp.f32 	%f6766, %f5894, %f5893, %p2119;
	bra.uni 	$L__BB9_2121;
$L__BB9_2120:
	mov.f32 	%f5895, 0f00000000;
	mul.rn.f32 	%f6766, %f1233, %f5895;
	mov.b32 	%r11365, 0;
$L__BB9_2121:
	setp.ltu.f32 	%p2120, %f1235, 0f47CE4780;
	mul.rn.f32 	%f5896, %f6766, %f6766;
	and.b32  	%r9569, %r11365, 1;
	setp.eq.b32 	%p2121, %r9569, 1;
	selp.f32 	%f5897, 0f3F800000, %f6766, %p2121;
	fma.rn.f32 	%f5898, %f5896, %f5897, 0f00000000;
	fma.rn.f32 	%f5899, %f5896, 0f37CBAC00, 0fBAB607ED;
	selp.f32 	%f5900, %f5899, 0fB94D4153, %p2121;
	selp.f32 	%f5901, 0f3D2AAABB, 0f3C0885E4, %p2121;
	fma.rn.f32 	%f5902, %f5900, %f5896, %f5901;
	selp.f32 	%f5903, 0fBEFFFFFF, 0fBE2AAAA8, %p2121;
	fma.rn.f32 	%f5904, %f5902, %f5896, %f5903;
	fma.rn.f32 	%f5905, %f5904, %f5898, %f5897;
	and.b32  	%r9570, %r11365, 2;
	setp.eq.s32 	%p2122, %r9570, 0;
	mov.f32 	%f5906, 0f00000000;
	sub.f32 	%f5907, %f5906, %f5905;
	selp.f32 	%f1239, %f5905, %f5907, %p2122;
	mov.u32 	%r11369, %r11373;
	mov.f32 	%f6767, %f6768;
	@%p2120 bra 	$L__BB9_2129;
	setp.eq.f32 	%p2123, %f1235, 0f7F800000;
	@%p2123 bra 	$L__BB9_2128;
	mov.b32 	%r3536, %f1233;
	shl.b32 	%r9572, %r3536, 8;
	or.b32  	%r3537, %r9572, -2147483648;
	mov.b64 	%rd5312, 0;
	mov.b32 	%r11366, 0;
	mov.u64 	%rd5310, __cudart_i2opi_f;
	mov.u64 	%rd5311, %rd2;
$L__BB9_2124:
	.pragma "nounroll";
	ld.global.nc.u32 	%r9573, [%rd5310];
	mad.wide.u32 	%rd4234, %r9573, %r3537, %rd5312;
	shr.u64 	%rd5312, %rd4234, 32;
	st.local.u32 	[%rd5311], %rd4234;
	add.s32 	%r11366, %r11366, 1;
	add.s64 	%rd5311, %rd5311, 4;
	add.s64 	%rd5310, %rd5310, 4;
	setp.ne.s32 	%p2124, %r11366, 6;
	@%p2124 bra 	$L__BB9_2124;
	shr.u32 	%r9574, %r3536, 23;
	st.local.u32 	[%rd2+24], %rd5312;
	and.b32  	%r3540, %r9574, 31;
	and.b32  	%r9575, %r9574, 224;
	add.s32 	%r9576, %r9575, -128;
	shr.u32 	%r9577, %r9576, 5;
	mul.wide.u32 	%rd4235, %r9577, 4;
	sub.s64 	%rd1865, %rd2, %rd4235;
	ld.local.u32 	%r11367, [%rd1865+24];
	ld.local.u32 	%r11368, [%rd1865+20];
	setp.eq.s32 	%p2125, %r3540, 0;
	@%p2125 bra 	$L__BB9_2127;
	shf.l.wrap.b32 	%r11367, %r11368, %r11367, %r3540;
	ld.local.u32 	%r9578, [%rd1865+16];
	shf.l.wrap.b32 	%r11368, %r9578, %r11368, %r3540;
$L__BB9_2127:
	shr.u32 	%r9579, %r11367, 30;
	shf.l.wrap.b32 	%r9580, %r11368, %r11367, 2;
	shl.b32 	%r9581, %r11368, 2;
	shr.u32 	%r9582, %r9580, 31;
	add.s32 	%r9583, %r9582, %r9579;
	neg.s32 	%r9584, %r9583;
	setp.lt.s32 	%p2126, %r3536, 0;
	selp.b32 	%r11369, %r9584, %r9583, %p2126;
	xor.b32  	%r9585, %r9580, %r3536;
	shr.s32 	%r9586, %r9580, 31;
	xor.b32  	%r9587, %r9586, %r9580;
	xor.b32  	%r9588, %r9586, %r9581;
	cvt.u64.u32 	%rd4236, %r9587;
	shl.b64 	%rd4237, %rd4236, 32;
	cvt.u64.u32 	%rd4238, %r9588;
	or.b64  	%rd4239, %rd4237, %rd4238;
	cvt.rn.f64.s64 	%fd531, %rd4239;
	mul.f64 	%fd532, %fd531, 0d3BF921FB54442D19;
	cvt.rn.f32.f64 	%f5908, %fd532;
	neg.f32 	%f5909, %f5908;
	setp.lt.s32 	%p2127, %r9585, 0;
	selp.f32 	%f6767, %f5909, %f5908, %p2127;
	bra.uni 	$L__BB9_2129;
$L__BB9_2128:
	mov.f32 	%f5910, 0f00000000;
	mul.rn.f32 	%f6767, %f1233, %f5910;
	mov.b32 	%r11369, 0;
$L__BB9_2129:
	setp.ltu.f32 	%p2128, %f1235, 0f47CE4780;
	add.s32 	%r9590, %r11369, 1;
	mul.rn.f32 	%f5911, %f6767, %f6767;
	and.b32  	%r9591, %r11369, 1;
	setp.eq.b32 	%p2129, %r9591, 1;
	selp.f32 	%f5912, %f6767, 0f3F800000, %p2129;
	fma.rn.f32 	%f5913, %f5911, %f5912, 0f00000000;
	fma.rn.f32 	%f5914, %f5911, 0f37CBAC00, 0fBAB607ED;
	selp.f32 	%f5915, 0fB94D4153, %f5914, %p2129;
	selp.f32 	%f5916, 0f3C0885E4, 0f3D2AAABB, %p2129;
	fma.rn.f32 	%f5917, %f5915, %f5911, %f5916;
	selp.f32 	%f5918, 0fBE2AAAA8, 0fBEFFFFFF, %p2129;
	fma.rn.f32 	%f5919, %f5917, %f5911, %f5918;
	fma.rn.f32 	%f5920, %f5919, %f5913, %f5912;
	and.b32  	%r9592, %r9590, 2;
	setp.eq.s32 	%p2130, %r9592, 0;
	mov.f32 	%f5921, 0f00000000;
	sub.f32 	%f5922, %f5921, %f5920;
	selp.f32 	%f5923, %f5920, %f5922, %p2130;
	mul.f32 	%f1243, %f1239, %f5923;
	@%p2128 bra 	$L__BB9_2137;
	setp.eq.f32 	%p2131, %f1235, 0f7F800000;
	@%p2131 bra 	$L__BB9_2136;
	mov.b32 	%r3549, %f1233;
	shl.b32 	%r9594, %r3549, 8;
	or.b32  	%r3550, %r9594, -2147483648;
	mov.b64 	%rd5315, 0;
	mov.b32 	%r11370, 0;
	mov.u64 	%rd5313, __cudart_i2opi_f;
	mov.u64 	%rd5314, %rd1;
$L__BB9_2132:
	.pragma "nounroll";
	ld.global.nc.u32 	%r9595, [%rd5313];
	mad.wide.u32 	%rd4242, %r9595, %r3550, %rd5315;
	shr.u64 	%rd5315, %rd4242, 32;
	st.local.u32 	[%rd5314], %rd4242;
	add.s32 	%r11370, %r11370, 1;
	add.s64 	%rd5314, %rd5314, 4;
	add.s64 	%rd5313, %rd5313, 4;
	setp.ne.s32 	%p2132, %r11370, 6;
	@%p2132 bra 	$L__BB9_2132;
	shr.u32 	%r9596, %r3549, 23;
	st.local.u32 	[%rd1+24], %rd5315;
	and.b32  	%r3553, %r9596, 31;
	and.b32  	%r9597, %r9596, 224;
	add.s32 	%r9598, %r9597, -128;
	shr.u32 	%r9599, %r9598, 5;
	mul.wide.u32 	%rd4243, %r9599, 4;
	sub.s64 	%rd1872, %rd1, %rd4243;
	ld.local.u32 	%r11371, [%rd1872+24];
	ld.local.u32 	%r11372, [%rd1872+20];
	setp.eq.s32 	%p2133, %r3553, 0;
	@%p2133 bra 	$L__BB9_2135;
	shf.l.wrap.b32 	%r11371, %r11372, %r11371, %r3553;
	ld.local.u32 	%r9600, [%rd1872+16];
	shf.l.wrap.b32 	%r11372, %r9600, %r11372, %r3553;
$L__BB9_2135:
	shr.u32 	%r9601, %r11371, 30;
	shf.l.wrap.b32 	%r9602, %r11372, %r11371, 2;
	shl.b32 	%r9603, %r11372, 2;
	shr.u32 	%r9604, %r9602, 31;
	add.s32 	%r9605, %r9604, %r9601;
	neg.s32 	%r9606, %r9605;
	setp.lt.s32 	%p2134, %r3549, 0;
	selp.b32 	%r11373, %r9606, %r9605, %p2134;
	xor.b32  	%r9607, %r9602, %r3549;
	shr.s32 	%r9608, %r9602, 31;
	xor.b32  	%r9609, %r9608, %r9602;
	xor.b32  	%r9610, %r9608, %r9603;
	cvt.u64.u32 	%rd4244, %r9609;
	shl.b64 	%rd4245, %rd4244, 32;
	cvt.u64.u32 	%rd4246, %r9610;
	or.b64  	%rd4247, %rd4245, %rd4246;
	cvt.rn.f64.s64 	%fd533, %rd4247;
	mul.f64 	%fd534, %fd533, 0d3BF921FB54442D19;
	cvt.rn.f32.f64 	%f5924, %fd534;
	neg.f32 	%f5925, %f5924;
	setp.lt.s32 	%p2135, %r9607, 0;
	selp.f32 	%f6768, %f5925, %f5924, %p2135;
	bra.uni 	$L__BB9_2137;
$L__BB9_2136:
	mov.f32 	%f5926, 0f00000000;
	mul.rn.f32 	%f6768, %f1233, %f5926;
	mov.b32 	%r11373, 0;
$L__BB9_2137:
	mul.f32 	%f5927, %f6768, %f6768;
	fma.rn.f32 	%f5928, %f5927, 0f3C190000, 0f3B560000;
	fma.rn.f32 	%f5929, %f5928, %f5927, 0f3CC70000;
	fma.rn.f32 	%f5930, %f5929, %f5927, 0f3D5B0000;
	fma.rn.f32 	%f5931, %f5930, %f5927, 0f3E089438;
	fma.rn.f32 	%f5932, %f5931, %f5927, 0f3EAAAA88;
	mul.rn.f32 	%f5933, %f5927, %f6768;
	fma.rn.f32 	%f5934, %f5932, %f5933, %f6768;
	abs.f32 	%f5935, %f6768;
	setp.eq.f32 	%p2136, %f5935, 0f3A00B43C;
	selp.f32 	%f5936, %f6768, %f5934, %p2136;
	and.b32  	%r9612, %r11373, 1;
	setp.eq.b32 	%p2137, %r9612, 1;
	neg.f32 	%f5937, %f5936;
	rcp.approx.ftz.f32 	%f5938, %f5937;
	selp.f32 	%f5939, %f5938, %f5936, %p2137;
	add.f32 	%f1247, %f1243, %f5939;
	mul.f32 	%f5940, %f1247, 0f3F22F983;
	cvt.rni.s32.f32 	%r11385, %f5940;
	cvt.rn.f32.s32 	%f5941, %r11385;
	fma.rn.f32 	%f5942, %f5941, 0fBFC90FDA, %f1247;
	fma.rn.f32 	%f5943, %f5941, 0fB3A22168, %f5942;
	fma.rn.f32 	%f6771, %f5941, 0fA7C234C5, %f5943;
	abs.f32 	%f1249, %f1247;
	setp.ltu.f32 	%p2138, %f1249, 0f47CE4780;
	mov.u32 	%r11377, %r11385;
	mov.f32 	%f6769, %f6771;
	@%p2138 bra 	$L__BB9_2145;
	setp.eq.f32 	%p2139, %f1249, 0f7F800000;
	@%p2139 bra 	$L__BB9_2144;
	mov.b32 	%r3563, %f1247;
	shl.b32 	%r9614, %r3563, 8;
	or.b32  	%r3564, %r9614, -2147483648;
	mov.b64 	%rd5318, 0;
	mov.b32 	%r11374, 0;
	mov.u64 	%rd5316, __cudart_i2opi_f;
	mov.u64 	%rd5317, %rd3;
$L__BB9_2140:
	.pragma "nounroll";
	ld.global.nc.u32 	%r9615, [%rd5316];
	mad.wide.u32 	%rd4250, %r9615, %r3564, %rd5318;
	shr.u64 	%rd5318, %rd4250, 32;
	st.local.u32 	[%rd5317], %rd4250;
	add.s32 	%r11374, %r11374, 1;
	add.s64 	%rd5317, %rd5317, 4;
	add.s64 	%rd5316, %rd5316, 4;
	setp.ne.s32 	%p2140, %r11374, 6;
	@%p2140 bra 	$L__BB9_2140;
	shr.u32 	%r9616, %r3563, 23;
	st.local.u32 	[%rd3+24], %rd5318;
	and.b32  	%r3567, %r9616, 31;
	and.b32  	%r9617, %r9616, 224;
	add.s32 	%r9618, %r9617, -128;
	shr.u32 	%r9619, %r9618, 5;
	mul.wide.u32 	%rd4251, %r9619, 4;
	sub.s64 	%rd1879, %rd3, %rd4251;
	ld.local.u32 	%r11375, [%rd1879+24];
	ld.local.u32 	%r11376, [%rd1879+20];
	setp.eq.s32 	%p2141, %r3567, 0;
	@%p2141 bra 	$L__BB9_2143;
	shf.l.wrap.b32 	%r11375, %r11376, %r11375, %r3567;
	ld.local.u32 	%r9620, [%rd1879+16];
	shf.l.wrap.b32 	%r11376, %r9620, %r11376, %r3567;
$L__BB9_2143:
	shr.u32 	%r9621, %r11375, 30;
	shf.l.wrap.b32 	%r9622, %r11376, %r11375, 2;
	shl.b32 	%r9623, %r11376, 2;
	shr.u32 	%r9624, %r9622, 31;
	add.s32 	%r9625, %r9624, %r9621;
	neg.s32 	%r9626, %r9625;
	setp.lt.s32 	%p2142, %r3563, 0;
	selp.b32 	%r11377, %r9626, %r9625, %p2142;
	xor.b32  	%r9627, %r9622, %r3563;
	shr.s32 	%r9628, %r9622, 31;
	xor.b32  	%r9629, %r9628, %r9622;
	xor.b32  	%r9630, %r9628, %r9623;
	cvt.u64.u32 	%rd4252, %r9629;
	shl.b64 	%rd4253, %rd4252, 32;
	cvt.u64.u32 	%rd4254, %r9630;
	or.b64  	%rd4255, %rd4253, %rd4254;
	cvt.rn.f64.s64 	%fd535, %rd4255;
	mul.f64 	%fd536, %fd535, 0d3BF921FB54442D19;
	cvt.rn.f32.f64 	%f5944, %fd536;
	neg.f32 	%f5945, %f5944;
	setp.lt.s32 	%p2143, %r9627, 0;
	selp.f32 	%f6769, %f5945, %f5944, %p2143;
	bra.uni 	$L__BB9_2145;
$L__BB9_2144:
	mov.f32 	%f5946, 0f00000000;
	mul.rn.f32 	%f6769, %f1247, %f5946;
	mov.b32 	%r11377, 0;
$L__BB9_2145:
	setp.ltu.f32 	%p2144, %f1249, 0f47CE4780;
	mul.rn.f32 	%f5947, %f6769, %f6769;
	and.b32  	%r9632, %r11377, 1;
	setp.eq.b32 	%p2145, %r9632, 1;
	selp.f32 	%f5948, 0f3F800000, %f6769, %p2145;
	fma.rn.f32 	%f5949, %f5947, %f5948, 0f00000000;
	fma.rn.f32 	%f5950, %f5947, 0f37CBAC00, 0fBAB607ED;
	selp.f32 	%f5951, %f5950, 0fB94D4153, %p2145;
	selp.f32 	%f5952, 0f3D2AAABB, 0f3C0885E4, %p2145;
	fma.rn.f32 	%f5953, %f5951, %f5947, %f5952;
	selp.f32 	%f5954, 0fBEFFFFFF, 0fBE2AAAA8, %p2145;
	fma.rn.f32 	%f5955, %f5953, %f5947, %f5954;
	fma.rn.f32 	%f5956, %f5955, %f5949, %f5948;
	and.b32  	%r9633, %r11377, 2;
	setp.eq.s32 	%p2146, %r9633, 0;
	mov.f32 	%f5957, 0f00000000;
	sub.f32 	%f5958, %f5957, %f5956;
	selp.f32 	%f1253, %f5956, %f5958, %p2146;
	mov.u32 	%r11381, %r11385;
	mov.f32 	%f6770, %f6771;
	@%p2144 bra 	$L__BB9_2153;
	setp.eq.f32 	%p2147, %f1249, 0f7F800000;
	@%p2147 bra 	$L__BB9_2152;
	mov.b32 	%r3576, %f1247;
	shl.b32 	%r9635, %r3576, 8;
	or.b32  	%r3577, %r9635, -2147483648;
	mov.b64 	%rd5321, 0;
	mov.b32 	%r11378, 0;
	mov.u64 	%rd5319, __cudart_i2opi_f;
	mov.u64 	%rd5320, %rd2;
$L__BB9_2148:
	.pragma "nounroll";
	ld.global.nc.u32 	%r9636, [%rd5319];
	mad.wide.u32 	%rd4258, %r9636, %r3577, %rd5321;
	shr.u64 	%rd5321, %rd4258, 32;
	st.local.u32 	[%rd5320], %rd4258;
	add.s32 	%r11378, %r11378, 1;
	add.s64 	%rd5320, %rd5320, 4;
	add.s64 	%rd5319, %rd5319, 4;
	setp.ne.s32 	%p2148, %r11378, 6;
	@%p2148 bra 	$L__BB9_2148;
	shr.u32 	%r9637, %r3576, 23;
	st.local.u32 	[%rd2+24], %rd5321;
	and.b32  	%r3580, %r9637, 31;
	and.b32  	%r9638, %r9637, 224;
	add.s32 	%r9639, %r9638, -128;
	shr.u32 	%r9640, %r9639, 5;
	mul.wide.u32 	%rd4259, %r9640, 4;
	sub.s64 	%rd1886, %rd2, %rd4259;
	ld.local.u32 	%r11379, [%rd1886+24];
	ld.local.u32 	%r11380, [%rd1886+20];
	setp.eq.s32 	%p2149, %r3580, 0;
	@%p2149 bra 	$L__BB9_2151;
	shf.l.wrap.b32 	%r11379, %r11380, %r11379, %r3580;
	ld.local.u32 	%r9641, [%rd1886+16];
	shf.l.wrap.b32 	%r11380, %r9641, %r11380, %r3580;
$L__BB9_2151:
	shr.u32 	%r9642, %r11379, 30;
	shf.l.wrap.b32 	%r9643, %r11380, %r11379, 2;
	shl.b32 	%r9644, %r11380, 2;
	shr.u32 	%r9645, %r9643, 31;
	add.s32 	%r9646, %r9645, %r9642;
	neg.s32 	%r9647, %r9646;
	setp.lt.s32 	%p2150, %r3576, 0;
	selp.b32 	%r11381, %r9647, %r9646, %p2150;
	xor.b32  	%r9648, %r9643, %r3576;
	shr.s32 	%r9649, %r9643, 31;
	xor.b32  	%r9650, %r9649, %r9643;
	xor.b32  	%r9651, %r9649, %r9644;
	cvt.u64.u32 	%rd4260, %r9650;
	shl.b64 	%rd4261, %rd4260, 32;
	cvt.u64.u32 	%rd4262, %r9651;
	or.b64  	%rd4263, %rd4261, %rd4262;
	cvt.rn.f64.s64 	%fd537, %rd4263;
	mul.f64 	%fd538, %fd537, 0d3BF921FB54442D19;
	cvt.rn.f32.f64 	%f5959, %fd538;
	neg.f32 	%f5960, %f5959;
	setp.lt.s32 	%p2151, %r9648, 0;
	selp.f32 	%f6770, %f5960, %f5959, %p2151;
	bra.uni 	$L__BB9_2153;
$L__BB9_2152:
	mov.f32 	%f5961, 0f00000000;
	mul.rn.f32 	%f6770, %f1247, %f5961;
	mov.b32 	%r11381, 0;
$L__BB9_2153:
	setp.ltu.f32 	%p2152, %f1249, 0f47CE4780;
	add.s32 	%r9653, %r11381, 1;
	mul.rn.f32 	%f5962, %f6770, %f6770;
	and.b32  	%r9654, %r11381, 1;
	setp.eq.b32 	%p2153, %r9654, 1;
	selp.f32 	%f5963, %f6770, 0f3F800000, %p2153;
	fma.rn.f32 	%f5964, %f5962, %f5963, 0f00000000;
	fma.rn.f32 	%f5965, %f5962, 0f37CBAC00, 0fBAB607ED;
	selp.f32 	%f5966, 0fB94D4153, %f5965, %p2153;
	selp.f32 	%f5967, 0f3C0885E4, 0f3D2AAABB, %p2153;
	fma.rn.f32 	%f5968, %f5966, %f5962, %f5967;
	selp.f32 	%f5969, 0fBE2AAAA8, 0fBEFFFFFF, %p2153;
	fma.rn.f32 	%f5970, %f5968, %f5962, %f5969;
	fma.rn.f32 	%f5971, %f5970, %f5964, %f5963;
	and.b32  	%r9655, %r9653, 2;
	setp.eq.s32 	%p2154, %r9655, 0;
	mov.f32 	%f5972, 0f00000000;
	sub.f32 	%f5973, %f5972, %f5971;
	selp.f32 	%f5974, %f5971, %f5973, %p2154;
	mul.f32 	%f1257, %f1253, %f5974;
	@%p2152 bra 	$L__BB9_2161;
	setp.eq.f32 	%p2155, %f1249, 0f7F800000;
	@%p2155 bra 	$L__BB9_2160;
	mov.b32 	%r3589, %f1247;
	shl.b32 	%r9657, %r3589, 8;
	or.b32  	%r3590, %r9657, -2147483648;
	mov.b64 	%rd5324, 0;
	mov.b32 	%r11382, 0;
	mov.u64 	%rd5322, __cudart_i2opi_f;
	mov.u64 	%rd5323, %rd1;
$L__BB9_2156:
	.pragma "nounroll";
	ld.global.nc.u32 	%r9658, [%rd5322];
	mad.wide.u32 	%rd4266, %r9658, %r3590, %rd5324;
	shr.u64 	%rd5324, %rd4266, 32;
	st.local.u32 	[%rd5323], %rd4266;
	add.s32 	%r11382, %r11382, 1;
	add.s64 	%rd5323, %rd5323, 4;
	add.s64 	%rd5322, %rd5322, 4;
	setp.ne.s32 	%p2156, %r11382, 6;
	@%p2156 bra 	$L__BB9_2156;
	shr.u32 	%r9659, %r3589, 23;
	st.local.u32 	[%rd1+24], %rd5324;
	and.b32  	%r3593, %r9659, 31;
	and.b32  	%r9660, %r9659, 224;
	add.s32 	%r9661, %r9660, -128;
	shr.u32 	%r9662, %r9661, 5;
	mul.wide.u32 	%rd4267, %r9662, 4;
	sub.s64 	%rd1893, %rd1, %rd4267;
	ld.local.u32 	%r11383, [%rd1893+24];
	ld.local.u32 	%r11384, [%rd1893+20];
	setp.eq.s32 	%p2157, %r3593, 0;
	@%p2157 bra 	$L__BB9_2159;
	shf.l.wrap.b32 	%r11383, %r11384, %r11383, %r3593;
	ld.local.u32 	%r9663, [%rd1893+16];
	shf.l.wrap.b32 	%r11384, %r9663, %r11384, %r3593;
$L__BB9_2159:
	shr.u32 	%r9664, %r11383, 30;
	shf.l.wrap.b32 	%r9665, %r11384, %r11383, 2;
	shl.b32 	%r9666, %r11384, 2;
	shr.u32 	%r9667, %r9665, 31;
	add.s32 	%r9668, %r9667, %r9664;
	neg.s32 	%r9669, %r9668;
	setp.lt.s32 	%p2158, %r3589, 0;
	selp.b32 	%r11385, %r9669, %r9668, %p2158;
	xor.b32  	%r9670, %r9665, %r3589;
	shr.s32 	%r9671, %r9665, 31;
	xor.b32  	%r9672, %r9671, %r9665;
	xor.b32  	%r9673, %r9671, %r9666;
	cvt.u64.u32 	%rd4268, %r9672;
	shl.b64 	%rd4269, %rd4268, 32;
	cvt.u64.u32 	%rd4270, %r9673;
	or.b64  	%rd4271, %rd4269, %rd4270;
	cvt.rn.f64.s64 	%fd539, %rd4271;
	mul.f64 	%fd540, %fd539, 0d3BF921FB54442D19;
	cvt.rn.f32.f64 	%f5975, %fd540;
	neg.f32 	%f5976, %f5975;
	setp.lt.s32 	%p2159, %r9670, 0;
	selp.f32 	%f6771, %f5976, %f5975, %p2159;
	bra.uni 	$L__BB9_2161;
$L__BB9_2160:
	mov.f32 	%f5977, 0f00000000;
	mul.rn.f32 	%f6771, %f1247, %f5977;
	mov.b32 	%r11385, 0;
$L__BB9_2161:
	mul.f32 	%f5978, %f6771, %f6771;
	fma.rn.f32 	%f5979, %f5978, 0f3C190000, 0f3B560000;
	fma.rn.f32 	%f5980, %f5979, %f5978, 0f3CC70000;
	fma.rn.f32 	%f5981, %f5980, %f5978, 0f3D5B0000;
	fma.rn.f32 	%f5982, %f5981, %f5978, 0f3E089438;
	fma.rn.f32 	%f5983, %f5982, %f5978, 0f3EAAAA88;
	mul.rn.f32 	%f5984, %f5978, %f6771;
	fma.rn.f32 	%f5985, %f5983, %f5984, %f6771;
	abs.f32 	%f5986, %f6771;
	setp.eq.f32 	%p2160, %f5986, 0f3A00B43C;
	selp.f32 	%f5987, %f6771, %f5985, %p2160;
	and.b32  	%r9675, %r11385, 1;
	setp.eq.b32 	%p2161, %r9675, 1;
	neg.f32 	%f5988, %f5987;
	rcp.approx.ftz.f32 	%f5989, %f5988;
	selp.f32 	%f5990, %f5989, %f5987, %p2161;
	add.f32 	%f1261, %f1257, %f5990;
	mul.f32 	%f5991, %f1261, 0f3F22F983;
	cvt.rni.s32.f32 	%r11397, %f5991;
	cvt.rn.f32.s32 	%f5992, %r11397;
	fma.rn.f32 	%f5993, %f5992, 0fBFC90FDA, %f1261;
	fma.rn.f32 	%f5994, %f5992, 0fB3A22168, %f5993;
	fma.rn.f32 	%f6774, %f5992, 0fA7C234C5, %f5994;
	abs.f32 	%f1263, %f1261;
	setp.ltu.f32 	%p2162, %f1263, 0f47CE4780;
	mov.u32 	%r11389, %r11397;
	mov.f32 	%f6772, %f6774;
	@%p2162 bra 	$L__BB9_2169;
	setp.eq.f32 	%p2163, %f1263, 0f7F800000;
	@%p2163 bra 	$L__BB9_2168;
	mov.b32 	%r3603, %f1261;
	shl.b32 	%r9677, %r3603, 8;
	or.b32  	%r3604, %r9677, -2147483648;
	mov.b64 	%rd5327, 0;
	mov.b32 	%r11386, 0;
	mov.u64 	%rd5325, __cudart_i2opi_f;
	mov.u64 	%rd5326, %rd3;
$L__BB9_2164:
	.pragma "nounroll";
	ld.global.nc.u32 	%r9678, [%rd5325];
	mad.wide.u32 	%rd4274, %r9678, %r3604, %rd5327;
	shr.u64 	%rd5327, %rd4274, 32;
	st.local.u32 	[%rd5326], %rd4274;
	add.s32 	%r11386, %r11386, 1;
	add.s64 	%rd5326, %rd5326, 4;
	add.s64 	%rd5325, %rd5325, 4;
	setp.ne.s32 	%p2164, %r11386, 6;
	@%p2164 bra 	$L__BB9_2164;
	shr.u32 	%r9679, %r3603, 23;
	st.local.u32 	[%rd3+24], %rd5327;
	and.b32  	%r3607, %r9679, 31;
	and.b32  	%r9680, %r9679, 224;
	add.s32 	%r9681, %r9680, -128;
	shr.u32 	%r9682, %r9681, 5;
	mul.wide.u32 	%rd4275, %r9682, 4;
	sub.s64 	%rd1900, %rd3, %rd4275;
	ld.local.u32 	%r11387, [%rd1900+24];
	ld.local.u32 	%r11388, [%rd1900+20];
	setp.eq.s32 	%p2165, %r3607, 0;
	@%p2165 bra 	$L__BB9_2167;
	shf.l.wrap.b32 	%r11387, %r11388, %r11387, %r3607;
	ld.local.u32 	%r9683, [%rd1900+16];
	shf.l.wrap.b32 	%r11388, %r9683, %r11388, %r3607;
$L__BB9_2167:
	shr.u32 	%r9684, %r11387, 30;
	shf.l.wrap.b32 	%r9685, %r11388, %r11387, 2;
	shl.b32 	%r9686, %r11388, 2;
	shr.u32 	%r9687, %r9685, 31;
	add.s32 	%r9688, %r9687, %r9684;
	neg.s32 	%r9689, %r9688;
	setp.lt.s32 	%p2166, %r3603, 0;
	selp.b32 	%r11389, %r9689, %r9688, %p2166;
	xor.b32  	%r9690, %r9685, %r3603;
	shr.s32 	%r9691, %r9685, 31;
	xor.b32  	%r9692, %r9691, %r9685;
	xor.b32  	%r9693, %r9691, %r9686;
	cvt.u64.u32 	%rd4276, %r9692;
	shl.b64 	%rd4277, %rd4276, 32;
	cvt.u64.u32 	%rd4278, %r9693;
	or.b64  	%rd4279, %rd4277, %rd4278;
	cvt.rn.f64.s64 	%fd541, %rd4279;
	mul.f64 	%fd542, %fd541, 0d3BF921FB54442D19;
	cvt.rn.f32.f64 	%f5995, %fd542;
	neg.f32 	%f5996, %f5995;
	setp.lt.s32 	%p2167, %r9690, 0;
	selp.f32 	%f6772, %f5996, %f5995, %p2167;
	bra.uni 	$L__BB9_2169;
$L__BB9_2168:
	mov.f32 	%f5997, 0f00000000;
	mul.rn.f32 	%f6772, %f1261, %f5997;
	mov.b32 	%r11389, 0;
$L__BB9_2169:
	setp.ltu.f32 	%p2168, %f1263, 0f47CE4780;
	mul.rn.f32 	%f5998, %f6772, %f6772;
	and.b32  	%r9695, %r11389, 1;
	setp.eq.b32 	%p2169, %r9695, 1;
	selp.f32 	%f5999, 0f3F800000, %f6772, %p2169;
	fma.rn.f32 	%f6000, %f5998, %f5999, 0f00000000;
	fma.rn.f32 	%f6001, %f5998, 0f37CBAC00, 0fBAB607ED;
	selp.f32 	%f6002, %f6001, 0fB94D4153, %p2169;
	selp.f32 	%f6003, 0f3D2AAABB, 0f3C0885E4, %p2169;
	fma.rn.f32 	%f6004, %f6002, %f5998, %f6003;
	selp.f32 	%f6005, 0fBEFFFFFF, 0fBE2AAAA8, %p2169;
	fma.rn.f32 	%f6006, %f6004, %f5998, %f6005;
	fma.rn.f32 	%f6007, %f6006, %f6000, %f5999;
	and.b32  	%r9696, %r11389, 2;
	setp.eq.s32 	%p2170, %r9696, 0;
	mov.f32 	%f6008, 0f00000000;
	sub.f32 	%f6009, %f6008, %f6007;
	selp.f32 	%f1267, %f6007, %f6009, %p2170;
	mov.u32 	%r11393, %r11397;
	mov.f32 	%f6773, %f6774;
	@%p2168 bra 	$L__BB9_2177;
	setp.eq.f32 	%p2171, %f1263, 0f7F800000;
	@%p2171 bra 	$L__BB9_2176;
	mov.b32 	%r3616, %f1261;
	shl.b32 	%r9698, %r3616, 8;
	or.b32  	%r3617, %r9698, -2147483648;
	mov.b64 	%rd5330, 0;
	mov.b32 	%r11390, 0;
	mov.u64 	%rd5328, __cudart_i2opi_f;
	mov.u64 	%rd5329, %rd2;
$L__BB9_2172:
	.pragma "nounroll";
	ld.global.nc.u32 	%r9699, [%rd5328];
	mad.wide.u32 	%rd4282, %r9699, %r3617, %rd5330;
	shr.u64 	%rd5330, %rd4282, 32;
	st.local.u32 	[%rd5329], %rd4282;
	add.s32 	%r11390, %r11390, 1;
	add.s64 	%rd5329, %rd5329, 4;
	add.s64 	%rd5328, %rd5328, 4;
	setp.ne.s32 	%p2172, %r11390, 6;
	@%p2172 bra 	$L__BB9_2172;
	shr.u32 	%r9700, %r3616, 23;
	st.local.u32 	[%rd2+24], %rd5330;
	and.b32  	%r3620, %r9700, 31;
	and.b32  	%r9701, %r9700, 224;
	add.s32 	%r9702, %r9701, -128;
	shr.u32 	%r9703, %r9702, 5;
	mul.wide.u32 	%rd4283, %r9703, 4;
	sub.s64 	%rd1907, %rd2, %rd4283;
	ld.local.u32 	%r11391, [%rd1907+24];
	ld.local.u32 	%r11392, [%rd1907+20];
	setp.eq.s32 	%p2173, %r3620, 0;
	@%p2173 bra 	$L__BB9_2175;
	shf.l.wrap.b32 	%r11391, %r11392, %r11391, %r3620;
	ld.local.u32 	%r9704, [%rd1907+16];
	shf.l.wrap.b32 	%r11392, %r9704, %r11392, %r3620;
$L__BB9_2175:
	shr.u32 	%r9705, %r11391, 30;
	shf.l.wrap.b32 	%r9706, %r11392, %r11391, 2;
	shl.b32 	%r9707, %r11392, 2;
	shr.u32 	%r9708, %r9706, 31;
	add.s32 	%r9709, %r9708, %r9705;
	neg.s32 	%r9710, %r9709;
	setp.lt.s32 	%p2174, %r3616, 0;
	selp.b32 	%r11393, %r9710, %r9709, %p2174;
	xor.b32  	%r9711, %r9706, %r3616;
	shr.s32 	%r9712, %r9706, 31;
	xor.b32  	%r9713, %r9712, %r9706;
	xor.b32  	%r9714, %r9712, %r9707;
	cvt.u64.u32 	%rd4284, %r9713;
	shl.b64 	%rd4285, %rd4284, 32;
	cvt.u64.u32 	%rd4286, %r9714;
	or.b64  	%rd4287, %rd4285, %rd4286;
	cvt.rn.f64.s64 	%fd543, %rd4287;
	mul.f64 	%fd544, %fd543, 0d3BF921FB54442D19;
	cvt.rn.f32.f64 	%f6010, %fd544;
	neg.f32 	%f6011, %f6010;
	setp.lt.s32 	%p2175, %r9711, 0;
	selp.f32 	%f6773, %f6011, %f6010, %p2175;
	bra.uni 	$L__BB9_2177;
$L__BB9_2176:
	mov.f32 	%f6012, 0f00000000;
	mul.rn.f32 	%f6773, %f1261, %f6012;
	mov.b32 	%r11393, 0;
$L__BB9_2177:
	setp.ltu.f32 	%p2176, %f1263, 0f47CE4780;
	add.s32 	%r9716, %r11393, 1;
	mul.rn.f32 	%f6013, %f6773, %f6773;
	and.b32  	%r9717, %r11393, 1;
	setp.eq.b32 	%p2177, %r9717, 1;
	selp.f32 	%f6014, %f6773, 0f3F800000, %p2177;
	fma.rn.f32 	%f6015, %f6013, %f6014, 0f00000000;
	fma.rn.f32 	%f6016, %f6013, 0f37CBAC00, 0fBAB607ED;
	selp.f32 	%f6017, 0fB94D4153, %f6016, %p2177;
	selp.f32 	%f6018, 0f3C0885E4, 0f3D2AAABB, %p2177;
	fma.rn.f32 	%f6019, %f6017, %f6013, %f6018;
	selp.f32 	%f6020, 0fBE2AAAA8, 0fBEFFFFFF, %p2177;
	fma.rn.f32 	%f6021, %f6019, %f6013, %f6020;
	fma.rn.f32 	%f6022, %f6021, %f6015, %f6014;
	and.b32  	%r9718, %r9716, 2;
	setp.eq.s32 	%p2178, %r9718, 0;
	mov.f32 	%f6023, 0f00000000;
	sub.f32 	%f6024, %f6023, %f6022;
	selp.f32 	%f6025, %f6022, %f6024, %p2178;
	mul.f32 	%f1271, %f1267, %f6025;
	@%p2176 bra 	$L__BB9_2185;
	setp.eq.f32 	%p2179, %f1263, 0f7F800000;
	@%p2179 bra 	$L__BB9_2184;
	mov.b32 	%r3629, %f1261;
	shl.b32 	%r9720, %r3629, 8;
	or.b32  	%r3630, %r9720, -2147483648;
	mov.b64 	%rd5333, 0;
	mov.b32 	%r11394, 0;
	mov.u64 	%rd5331, __cudart_i2opi_f;
	mov.u64 	%rd5332, %rd1;
$L__BB9_2180:
	.pragma "nounroll";
	ld.global.nc.u32 	%r9721, [%rd5331];
	mad.wide.u32 	%rd4290, %r9721, %r3630, %rd5333;
	shr.u64 	%rd5333, %rd4290, 32;
	st.local.u32 	[%rd5332], %rd4290;
	add.s32 	%r11394, %r11394, 1;
	add.s64 	%rd5332, %rd5332, 4;
	add.s64 	%rd5331, %rd5331, 4;
	setp.ne.s32 	%p2180, %r11394, 6;
	@%p2180 bra 	$L__BB9_2180;
	shr.u32 	%r9722, %r3629, 23;
	st.local.u32 	[%rd1+24], %rd5333;
	and.b32  	%r3633, %r9722, 31;
	and.b32  	%r9723, %r9722, 224;
	add.s32 	%r9724, %r9723, -128;
	shr.u32 	%r9725, %r9724, 5;
	mul.wide.u32 	%rd4291, %r9725, 4;
	sub.s64 	%rd1914, %rd1, %rd4291;
	ld.local.u32 	%r11395, [%rd1914+24];
	ld.local.u32 	%r11396, [%rd1914+20];
	setp.eq.s32 	%p2181, %r3633, 0;
	@%p2181 bra 	$L__BB9_2183;
	shf.l.wrap.b32 	%r11395, %r11396, %r11395, %r3633;
	ld.local.u32 	%r9726, [%rd1914+16];
	shf.l.wrap.b32 	%r11396, %r9726, %r11396, %r3633;
$L__BB9_2183:
	shr.u32 	%r9727, %r11395, 30;
	shf.l.wrap.b32 	%r9728, %r11396, %r11395, 2;
	shl.b32 	%r9729, %r11396, 2;
	shr.u32 	%r9730, %r9728, 31;
	add.s32 	%r9731, %r9730, %r9727;
	neg.s32 	%r9732, %r9731;
	setp.lt.s32 	%p2182, %r3629, 0;
	selp.b32 	%r11397, %r9732, %r9731, %p2182;
	xor.b32  	%r9733, %r9728, %r3629;
	shr.s32 	%r9734, %r9728, 31;
	xor.b32  	%r9735, %r9734, %r9728;
	xor.b32  	%r9736, %r9734, %r9729;
	cvt.u64.u32 	%rd4292, %r9735;
	shl.b64 	%rd4293, %rd4292, 32;
	cvt.u64.u32 	%rd4294, %r9736;
	or.b64  	%rd4295, %rd4293, %rd4294;
	cvt.rn.f64.s64 	%fd545, %rd4295;
	mul.f64 	%fd546, %fd545, 0d3BF921FB54442D19;
	cvt.rn.f32.f64 	%f6026, %fd546;
	neg.f32 	%f6027, %f6026;
	setp.lt.s32 	%p2183, %r9733, 0;
	selp.f32 	%f6774, %f6027, %f6026, %p2183;
	bra.uni 	$L__BB9_2185;
$L__BB9_2184:
	mov.f32 	%f6028, 0f00000000;
	mul.rn.f32 	%f6774, %f1261, %f6028;
	mov.b32 	%r11397, 0;
$L__BB9_2185:
	mul.f32 	%f6029, %f6774, %f6774;
	fma.rn.f32 	%f6030, %f6029, 0f3C190000, 0f3B560000;
	fma.rn.f32 	%f6031, %f6030, %f6029, 0f3CC70000;
	fma.rn.f32 	%f6032, %f6031, %f6029, 0f3D5B0000;
	fma.rn.f32 	%f6033, %f6032, %f6029, 0f3E089438;
	fma.rn.f32 	%f6034, %f6033, %f6029, 0f3EAAAA88;
	mul.rn.f32 	%f6035, %f6029, %f6774;
	fma.rn.f32 	%f6036, %f6034, %f6035, %f6774;
	abs.f32 	%f6037, %f6774;
	setp.eq.f32 	%p2184, %f6037, 0f3A00B43C;
	selp.f32 	%f6038, %f6774, %f6036, %p2184;
	and.b32  	%r9738, %r11397, 1;
	setp.eq.b32 	%p2185, %r9738, 1;
	neg.f32 	%f6039, %f6038;
	rcp.approx.ftz.f32 	%f6040, %f6039;
	selp.f32 	%f6041, %f6040, %f6038, %p2185;
	add.f32 	%f1275, %f1271, %f6041;
	mul.f32 	%f6042, %f1275, 0f3F22F983;
	cvt.rni.s32.f32 	%r11409, %f6042;
	cvt.rn.f32.s32 	%f6043, %r11409;
	fma.rn.f32 	%f6044, %f6043, 0fBFC90FDA, %f1275;
	fma.rn.f32 	%f6045, %f6043, 0fB3A22168, %f6044;
	fma.rn.f32 	%f6777, %f6043, 0fA7C234C5, %f6045;
	abs.f32 	%f1277, %f1275;
	setp.ltu.f32 	%p2186, %f1277, 0f47CE4780;
	mov.u32 	%r11401, %r11409;
	mov.f32 	%f6775, %f6777;
	@%p2186 bra 	$L__BB9_2193;
	setp.eq.f32 	%p2187, %f1277, 0f7F800000;
	@%p2187 bra 	$L__BB9_2192;
	mov.b32 	%r3643, %f1275;
	shl.b32 	%r9740, %r3643, 8;
	or.b32  	%r3644, %r9740, -2147483648;
	mov.b64 	%rd5336, 0;
	mov.b32 	%r11398, 0;
	mov.u64 	%rd5334, __cudart_i2opi_f;
	mov.u64 	%rd5335, %rd3;
$L__BB9_2188:
	.pragma "nounroll";
	ld.global.nc.u32 	%r9741, [%rd5334];
	mad.wide.u32 	%rd4298, %r9741, %r3644, %rd5336;
	shr.u64 	%rd5336, %rd4298, 32;
	st.local.u32 	[%rd5335], %rd4298;
	add.s32 	%r11398, %r11398, 1;
	add.s64 	%rd5335, %rd5335, 4;
	add.s64 	%rd5334, %rd5334, 4;
	setp.ne.s32 	%p2188, %r11398, 6;
	@%p2188 bra 	$L__BB9_2188;
	shr.u32 	%r9742, %r3643, 23;
	st.local.u32 	[%rd3+24], %rd5336;
	and.b32  	%r3647, %r9742, 31;
	and.b32  	%r9743, %r9742, 224;
	add.s32 	%r9744, %r9743, -128;
	shr.u32 	%r9745, %r9744, 5;
	mul.wide.u32 	%rd4299, %r9745, 4;
	sub.s64 	%rd1921, %rd3, %rd4299;
	ld.local.u32 	%r11399, [%rd1921+24];
	ld.local.u32 	%r11400, [%rd1921+20];
	setp.eq.s32 	%p2189, %r3647, 0;
	@%p2189 bra 	$L__BB9_2191;
	shf.l.wrap.b32 	%r11399, %r11400, %r11399, %r3647;
	ld.local.u32 	%r9746, [%rd1921+16];
	shf.l.wrap.b32 	%r11400, %r9746, %r11400, %r3647;
$L__BB9_2191:
	shr.u32 	%r9747, %r11399, 30;
	shf.l.wrap.b32 	%r9748, %r11400, %r11399, 2;
	shl.b32 	%r9749, %r11400, 2;
	shr.u32 	%r9750, %r9748, 31;
	add.s32 	%r9751, %r9750, %r9747;
	neg.s32 	%r9752, %r9751;
	setp.lt.s32 	%p2190, %r3643, 0;
	selp.b32 	%r11401, %r9752, %r9751, %p2190;
	xor.b32  	%r9753, %r9748, %r3643;
	shr.s32 	%r9754, %r9748, 31;
	xor.b32  	%r9755, %r9754, %r9748;
	xor.b32  	%r9756, %r9754, %r9749;
	cvt.u64.u32 	%rd4300, %r9755;
	shl.b64 	%rd4301, %rd4300, 32;
	cvt.u64.u32 	%rd4302, %r9756;
	or.b64  	%rd4303, %rd4301, %rd4302;
	cvt.rn.f64.s64 	%fd547, %rd4303;
	mul.f64 	%fd548, %fd547, 0d3BF921FB54442D19;
	cvt.rn.f32.f64 	%f6046, %fd548;
	neg.f32 	%f6047, %f6046;
	setp.lt.s32 	%p2191, %r9753, 0;
	selp.f32 	%f6775, %f6047, %f6046, %p2191;
	bra.uni 	$L__BB9_2193;
$L__BB9_2192:
	mov.f32 	%f6048, 0f00000000;
	mul.rn.f32 	%f6775, %f1275, %f6048;
	mov.b32 	%r11401, 0;
$L__BB9_2193:
	setp.ltu.f32 	%p2192, %f1277, 0f47CE4780;
	mul.rn.f32 	%f6049, %f6775, %f6775;
	and.b32  	%r9758, %r11401, 1;
	setp.eq.b32 	%p2193, %r9758, 1;
	selp.f32 	%f6050, 0f3F800000, %f6775, %p2193;
	fma.rn.f32 	%f6051, %f6049, %f6050, 0f00000000;
	fma.rn.f32 	%f6052, %f6049, 0f37CBAC00, 0fBAB607ED;
	selp.f32 	%f6053, %f6052, 0fB94D4153, %p2193;
	selp.f32 	%f6054, 0f3D2AAABB, 0f3C0885E4, %p2193;
	fma.rn.f32 	%f6055, %f6053, %f6049, %f6054;
	selp.f32 	%f6056, 0fBEFFFFFF, 0fBE2AAAA8, %p2193;
	fma.rn.f32 	%f6057, %f6055, %f6049, %f6056;
	fma.rn.f32 	%f6058, %f6057, %f6051, %f6050;
	and.b32  	%r9759, %r11401, 2;
	setp.eq.s32 	%p2194, %r9759, 0;
	mov.f32 	%f6059, 0f00000000;
	sub.f32 	%f6060, %f6059, %f6058;
	selp.f32 	%f1281, %f6058, %f6060, %p2194;
	mov.u32 	%r11405, %r11409;
	mov.f32 	%f6776, %f6777;
	@%p2192 bra 	$L__BB9_2201;
	setp.eq.f32 	%p2195, %f1277, 0f7F800000;
	@%p2195 bra 	$L__BB9_2200;
	mov.b32 	%r3656, %f1275;
	shl.b32 	%r9761, %r3656, 8;
	or.b32  	%r3657, %r9761, -2147483648;
	mov.b64 	%rd5339, 0;
	mov.b32 	%r11402, 0;
	mov.u64 	%rd5337, __cudart_i2opi_f;
	mov.u64 	%rd5338, %rd2;
$L__BB9_2196:
	.pragma "nounroll";
	ld.global.nc.u32 	%r9762, [%rd5337];
	mad.wide.u32 	%rd4306, %r9762, %r3657, %rd5339;
	shr.u64 	%rd5339, %rd4306, 32;
	st.local.u32 	[%rd5338], %rd4306;
	add.s32 	%r11402, %r11402, 1;
	add.s64 	%rd5338, %rd5338, 4;
	add.s64 	%rd5337, %rd5337, 4;
	setp.ne.s32 	%p2196, %r11402, 6;
	@%p2196 bra 	$L__BB9_2196;
	shr.u32 	%r9763, %r3656, 23;
	st.local.u32 	[%rd2+24], %rd5339;
	and.b32  	%r3660, %r9763, 31;
	and.b32  	%r9764, %r9763, 224;
	add.s32 	%r9765, %r9764, -128;
	shr.u32 	%r9766, %r9765, 5;
	mul.wide.u32 	%rd4307, %r9766, 4;
	sub.s64 	%rd1928, %rd2, %rd4307;
	ld.local.u32 	%r11403, [%rd1928+24];
	ld.local.u32 	%r11404, [%rd1928+20];
	setp.eq.s32 	%p2197, %r3660, 0;
	@%p2197 bra 	$L__BB9_2199;
	shf.l.wrap.b32 	%r11403, %r11404, %r11403, %r3660;
	ld.local.u32 	%r9767, [%rd1928+16];
	shf.l.wrap.b32 	%r11404, %r9767, %r11404, %r3660;
$L__BB9_2199:
	shr.u32 	%r9768, %r11403, 30;
	shf.l.wrap.b32 	%r9769, %r11404, %r11403, 2;
	shl.b32 	%r9770, %r11404, 2;
	shr.u32 	%r9771, %r9769, 31;
	add.s32 	%r9772, %r9771, %r9768;
	neg.s32 	%r9773, %r9772;
	setp.lt.s32 	%p2198, %r3656, 0;
	selp.b32 	%r11405, %r9773, %r9772, %p2198;
	xor.b32  	%r9774, %r9769, %r3656;
	shr.s32 	%r9775, %r9769, 31;
	xor.b32  	%r9776, %r9775, %r9769;
	xor.b32  	%r9777, %r9775, %r9770;
	cvt.u64.u32 	%rd4308, %r9776;
	shl.b64 	%rd4309, %rd4308, 32;
	cvt.u64.u32 	%rd4310, %r9777;
	or.b64  	%rd4311, %rd4309, %rd4310;
	cvt.rn.f64.s64 	%fd549, %rd4311;
	mul.f64 	%fd550, %fd549, 0d3BF921FB54442D19;
	cvt.rn.f32.f64 	%f6061, %fd550;
	neg.f32 	%f6062, %f6061;
	setp.lt.s32 	%p2199, %r9774, 0;
	selp.f32 	%f6776, %f6062, %f6061, %p2199;
	bra.uni 	$L__BB9_2201;
$L__BB9_2200:
	mov.f32 	%f6063, 0f00000000;
	mul.rn.f32 	%f6776, %f1275, %f6063;
	mov.b32 	%r11405, 0;
$L__BB9_2201:
	setp.ltu.f32 	%p2200, %f1277, 0f47CE4780;
	add.s32 	%r9779, %r11405, 1;
	mul.rn.f32 	%f6064, %f6776, %f6776;
	and.b32  	%r9780, %r11405, 1;
	setp.eq.b32 	%p2201, %r9780, 1;
	selp.f32 	%f6065, %f6776, 0f3F800000, %p2201;
	fma.rn.f32 	%f6066, %f6064, %f6065, 0f00000000;
	fma.rn.f32 	%f6067, %f6064, 0f37CBAC00, 0fBAB607ED;
	selp.f32 	%f6068, 0fB94D4153, %f6067, %p2201;
	selp.f32 	%f6069, 0f3C0885E4, 0f3D2AAABB, %p2201;
	fma.rn.f32 	%f6070, %f6068, %f6064, %f6069;
	selp.f32 	%f6071, 0fBE2AAAA8, 0fBEFFFFFF, %p2201;
	fma.rn.f32 	%f6072, %f6070, %f6064, %f6071;
	fma.rn.f32 	%f6073, %f6072, %f6066, %f6065;
	and.b32  	%r9781, %r9779, 2;
	setp.eq.s32 	%p2202, %r9781, 0;
	mov.f32 	%f6074, 0f00000000;
	sub.f32 	%f6075, %f6074, %f6073;
	selp.f32 	%f6076, %f6073, %f6075, %p2202;
	mul.f32 	%f1285, %f1281, %f6076;
	@%p2200 bra 	$L__BB9_2209;
	setp.eq.f32 	%p2203, %f1277, 0f7F800000;
	@%p2203 bra 	$L__BB9_2208;
	mov.b32 	%r3669, %f1275;
	shl.b32 	%r9783, %r3669, 8;
	or.b32  	%r3670, %r9783, -2147483648;
	mov.b64 	%rd5342, 0;
	mov.b32 	%r11406, 0;
	mov.u64 	%rd5340, __cudart_i2opi_f;
	mov.u64 	%rd5341, %rd1;
$L__BB9_2204:
	.pragma "nounroll";
	ld.global.nc.u32 	%r9784, [%rd5340];
	mad.wide.u32 	%rd4314, %r9784, %r3670, %rd5342;
	shr.u64 	%rd5342, %rd4314, 32;
	st.local.u32 	[%rd5341], %rd4314;
	add.s32 	%r11406, %r11406, 1;
	add.s64 	%rd5341, %rd5341, 4;
	add.s64 	%rd5340, %rd5340, 4;
	setp.ne.s32 	%p2204, %r11406, 6;
	@%p2204 bra 	$L__BB9_2204;
	shr.u32 	%r9785, %r3669, 23;
	st.local.u32 	[%rd1+24], %rd5342;
	and.b32  	%r3673, %r9785, 31;
	and.b32  	%r9786, %r9785, 224;
	add.s32 	%r9787, %r9786, -128;
	shr.u32 	%r9788, %r9787, 5;
	mul.wide.u32 	%rd4315, %r9788, 4;
	sub.s64 	%rd1935, %rd1, %rd4315;
	ld.local.u32 	%r11407, [%rd1935+24];
	ld.local.u32 	%r11408, [%rd1935+20];
	setp.eq.s32 	%p2205, %r3673, 0;
	@%p2205 bra 	$L__BB9_2207;
	shf.l.wrap.b32 	%r11407, %r11408, %r11407, %r3673;
	ld.local.u32 	%r9789, [%rd1935+16];
	shf.l.wrap.b32 	%r11408, %r9789, %r11408, %r3673;
$L__BB9_2207:
	shr.u32 	%r9790, %r11407, 30;
	shf.l.wrap.b32 	%r9791, %r11408, %r11407, 2;
	shl.b32 	%r9792, %r11408, 2;
	shr.u32 	%r9793, %r9791, 31;
	add.s32 	%r9794, %r9793, %r9790;
	neg.s32 	%r9795, %r9794;
	setp.lt.s32 	%p2206, %r3669, 0;
	selp.b32 	%r11409, %r9795, %r9794, %p2206;
	xor.b32  	%r9796, %r9791, %r3669;
	shr.s32 	%r9797, %r9791, 31;
	xor.b32  	%r9798, %r9797, %r9791;
	xor.b32  	%r9799, %r9797, %r9792;
	cvt.u64.u32 	%rd4316, %r9798;
	shl.b64 	%rd4317, %rd4316, 32;
	cvt.u64.u32 	%rd4318, %r9799;
	or.b64  	%rd4319, %rd4317, %rd4318;
	cvt.rn.f64.s64 	%fd551, %rd4319;
	mul.f64 	%fd552, %fd551, 0d3BF921FB54442D19;
	cvt.rn.f32.f64 	%f6077, %fd552;
	neg.f32 	%f6078, %f6077;
	setp.lt.s32 	%p2207, %r9796, 0;
	selp.f32 	%f6777, %f6078, %f6077, %p2207;
	bra.uni 	$L__BB9_2209;
$L__BB9_2208:
	mov.f32 	%f6079, 0f00000000;
	mul.rn.f32 	%f6777, %f1275, %f6079;
	mov.b32 	%r11409, 0;
$L__BB9_2209:
	mul.f32 	%f6080, %f6777, %f6777;
	fma.rn.f32 	%f6081, %f6080, 0f3C190000, 0f3B560000;
	fma.rn.f32 	%f6082, %f6081, %f6080, 0f3CC70000;
	fma.rn.f32 	%f6083, %f6082, %f6080, 0f3D5B0000;
	fma.rn.f32 	%f6084, %f6083, %f6080, 0f3E089438;
	fma.rn.f32 	%f6085, %f6084, %f6080, 0f3EAAAA88;
	mul.rn.f32 	%f6086, %f6080, %f6777;
	fma.rn.f32 	%f6087, %f6085, %f6086, %f6777;
	abs.f32 	%f6088, %f6777;
	setp.eq.f32 	%p2208, %f6088, 0f3A00B43C;
	selp.f32 	%f6089, %f6777, %f6087, %p2208;
	and.b32  	%r9801, %r11409, 1;
	setp.eq.b32 	%p2209, %r9801, 1;
	neg.f32 	%f6090, %f6089;
	rcp.approx.ftz.f32 	%f6091, %f6090;
	selp.f32 	%f6092, %f6091, %f6089, %p2209;
	add.f32 	%f1289, %f1285, %f6092;
	mul.f32 	%f6093, %f1289, 0f3F22F983;
	cvt.rni.s32.f32 	%r11421, %f6093;
	cvt.rn.f32.s32 	%f6094, %r11421;
	fma.rn.f32 	%f6095, %f6094, 0fBFC90FDA, %f1289;
	fma.rn.f32 	%f6096, %f6094, 0fB3A22168, %f6095;
	fma.rn.f32 	%f6780, %f6094, 0fA7C234C5, %f6096;
	abs.f32 	%f1291, %f1289;
	setp.ltu.f32 	%p2210, %f1291, 0f47CE4780;
	mov.u32 	%r11413, %r11421;
	mov.f32 	%f6778, %f6780;
	@%p2210 bra 	$L__BB9_2217;
	setp.eq.f32 	%p2211, %f1291, 0f7F800000;
	@%p2211 bra 	$L__BB9_2216;
	mov.b32 	%r3683, %f1289;
	shl.b32 	%r9803, %r3683, 8;
	or.b32  	%r3684, %r9803, -2147483648;
	mov.b64 	%rd5345, 0;
	mov.b32 	%r11410, 0;
	mov.u64 	%rd5343, __cudart_i2opi_f;
	mov.u64 	%rd5344, %rd3;
$L__BB9_2212:
	.pragma "nounroll";
	ld.global.nc.u32 	%r9804, [%rd5343];
	mad.wide.u32 	%rd4322, %r9804, %r3684, %rd5345;
	shr.u64 	%rd5345, %rd4322, 32;
	st.local.u32 	[%rd5344], %rd4322;
	add.s32 	%r11410, %r11410, 1;
	add.s64 	%rd5344, %rd5344, 4;
	add.s64 	%rd5343, %rd5343, 4;
	setp.ne.s32 	%p2212, %r11410, 6;
	@%p2212 bra 	$L__BB9_2212;
	shr.u32 	%r9805, %r3683, 23;
	st.local.u32 	[%rd3+24], %rd5345;
	and.b32  	%r3687, %r9805, 31;
	and.b32  	%r9806, %r9805, 224;
	add.s32 	%r9807, %r9806, -128;
	shr.u32 	%r9808, %r9807, 5;
	mul.wide.u32 	%rd4323, %r9808, 4;
	sub.s64 	%rd1942, %rd3, %rd4323;
	ld.local.u32 	%r11411, [%rd1942+24];
	ld.local.u32 	%r11412, [%rd1942+20];
	setp.eq.s32 	%p2213, %r3687, 0;
	@%p2213 bra 	$L__BB9_2215;
	shf.l.wrap.b32 	%r11411, %r11412, %r11411, %r3687;
	ld.local.u32 	%r9809, [%rd1942+16];
	shf.l.wrap.b32 	%r11412, %r9809, %r11412, %r3687;
$L__BB9_2215:
	shr.u32 	%r9810, %r11411, 30;
	shf.l.wrap.b32 	%r9811, %r11412, %r11411, 2;
	shl.b32 	%r9812, %r11412, 2;
	shr.u32 	%r9813, %r9811, 31;
	add.s32 	%r9814, %r9813, %r9810;
	neg.s32 	%r9815, %r9814;
	setp.lt.s32 	%p2214, %r3683, 0;
	selp.b32 	%r11413, %r9815, %r9814, %p2214;
	xor.b32  	%r9816, %r9811, %r3683;
	shr.s32 	%r9817, %r9811, 31;
	xor.b32  	%r9818, %r9817, %r9811;
	xor.b32  	%r9819, %r9817, %r9812;
	cvt.u64.u32 	%rd4324, %r9818;
	shl.b64 	%rd4325, %rd4324, 32;
	cvt.u64.u32 	%rd4326, %r9819;
	or.b64  	%rd4327, %rd4325, %rd4326;
	cvt.rn.f64.s64 	%fd553, %rd4327;
	mul.f64 	%fd554, %fd553, 0d3BF921FB54442D19;
	cvt.rn.f32.f64 	%f6097, %fd554;
	neg.f32 	%f6098, %f6097;
	setp.lt.s32 	%p2215, %r9816, 0;
	selp.f32 	%f6778, %f6098, %f6097, %p2215;
	bra.uni 	$L__BB9_2217;
$L__BB9_2216:
	mov.f32 	%f6099, 0f00000000;
	mul.rn.f32 	%f6778, %f1289, %f6099;
	mov.b32 	%r11413, 0;
$L__BB9_2217:
	setp.ltu.f32 	%p2216, %f1291, 0f47CE4780;
	mul.rn.f32 	%f6100, %f6778, %f6778;
	and.b32  	%r9821, %r11413, 1;
	setp.eq.b32 	%p2217, %r9821, 1;
	selp.f32 	%f6101, 0f3F800000, %f6778, %p2217;
	fma.rn.f32 	%f6102, %f6100, %f6101, 0f00000000;
	fma.rn.f32 	%f6103, %f6100, 0f37CBAC00, 0fBAB607ED;
	selp.f32 	%f6104, %f6103, 0fB94D4153, %p2217;
	selp.f32 	%f6105, 0f3D2AAABB, 0f3C0885E4, %p2217;
	fma.rn.f32 	%f6106, %f6104, %f6100, %f6105;
	selp.f32 	%f6107, 0fBEFFFFFF, 0fBE2AAAA8, %p2217;
	fma.rn.f32 	%f6108, %f6106, %f6100, %f6107;
	fma.rn.f32 	%f6109, %f6108, %f6102, %f6101;
	and.b32  	%r9822, %r11413, 2;
	setp.eq.s32 	%p2218, %r9822, 0;
	mov.f32 	%f6110, 0f00000000;
	sub.f32 	%f6111, %f6110, %f6109;
	selp.f32 	%f1295, %f6109, %f6111, %p2218;
	mov.u32 	%r11417, %r11421;
	mov.f32 	%f6779, %f6780;
	@%p2216 bra 	$L__BB9_2225;
	setp.eq.f32 	%p2219, %f1291, 0f7F800000;
	@%p2219 bra 	$L__BB9_2224;
	mov.b32 	%r3696, %f1289;
	shl.b32 	%r9824, %r3696, 8;
	or.b32  	%r3697, %r9824, -2147483648;
	mov.b64 	%rd5348, 0;
	mov.b32 	%r11414, 0;
	mov.u64 	%rd5346, __cudart_i2opi_f;
	mov.u64 	%rd5347, %rd2;
$L__BB9_2220:
	.pragma "nounroll";
	ld.global.nc.u32 	%r9825, [%rd5346];
	mad.wide.u32 	%rd4330, %r9825, %r3697, %rd5348;
	shr.u64 	%rd5348, %rd4330, 32;
	st.local.u32 	[%rd5347], %rd4330;
	add.s32 	%r11414, %r11414, 1;
	add.s64 	%rd5347, %rd5347, 4;
	add.s64 	%rd5346, %rd5346, 4;
	setp.ne.s32 	%p2220, %r11414, 6;
	@%p2220 bra 	$L__BB9_2220;
	shr.u32 	%r9826, %r3696, 23;
	st.local.u32 	[%rd2+24], %rd5348;
	and.b32  	%r3700, %r9826, 31;
	and.b32  	%r9827, %r9826, 224;
	add.s32 	%r9828, %r9827, -128;
	shr.u32 	%r9829, %r9828, 5;
	mul.wide.u32 	%rd4331, %r9829, 4;
	sub.s64 	%rd1949, %rd2, %rd4331;
	ld.local.u32 	%r11415, [%rd1949+24];
	ld.local.u32 	%r11416, [%rd1949+20];
	setp.eq.s32 	%p2221, %r3700, 0;
	@%p2221 bra 	$L__BB9_2223;
	shf.l.wrap.b32 	%r11415, %r11416, %r11415, %r3700;
	ld.local.u32 	%r9830, [%rd1949+16];
	shf.l.wrap.b32 	%r11416, %r9830, %r11416, %r3700;
$L__BB9_2223:
	shr.u32 	%r9831, %r11415, 30;
	shf.l.wrap.b32 	%r9832, %r11416, %r11415, 2;
	shl.b32 	%r9833, %r11416, 2;
	shr.u32 	%r9834, %r9832, 31;
	add.s32 	%r9835, %r9834, %r9831;
	neg.s32 	%r9836, %r9835;
	setp.lt.s32 	%p2222, %r3696, 0;
	selp.b32 	%r11417, %r9836, %r9835, %p2222;
	xor.b32  	%r9837, %r9832, %r3696;
	shr.s32 	%r9838, %r9832, 31;
	xor.b32  	%r9839, %r9838, %r9832;
	xor.b32  	%r9840, %r9838, %r9833;
	cvt.u64.u32 	%rd4332, %r9839;
	shl.b64 	%rd4333, %rd4332, 32;
	cvt.u64.u32 	%rd4334, %r9840;
	or.b64  	%rd4335, %rd4333, %rd4334;
	cvt.rn.f64.s64 	%fd555, %rd4335;
	mul.f64 	%fd556, %fd555, 0d3BF921FB54442D19;
	cvt.rn.f32.f64 	%f6112, %fd556;
	neg.f32 	%f6113, %f6112;
	setp.lt.s32 	%p2223, %r9837, 0;
	selp.f32 	%f6779, %f6113, %f6112, %p2223;
	bra.uni 	$L__BB9_2225;
$L__BB9_2224:
	mov.f32 	%f6114, 0f00000000;
	mul.rn.f32 	%f6779, %f1289, %f6114;
	mov.b32 	%r11417, 0;
$L__BB9_2225:
	setp.ltu.f32 	%p2224, %f1291, 0f47CE4780;
	add.s32 	%r9842, %r11417, 1;
	mul.rn.f32 	%f6115, %f6779, %f6779;
	and.b32  	%r9843, %r11417, 1;
	setp.eq.b32 	%p2225, %r9843, 1;
	selp.f32 	%f6116, %f6779, 0f3F800000, %p2225;
	fma.rn.f32 	%f6117, %f6115, %f6116, 0f00000000;
	fma.rn.f32 	%f6118, %f6115, 0f37CBAC00, 0fBAB607ED;
	selp.f32 	%f6119, 0fB94D4153, %f6118, %p2225;
	selp.f32 	%f6120, 0f3C0885E4, 0f3D2AAABB, %p2225;
	fma.rn.f32 	%f6121, %f6119, %f6115, %f6120;
	selp.f32 	%f6122, 0fBE2AAAA8, 0fBEFFFFFF, %p2225;
	fma.rn.f32 	%f6123, %f6121, %f6115, %f6122;
	fma.rn.f32 	%f6124, %f6123, %f6117, %f6116;
	and.b32  	%r9844, %r9842, 2;
	setp.eq.s32 	%p2226, %r9844, 0;
	mov.f32 	%f6125, 0f00000000;
	sub.f32 	%f6126, %f6125, %f6124;
	selp.f32 	%f6127, %f6124, %f6126, %p2226;
	mul.f32 	%f1299, %f1295, %f6127;
	@%p2224 bra 	$L__BB9_2233;
	setp.eq.f32 	%p2227, %f1291, 0f7F800000;
	@%p2227 bra 	$L__BB9_2232;
	mov.b32 	%r3709, %f1289;
	shl.b32 	%r9846, %r3709, 8;
	or.b32  	%r3710, %r9846, -2147483648;
	mov.b64 	%rd5351, 0;
	mov.b32 	%r11418, 0;
	mov.u64 	%rd5349, __cudart_i2opi_f;
	mov.u64 	%rd5350, %rd1;
$L__BB9_2228:
	.pragma "nounroll";
	ld.global.nc.u32 	%r9847, [%rd5349];
	mad.wide.u32 	%rd4338, %r9847, %r3710, %rd5351;
	shr.u64 	%rd5351, %rd4338, 32;
	st.local.u32 	[%rd5350], %rd4338;
	add.s32 	%r11418, %r11418, 1;
	add.s64 	%rd5350, %rd5350, 4;
	add.s64 	%rd5349, %rd5349, 4;
	setp.ne.s32 	%p2228, %r11418, 6;
	@%p2228 bra 	$L__BB9_2228;
	shr.u32 	%r9848, %r3709, 23;
	st.local.u32 	[%rd1+24], %rd5351;
	and.b32  	%r3713, %r9848, 31;
	and.b32  	%r9849, %r9848, 224;
	add.s32 	%r9850, %r9849, -128;
	shr.u32 	%r9851, %r9850, 5;
	mul.wide.u32 	%rd4339, %r9851, 4;
	sub.s64 	%rd1956, %rd1, %rd4339;
	ld.local.u32 	%r11419, [%rd1956+24];
	ld.local.u32 	%r11420, [%rd1956+20];
	setp.eq.s32 	%p2229, %r3713, 0;
	@%p2229 bra 	$L__BB9_2231;
	shf.l.wrap.b32 	%r11419, %r11420, %r11419, %r3713;
	ld.local.u32 	%r9852, [%rd1956+16];
	shf.l.wrap.b32 	%r11420, %r9852, %r11420, %r3713;
$L__BB9_2231:
	shr.u32 	%r9853, %r11419, 30;
	shf.l.wrap.b32 	%r9854, %r11420, %r11419, 2;
	shl.b32 	%r9855, %r11420, 2;
	shr.u32 	%r9856, %r9854, 31;
	add.s32 	%r9857, %r9856, %r9853;
	neg.s32 	%r9858, %r9857;
	setp.lt.s32 	%p2230, %r3709, 0;
	selp.b32 	%r11421, %r9858, %r9857, %p2230;
	xor.b32  	%r9859, %r9854, %r3709;
	shr.s32 	%r9860, %r9854, 31;
	xor.b32  	%r9861, %r9860, %r9854;
	xor.b32  	%r9862, %r9860, %r9855;
	cvt.u64.u32 	%rd4340, %r9861;
	shl.b64 	%rd4341, %rd4340, 32;
	cvt.u64.u32 	%rd4342, %r9862;
	or.b64  	%rd4343, %rd4341, %rd4342;
	cvt.rn.f64.s64 	%fd557, %rd4343;
	mul.f64 	%fd558, %fd557, 0d3BF921FB54442D19;
	cvt.rn.f32.f64 	%f6128, %fd558;
	neg.f32 	%f6129, %f6128;
	setp.lt.s32 	%p2231, %r9859, 0;
	selp.f32 	%f6780, %f6129, %f6128, %p2231;
	bra.uni 	$L__BB9_2233;
$L__BB9_2232:
	mov.f32 	%f6130, 0f00000000;
	mul.rn.f32 	%f6780, %f1289, %f6130;
	mov.b32 	%r11421, 0;
$L__BB9_2233:
	mul.f32 	%f6131, %f6780, %f6780;
	fma.rn.f32 	%f6132, %f6131, 0f3C190000, 0f3B560000;
	fma.rn.f32 	%f6133, %f6132, %f6131, 0f3CC70000;
	fma.rn.f32 	%f6134, %f6133, %f6131, 0f3D5B0000;
	fma.rn.f32 	%f6135, %f6134, %f6131, 0f3E089438;
	fma.rn.f32 	%f6136, %f6135, %f6131, 0f3EAAAA88;
	mul.rn.f32 	%f6137, %f6131, %f6780;
	fma.rn.f32 	%f6138, %f6136, %f6137, %f6780;
	abs.f32 	%f6139, %f6780;
	setp.eq.f32 	%p2232, %f6139, 0f3A00B43C;
	selp.f32 	%f6140, %f6780, %f6138, %p2232;
	and.b32  	%r9864, %r11421, 1;
	setp.eq.b32 	%p2233, %r9864, 1;
	neg.f32 	%f6141, %f6140;
	rcp.approx.ftz.f32 	%f6142, %f6141;
	selp.f32 	%f6143, %f6142, %f6140, %p2233;
	add.f32 	%f1303, %f1299, %f6143;
	mul.f32 	%f6144, %f1303, 0f3F22F983;
	cvt.rni.s32.f32 	%r11433, %f6144;
	cvt.rn.f32.s32 	%f6145, %r11433;
	fma.rn.f32 	%f6146, %f6145, 0fBFC90FDA, %f1303;
	fma.rn.f32 	%f6147, %f6145, 0fB3A22168, %f6146;
	fma.rn.f32 	%f6783, %f6145, 0fA7C234C5, %f6147;
	abs.f32 	%f1305, %f1303;
	setp.ltu.f32 	%p2234, %f1305, 0f47CE4780;
	mov.u32 	%r11425, %r11433;
	mov.f32 	%f6781, %f6783;
	@%p2234 bra 	$L__BB9_2241;
	setp.eq.f32 	%p2235, %f1305, 0f7F800000;
	@%p2235 bra 	$L__BB9_2240;
	mov.b32 	%r3723, %f1303;
	shl.b32 	%r9866, %r3723, 8;
	or.b32  	%r3724, %r9866, -2147483648;
	mov.b64 	%rd5354, 0;
	mov.b32 	%r11422, 0;
	mov.u64 	%rd5352, __cudart_i2opi_f;
	mov.u64 	%rd5353, %rd3;
$L__BB9_2236:
	.pragma "nounroll";
	ld.global.nc.u32 	%r9867, [%rd5352];
	mad.wide.u32 	%rd4346, %r9867, %r3724, %rd5354;
	shr.u64 	%rd5354, %rd4346, 32;
	st.local.u32 	[%rd5353], %rd4346;
	add.s32 	%r11422, %r11422, 1;
	add.s64 	%rd5353, %rd5353, 4;
	add.s64 	%rd5352, %rd5352, 4;
	setp.ne.s32 	%p2236, %r11422, 6;
	@%p2236 bra 	$L__BB9_2236;
	shr.u32 	%r9868, %r3723, 23;
	st.local.u32 	[%rd3+24], %rd5354;
	and.b32  	%r3727, %r9868, 31;
	and.b32  	%r9869, %r9868, 224;
	add.s32 	%r9870, %r9869, -128;
	shr.u32 	%r9871, %r9870, 5;
	mul.wide.u32 	%rd4347, %r9871, 4;
	sub.s64 	%rd1963, %rd3, %rd4347;
	ld.local.u32 	%r11423, [%rd1963+24];
	ld.local.u32 	%r11424, [%rd1963+20];
	setp.eq.s32 	%p2237, %r3727, 0;
	@%p2237 bra 	$L__BB9_2239;
	shf.l.wrap.b32 	%r11423, %r11424, %r11423, %r3727;
	ld.local.u32 	%r9872, [%rd1963+16];
	shf.l.wrap.b32 	%r11424, %r9872, %r11424, %r3727;
$L__BB9_2239:
	shr.u32 	%r9873, %r11423, 30;
	shf.l.wrap.b32 	%r9874, %r11424, %r11423, 2;
	shl.b32 	%r9875, %r11424, 2;
	shr.u32 	%r9876, %r9874, 31;
	add.s32 	%r9877, %r9876, %r9873;
	neg.s32 	%r9878, %r9877;
	setp.lt.s32 	%p2238, %r3723, 0;
	selp.b32 	%r11425, %r9878, %r9877, %p2238;
	xor.b32  	%r9879, %r9874, %r3723;
	shr.s32 	%r9880, %r9874, 31;
	xor.b32  	%r9881, %r9880, %r9874;
	xor.b32  	%r9882, %r9880, %r9875;
	cvt.u64.u32 	%rd4348, %r9881;
	shl.b64 	%rd4349, %rd4348, 32;
	cvt.u64.u32 	%rd4350, %r9882;
	or.b64  	%rd4351, %rd4349, %rd4350;
	cvt.rn.f64.s64 	%fd559, %rd4351;
	mul.f64 	%fd560, %fd559, 0d3BF921FB54442D19;
	cvt.rn.f32.f64 	%f6148, %fd560;
	neg.f32 	%f6149, %f6148;
	setp.lt.s32 	%p2239, %r9879, 0;
	selp.f32 	%f6781, %f6149, %f6148, %p2239;
	bra.uni 	$L__BB9_2241;
$L__BB9_2240:
	mov.f32 	%f6150, 0f00000000;
	mul.rn.f32 	%f6781, %f1303, %f6150;
	mov.b32 	%r11425, 0;
$L__BB9_2241:
	setp.ltu.f32 	%p2240, %f1305, 0f47CE4780;
	mul.rn.f32 	%f6151, %f6781, %f6781;
	and.b32  	%r9884, %r11425, 1;
	setp.eq.b32 	%p2241, %r9884, 1;
	selp.f32 	%f6152, 0f3F800000, %f6781, %p2241;
	fma.rn.f32 	%f6153, %f6151, %f6152, 0f00000000;
	fma.rn.f32 	%f6154, %f6151, 0f37CBAC00, 0fBAB607ED;
	selp.f32 	%f6155, %f6154, 0fB94D4153, %p2241;
	selp.f32 	%f6156, 0f3D2AAABB, 0f3C0885E4, %p2241;
	fma.rn.f32 	%f6157, %f6155, %f6151, %f6156;
	selp.f32 	%f6158, 0fBEFFFFFF, 0fBE2AAAA8, %p2241;
	fma.rn.f32 	%f6159, %f6157, %f6151, %f6158;
	fma.rn.f32 	%f6160, %f6159, %f6153, %f6152;
	and.b32  	%r9885, %r11425, 2;
	setp.eq.s32 	%p2242, %r9885, 0;
	mov.f32 	%f6161, 0f00000000;
	sub.f32 	%f6162, %f6161, %f6160;
	selp.f32 	%f1309, %f6160, %f6162, %p2242;
	mov.u32 	%r11429, %r11433;
	mov.f32 	%f6782, %f6783;
	@%p2240 bra 	$L__BB9_2249;
	setp.eq.f32 	%p2243, %f1305, 0f7F800000;
	@%p2243 bra 	$L__BB9_2248;
	mov.b32 	%r3736, %f1303;
	shl.b32 	%r9887, %r3736, 8;
	or.b32  	%r3737, %r9887, -2147483648;
	mov.b64 	%rd5357, 0;
	mov.b32 	%r11426, 0;
	mov.u64 	%rd5355, __cudart_i2opi_f;
	mov.u64 	%rd5356, %rd2;
$L__BB9_2244:
	.pragma "nounroll";
	ld.global.nc.u32 	%r9888, [%rd5355];
	mad.wide.u32 	%rd4354, %r9888, %r3737, %rd5357;
	shr.u64 	%rd5357, %rd4354, 32;
	st.local.u32 	[%rd5356], %rd4354;
	add.s32 	%r11426, %r11426, 1;
	add.s64 	%rd5356, %rd5356, 4;
	add.s64 	%rd5355, %rd5355, 4;
	setp.ne.s32 	%p2244, %r11426, 6;
	@%p2244 bra 	$L__BB9_2244;
	shr.u32 	%r9889, %r3736, 23;
	st.local.u32 	[%rd2+24], %rd5357;
	and.b32  	%r3740, %r9889, 31;
	and.b32  	%r9890, %r9889, 224;
	add.s32 	%r9891, %r9890, -128;
	shr.u32 	%r9892, %r9891, 5;
	mul.wide.u32 	%rd4355, %r9892, 4;
	sub.s64 	%rd1970, %rd2, %rd4355;
	ld.local.u32 	%r11427, [%rd1970+24];
	ld.local.u32 	%r11428, [%rd1970+20];
	setp.eq.s32 	%p2245, %r3740, 0;
	@%p2245 bra 	$L__BB9_2247;
	shf.l.wrap.b32 	%r11427, %r11428, %r11427, %r3740;
	ld.local.u32 	%r9893, [%rd1970+16];
	shf.l.wrap.b32 	%r11428, %r9893, %r11428, %r3740;
$L__BB9_2247:
	shr.u32 	%r9894, %r11427, 30;
	shf.l.wrap.b32 	%r9895, %r11428, %r11427, 2;
	shl.b32 	%r9896, %r11428, 2;
	shr.u32 	%r9897, %r9895, 31;
	add.s32 	%r9898, %r9897, %r9894;
	neg.s32 	%r9899, %r9898;
	setp.lt.s32 	%p2246, %r3736, 0;
	selp.b32 	%r11429, %r9899, %r9898, %p2246;
	xor.b32  	%r9900, %r9895, %r3736;
	shr.s32 	%r9901, %r9895, 31;
	xor.b32  	%r9902, %r9901, %r9895;
	xor.b32  	%r9903, %r9901, %r9896;
	cvt.u64.u32 	%rd4356, %r9902;
	shl.b64 	%rd4357, %rd4356, 32;
	cvt.u64.u32 	%rd4358, %r9903;
	or.b64  	%rd4359, %rd4357, %rd4358;
	cvt.rn.f64.s64 	%fd561, %rd4359;
	mul.f64 	%fd562, %fd561, 0d3BF921FB54442D19;
	cvt.rn.f32.f64 	%f6163, %fd562;
	neg.f32 	%f6164, %f6163;
	setp.lt.s32 	%p2247, %r9900, 0;
	selp.f32 	%f6782, %f6164, %f6163, %p2247;
	bra.uni 	$L__BB9_2249;
$L__BB9_2248:
	mov.f32 	%f6165, 0f00000000;
	mul.rn.f32 	%f6782, %f1303, %f6165;
	mov.b32 	%r11429, 0;
$L__BB9_2249:
	setp.ltu.f32 	%p2248, %f1305, 0f47CE4780;
	add.s32 	%r9905, %r11429, 1;
	mul.rn.f32 	%f6166, %f6782, %f6782;
	and.b32  	%r9906, %r11429, 1;
	setp.eq.b32 	%p2249, %r9906, 1;
	selp.f32 	%f6167, %f6782, 0f3F800000, %p2249;
	fma.rn.f32 	%f6168, %f6166, %f6167, 0f00000000;
	fma.rn.f32 	%f6169, %f6166, 0f37CBAC00, 0fBAB607ED;
	selp.f32 	%f6170, 0fB94D4153, %f6169, %p2249;
	selp.f32 	%f6171, 0f3C0885E4, 0f3D2AAABB, %p2249;
	fma.rn.f32 	%f6172, %f6170, %f6166, %f6171;
	selp.f32 	%f6173, 0fBE2AAAA8, 0fBEFFFFFF, %p2249;
	fma.rn.f32 	%f6174, %f6172, %f6166, %f6173;
	fma.rn.f32 	%f6175, %f6174, %f6168, %f6167;
	and.b32  	%r9907, %r9905, 2;
	setp.eq.s32 	%p2250, %r9907, 0;
	mov.f32 	%f6176, 0f00000000;
	sub.f32 	%f6177, %f6176, %f6175;
	selp.f32 	%f6178, %f6175, %f6177, %p2250;
	mul.f32 	%f1313, %f1309, %f6178;
	@%p2248 bra 	$L__BB9_2257;
	setp.eq.f32 	%p2251, %f1305, 0f7F800000;
	@%p2251 bra 	$L__BB9_2256;
	mov.b32 	%r3749, %f1303;
	shl.b32 	%r9909, %r3749, 8;
	or.b32  	%r3750, %r9909, -2147483648;
	mov.b64 	%rd5360, 0;
	mov.b32 	%r11430, 0;
	mov.u64 	%rd5358, __cudart_i2opi_f;
	mov.u64 	%rd5359, %rd1;
$L__BB9_2252:
	.pragma "nounroll";
	ld.global.nc.u32 	%r9910, [%rd5358];
	mad.wide.u32 	%rd4362, %r9910, %r3750, %rd5360;
	shr.u64 	%rd5360, %rd4362, 32;
	st.local.u32 	[%rd5359], %rd4362;
	add.s32 	%r11430, %r11430, 1;
	add.s64 	%rd5359, %rd5359, 4;
	add.s64 	%rd5358, %rd5358, 4;
	setp.ne.s32 	%p2252, %r11430, 6;
	@%p2252 bra 	$L__BB9_2252;
	shr.u32 	%r9911, %r3749, 23;
	st.local.u32 	[%rd1+24], %rd5360;
	and.b32  	%r3753, %r9911, 31;
	and.b32  	%r9912, %r9911, 224;
	add.s32 	%r9913, %r9912, -128;
	shr.u32 	%r9914, %r9913, 5;
	mul.wide.u32 	%rd4363, %r9914, 4;
	sub.s64 	%rd1977, %rd1, %rd4363;
	ld.local.u32 	%r11431, [%rd1977+24];
	ld.local.u32 	%r11432, [%rd1977+20];
	setp.eq.s32 	%p2253, %r3753, 0;
	@%p2253 bra 	$L__BB9_2255;
	shf.l.wrap.b32 	%r11431, %r11432, %r11431, %r3753;
	ld.local.u32 	%r9915, [%rd1977+16];
	shf.l.wrap.b32 	%r11432, %r9915, %r11432, %r3753;
$L__BB9_2255:
	shr.u32 	%r9916, %r11431, 30;
	shf.l.wrap.b32 	%r9917, %r11432, %r11431, 2;
	shl.b32 	%r9918, %r11432, 2;
	shr.u32 	%r9919, %r9917, 31;
	add.s32 	%r9920, %r9919, %r9916;
	neg.s32 	%r9921, %r9920;
	setp.lt.s32 	%p2254, %r3749, 0;
	selp.b32 	%r11433, %r9921, %r9920, %p2254;
	xor.b32  	%r9922, %r9917, %r3749;
	shr.s32 	%r9923, %r9917, 31;
	xor.b32  	%r9924, %r9923, %r9917;
	xor.b32  	%r9925, %r9923, %r9918;
	cvt.u64.u32 	%rd4364, %r9924;
	shl.b64 	%rd4365, %rd4364, 32;
	cvt.u64.u32 	%rd4366, %r9925;
	or.b64  	%rd4367, %rd4365, %rd4366;
	cvt.rn.f64.s64 	%fd563, %rd4367;
	mul.f64 	%fd564, %fd563, 0d3BF921FB54442D19;
	cvt.rn.f32.f64 	%f6179, %fd564;
	neg.f32 	%f6180, %f6179;
	setp.lt.s32 	%p2255, %r9922, 0;
	selp.f32 	%f6783, %f6180, %f6179, %p2255;
	bra.uni 	$L__BB9_2257;
$L__BB9_2256:
	mov.f32 	%f6181, 0f00000000;
	mul.rn.f32 	%f6783, %f1303, %f6181;
	mov.b32 	%r11433, 0;
$L__BB9_2257:
	mul.f32 	%f6182, %f6783, %f6783;
	fma.rn.f32 	%f6183, %f6182, 0f3C190000, 0f3B560000;
	fma.rn.f32 	%f6184, %f6183, %f6182, 0f3CC70000;
	fma.rn.f32 	%f6185, %f6184, %f6182, 0f3D5B0000;
	fma.rn.f32 	%f6186, %f6185, %f6182, 0f3E089438;
	fma.rn.f32 	%f6187, %f6186, %f6182, 0f3EAAAA88;
	mul.rn.f32 	%f6188, %f6182, %f6783;
	fma.rn.f32 	%f6189, %f6187, %f6188, %f6783;
	abs.f32 	%f6190, %f6783;
	setp.eq.f32 	%p2256, %f6190, 0f3A00B43C;
	selp.f32 	%f6191, %f6783, %f6189, %p2256;
	and.b32  	%r9927, %r11433, 1;
	setp.eq.b32 	%p2257, %r9927, 1;
	neg.f32 	%f6192, %f6191;
	rcp.approx.ftz.f32 	%f6193, %f6192;
	selp.f32 	%f6194, %f6193, %f6191, %p2257;
	add.f32 	%f1317, %f1313, %f6194;
	mul.f32 	%f6195, %f1317, 0f3F22F983;
	cvt.rni.s32.f32 	%r11445, %f6195;
	cvt.rn.f32.s32 	%f6196, %r11445;
	fma.rn.f32 	%f6197, %f6196, 0fBFC90FDA, %f1317;
	fma.rn.f32 	%f6198, %f6196, 0fB3A22168, %f6197;
	fma.rn.f32 	%f6786, %f6196, 0fA7C234C5, %f6198;
	abs.f32 	%f1319, %f1317;
	setp.ltu.f32 	%p2258, %f1319, 0f47CE4780;
	mov.u32 	%r11437, %r11445;
	mov.f32 	%f6784, %f6786;
	@%p2258 bra 	$L__BB9_2265;
	setp.eq.f32 	%p2259, %f1319, 0f7F800000;
	@%p2259 bra 	$L__BB9_2264;
	mov.b32 	%r3763, %f1317;
	shl.b32 	%r9929, %r3763, 8;
	or.b32  	%r3764, %r9929, -2147483648;
	mov.b64 	%rd5363, 0;
	mov.b32 	%r11434, 0;
	mov.u64 	%rd5361, __cudart_i2opi_f;
	mov.u64 	%rd5362, %rd3;
$L__BB9_2260:
	.pragma "nounroll";
	ld.global.nc.u32 	%r9930, [%rd5361];
	mad.wide.u32 	%rd4370, %r9930, %r3764, %rd5363;
	shr.u64 	%rd5363, %rd4370, 32;
	st.local.u32 	[%rd5362], %rd4370;
	add.s32 	%r11434, %r11434, 1;
	add.s64 	%rd5362, %rd5362, 4;
	add.s64 	%rd5361, %rd5361, 4;
	setp.ne.s32 	%p2260, %r11434, 6;
	@%p2260 bra 	$L__BB9_2260;
	shr.u32 	%r9931, %r3763, 23;
	st.local.u32 	[%rd3+24], %rd5363;
	and.b32  	%r3767, %r9931, 31;
	and.b32  	%r9932, %r9931, 224;
	add.s32 	%r9933, %r9932, -128;
	shr.u32 	%r9934, %r9933, 5;
	mul.wide.u32 	%rd4371, %r9934, 4;
	sub.s64 	%rd1984, %rd3, %rd4371;
	ld.local.u32 	%r11435, [%rd1984+24];
	ld.local.u32 	%r11436, [%rd1984+20];
	setp.eq.s32 	%p2261, %r3767, 0;
	@%p2261 bra 	$L__BB9_2263;
	shf.l.wrap.b32 	%r11435, %r11436, %r11435, %r3767;
	ld.local.u32 	%r9935, [%rd1984+16];
	shf.l.wrap.b32 	%r11436, %r9935, %r11436, %r3767;
$L__BB9_2263:
	shr.u32 	%r9936, %r11435, 30;
	shf.l.wrap.b32 	%r9937, %r11436, %r11435, 2;
	shl.b32 	%r9938, %r11436, 2;
	shr.u32 	%r9939, %r9937, 31;
	add.s32 	%r9940, %r9939, %r9936;
	neg.s32 	%r9941, %r9940;
	setp.lt.s32 	%p2262, %r3763, 0;
	selp.b32 	%r11437, %r9941, %r9940, %p2262;
	xor.b32  	%r9942, %r9937, %r3763;
	shr.s32 	%r9943, %r9937, 31;
	xor.b32  	%r9944, %r9943, %r9937;
	xor.b32  	%r9945, %r9943, %r9938;
	cvt.u64.u32 	%rd4372, %r9944;
	shl.b64 	%rd4373, %rd4372, 32;
	cvt.u64.u32 	%rd4374, %r9945;
	or.b64  	%rd4375, %rd4373, %rd4374;
	cvt.rn.f64.s64 	%fd565, %rd4375;
	mul.f64 	%fd566, %fd565, 0d3BF921FB54442D19;
	cvt.rn.f32.f64 	%f6199, %fd566;
	neg.f32 	%f6200, %f6199;
	setp.lt.s32 	%p2263, %r9942, 0;
	selp.f32 	%f6784, %f6200, %f6199, %p2263;
	bra.uni 	$L__BB9_2265;
$L__BB9_2264:
	mov.f32 	%f6201, 0f00000000;
	mul.rn.f32 	%f6784, %f1317, %f6201;
	mov.b32 	%r11437, 0;
$L__BB9_2265:
	setp.ltu.f32 	%p2264, %f1319, 0f47CE4780;
	mul.rn.f32 	%f6202, %f6784, %f6784;
	and.b32  	%r9947, %r11437, 1;
	setp.eq.b32 	%p2265, %r9947, 1;
	selp.f32 	%f6203, 0f3F800000, %f6784, %p2265;
	fma.rn.f32 	%f6204, %f6202, %f6203, 0f00000000;
	fma.rn.f32 	%f6205, %f6202, 0f37CBAC00, 0fBAB607ED;
	selp.f32 	%f6206, %f6205, 0fB94D4153, %p2265;
	selp.f32 	%f6207, 0f3D2AAABB, 0f3C0885E4, %p2265;
	fma.rn.f32 	%f6208, %f6206, %f6202, %f6207;
	selp.f32 	%f6209, 0fBEFFFFFF, 0fBE2AAAA8, %p2265;
	fma.rn.f32 	%f6210, %f6208, %f6202, %f6209;
	fma.rn.f32 	%f6211, %f6210, %f6204, %f6203;
	and.b32  	%r9948, %r11437, 2;
	setp.eq.s32 	%p2266, %r9948, 0;
	mov.f32 	%f6212, 0f00000000;
	sub.f32 	%f6213, %f6212, %f6211;
	selp.f32 	%f1323, %f6211, %f6213, %p2266;
	mov.u32 	%r11441, %r11445;
	mov.f32 	%f6785, %f6786;
	@%p2264 bra 	$L__BB9_2273;
	setp.eq.f32 	%p2267, %f1319, 0f7F800000;
	@%p2267 bra 	$L__BB9_2272;
	mov.b32 	%r3776, %f1317;
	shl.b32 	%r9950, %r3776, 8;
	or.b32  	%r3777, %r9950, -2147483648;
	mov.b64 	%rd5366, 0;
	mov.b32 	%r11438, 0;
	mov.u64 	%rd5364, __cudart_i2opi_f;
	mov.u64 	%rd5365, %rd2;
$L__BB9_2268:
	.pragma "nounroll";
	ld.global.nc.u32 	%r9951, [%rd5364];
	mad.wide.u32 	%rd4378, %r9951, %r3777, %rd5366;
	shr.u64 	%rd5366, %rd4378, 32;
	st.local.u32 	[%rd5365], %rd4378;
	add.s32 	%r11438, %r11438, 1;
	add.s64 	%rd5365, %rd5365, 4;
	add.s64 	%rd5364, %rd5364, 4;
	setp.ne.s32 	%p2268, %r11438, 6;
	@%p2268 bra 	$L__BB9_2268;
	shr.u32 	%r9952, %r3776, 23;
	st.local.u32 	[%rd2+24], %rd5366;
	and.b32  	%r3780, %r9952, 31;
	and.b32  	%r9953, %r9952, 224;
	add.s32 	%r9954, %r9953, -128;
	shr.u32 	%r9955, %r9954, 5;
	mul.wide.u32 	%rd4379, %r9955, 4;
	sub.s64 	%rd1991, %rd2, %rd4379;
	ld.local.u32 	%r11439, [%rd1991+24];
	ld.local.u32 	%r11440, [%rd1991+20];
	setp.eq.s32 	%p2269, %r3780, 0;
	@%p2269 bra 	$L__BB9_2271;
	shf.l.wrap.b32 	%r11439, %r11440, %r11439, %r3780;
	ld.local.u32 	%r9956, [%rd1991+16];
	shf.l.wrap.b32 	%r11440, %r9956, %r11440, %r3780;
$L__BB9_2271:
	shr.u32 	%r9957, %r11439, 30;
	shf.l.wrap.b32 	%r9958, %r11440, %r11439, 2;
	shl.b32 	%r9959, %r11440, 2;
	shr.u32 	%r9960, %r9958, 31;
	add.s32 	%r9961, %r9960, %r9957;
	neg.s32 	%r9962, %r9961;
	setp.lt.s32 	%p2270, %r3776, 0;
	selp.b32 	%r11441, %r9962, %r9961, %p2270;
	xor.b32  	%r9963, %r9958, %r3776;
	shr.s32 	%r9964, %r9958, 31;
	xor.b32  	%r9965, %r9964, %r9958;
	xor.b32  	%r9966, %r9964, %r9959;
	cvt.u64.u32 	%rd4380, %r9965;
	shl.b64 	%rd4381, %rd4380, 32;
	cvt.u64.u32 	%rd4382, %r9966;
	or.b64  	%rd4383, %rd4381, %rd4382;
	cvt.rn.f64.s64 	%fd567, %rd4383;
	mul.f64 	%fd568, %fd567, 0d3BF921FB54442D19;
	cvt.rn.f32.f64 	%f6214, %fd568;
	neg.f32 	%f6215, %f6214;
	setp.lt.s32 	%p2271, %r9963, 0;
	selp.f32 	%f6785, %f6215, %f6214, %p2271;
	bra.uni 	$L__BB9_2273;
$L__BB9_2272:
	mov.f32 	%f6216, 0f00000000;
	mul.rn.f32 	%f6785, %f1317, %f6216;
	mov.b32 	%r11441, 0;
$L__BB9_2273:
	setp.ltu.f32 	%p2272, %f1319, 0f47CE4780;
	add.s32 	%r9968, %r11441, 1;
	mul.rn.f32 	%f6217, %f6785, %f6785;
	and.b32  	%r9969, %r11441, 1;
	setp.eq.b32 	%p2273, %r9969, 1;
	selp.f32 	%f6218, %f6785, 0f3F800000, %p2273;
	fma.rn.f32 	%f6219, %f6217, %f6218, 0f00000000;
	fma.rn.f32 	%f6220, %f6217, 0f37CBAC00, 0fBAB607ED;
	selp.f32 	%f6221, 0fB94D4153, %f6220, %p2273;
	selp.f32 	%f6222, 0f3C0885E4, 0f3D2AAABB, %p2273;
	fma.rn.f32 	%f6223, %f6221, %f6217, %f6222;
	selp.f32 	%f6224, 0fBE2AAAA8, 0fBEFFFFFF, %p2273;
	fma.rn.f32 	%f6225, %f6223, %f6217, %f6224;
	fma.rn.f32 	%f6226, %f6225, %f6219, %f6218;
	and.b32  	%r9970, %r9968, 2;
	setp.eq.s32 	%p2274, %r9970, 0;
	mov.f32 	%f6227, 0f00000000;
	sub.f32 	%f6228, %f6227, %f6226;
	selp.f32 	%f6229, %f6226, %f6228, %p2274;
	mul.f32 	%f1327, %f1323, %f6229;
	@%p2272 bra 	$L__BB9_2281;
	setp.eq.f32 	%p2275, %f1319, 0f7F800000;
	@%p2275 bra 	$L__BB9_2280;
	mov.b32 	%r3789, %f1317;
	shl.b32 	%r9972, %r3789, 8;
	or.b32  	%r3790, %r9972, -2147483648;
	mov.b64 	%rd5369, 0;
	mov.b32 	%r11442, 0;
	mov.u64 	%rd5367, __cudart_i2opi_f;
	mov.u64 	%rd5368, %rd1;
$L__BB9_2276:
	.pragma "nounroll";
	ld.global.nc.u32 	%r9973, [%rd5367];
	mad.wide.u32 	%rd4386, %r9973, %r3790, %rd5369;
	shr.u64 	%rd5369, %rd4386, 32;
	st.local.u32 	[%rd5368], %rd4386;
	add.s32 	%r11442, %r11442, 1;
	add.s64 	%rd5368, %rd5368, 4;
	add.s64 	%rd5367, %rd5367, 4;
	setp.ne.s32 	%p2276, %r11442, 6;
	@%p2276 bra 	$L__BB9_2276;
	shr.u32 	%r9974, %r3789, 23;
	st.local.u32 	[%rd1+24], %rd5369;
	and.b32  	%r3793, %r9974, 31;
	and.b32  	%r9975, %r9974, 224;
	add.s32 	%r9976, %r9975, -128;
	shr.u32 	%r9977, %r9976, 5;
	mul.wide.u32 	%rd4387, %r9977, 4;
	sub.s64 	%rd1998, %rd1, %rd4387;
	ld.local.u32 	%r11443, [%rd1998+24];
	ld.local.u32 	%r11444, [%rd1998+20];
	setp.eq.s32 	%p2277, %r3793, 0;
	@%p2277 bra 	$L__BB9_2279;
	shf.l.wrap.b32 	%r11443, %r11444, %r11443, %r3793;
	ld.local.u32 	%r9978, [%rd1998+16];
	shf.l.wrap.b32 	%r11444, %r9978, %r11444, %r3793;
$L__BB9_2279:
	shr.u32 	%r9979, %r11443, 30;
	shf.l.wrap.b32 	%r9980, %r11444, %r11443, 2;
	shl.b32 	%r9981, %r11444, 2;
	shr.u32 	%r9982, %r9980, 31;
	add.s32 	%r9983, %r9982, %r9979;
	neg.s32 	%r9984, %r9983;
	setp.lt.s32 	%p2278, %r3789, 0;
	selp.b32 	%r11445, %r9984, %r9983, %p2278;
	xor.b32  	%r9985, %r9980, %r3789;
	shr.s32 	%r9986, %r9980, 31;
	xor.b32  	%r9987, %r9986, %r9980;
	xor.b32  	%r9988, %r9986, %r9981;
	cvt.u64.u32 	%rd4388, %r9987;
	shl.b64 	%rd4389, %rd4388, 32;
	cvt.u64.u32 	%rd4390, %r9988;
	or.b64  	%rd4391, %rd4389, %rd4390;
	cvt.rn.f64.s64 	%fd569, %rd4391;
	mul.f64 	%fd570, %fd569, 0d3BF921FB54442D19;
	cvt.rn.f32.f64 	%f6230, %fd570;
	neg.f32 	%f6231, %f6230;
	setp.lt.s32 	%p2279, %r9985, 0;
	selp.f32 	%f6786, %f6231, %f6230, %p2279;
	bra.uni 	$L__BB9_2281;
$L__BB9_2280:
	mov.f32 	%f6232, 0f00000000;
	mul.rn.f32 	%f6786, %f1317, %f6232;
	mov.b32 	%r11445, 0;
$L__BB9_2281:
	mul.f32 	%f6233, %f6786, %f6786;
	fma.rn.f32 	%f6234, %f6233, 0f3C190000, 0f3B560000;
	fma.rn.f32 	%f6235, %f6234, %f6233, 0f3CC70000;
	fma.rn.f32 	%f6236, %f6235, %f6233, 0f3D5B0000;
	fma.rn.f32 	%f6237, %f6236, %f6233, 0f3E089438;
	fma.rn.f32 	%f6238, %f6237, %f6233, 0f3EAAAA88;
	mul.rn.f32 	%f6239, %f6233, %f6786;
	fma.rn.f32 	%f6240, %f6238, %f6239, %f6786;
	abs.f32 	%f6241, %f6786;
	setp.eq.f32 	%p2280, %f6241, 0f3A00B43C;
	selp.f32 	%f6242, %f6786, %f6240, %p2280;
	and.b32  	%r9990, %r11445, 1;
	setp.eq.b32 	%p2281, %r9990, 1;
	neg.f32 	%f6243, %f6242;
	rcp.approx.ftz.f32 	%f6244, %f6243;
	selp.f32 	%f6245, %f6244, %f6242, %p2281;
	add.f32 	%f1331, %f1327, %f6245;
	mul.f32 	%f6246, %f1331, 0f3F22F983;
	cvt.rni.s32.f32 	%r11457, %f6246;
	cvt.rn.f32.s32 	%f6247, %r11457;
	fma.rn.f32 	%f6248, %f6247, 0fBFC90FDA, %f1331;
	fma.rn.f32 	%f6249, %f6247, 0fB3A22168, %f6248;
	fma.rn.f32 	%f6789, %f6247, 0fA7C234C5, %f6249;
	abs.f32 	%f1333, %f1331;
	setp.ltu.f32 	%p2282, %f1333, 0f47CE4780;
	mov.u32 	%r11449, %r11457;
	mov.f32 	%f6787, %f6789;
	@%p2282 bra 	$L__BB9_2289;
	setp.eq.f32 	%p2283, %f1333, 0f7F800000;
	@%p2283 bra 	$L__BB9_2288;
	mov.b32 	%r3803, %f1331;
	shl.b32 	%r9992, %r3803, 8;
	or.b32  	%r3804, %r9992, -2147483648;
	mov.b64 	%rd5372, 0;
	mov.b32 	%r11446, 0;
	mov.u64 	%rd5370, __cudart_i2opi_f;
	mov.u64 	%rd5371, %rd3;
$L__BB9_2284:
	.pragma "nounroll";
	ld.global.nc.u32 	%r9993, [%rd5370];
	mad.wide.u32 	%rd4394, %r9993, %r3804, %rd5372;
	shr.u64 	%rd5372, %rd4394, 32;
	st.local.u32 	[%rd5371], %rd4394;
	add.s32 	%r11446, %r11446, 1;
	add.s64 	%rd5371, %rd5371, 4;
	add.s64 	%rd5370, %rd5370, 4;
	setp.ne.s32 	%p2284, %r11446, 6;
	@%p2284 bra 	$L__BB9_2284;
	shr.u32 	%r9994, %r3803, 23;
	st.local.u32 	[%rd3+24], %rd5372;
	and.b32  	%r3807, %r9994, 31;
	and.b32  	%r9995, %r9994, 224;
	add.s32 	%r9996, %r9995, -128;
	shr.u32 	%r9997, %r9996, 5;
	mul.wide.u32 	%rd4395, %r9997, 4;
	sub.s64 	%rd2005, %rd3, %rd4395;
	ld.local.u32 	%r11447, [%rd2005+24];
	ld.local.u32 	%r11448, [%rd2005+20];
	setp.eq.s32 	%p2285, %r3807, 0;
	@%p2285 bra 	$L__BB9_2287;
	shf.l.wrap.b32 	%r11447, %r11448, %r11447, %r3807;
	ld.local.u32 	%r9998, [%rd2005+16];
	shf.l.wrap.b32 	%r11448, %r9998, %r11448, %r3807;
$L__BB9_2287:
	shr.u32 	%r9999, %r11447, 30;
	shf.l.wrap.b32 	%r10000, %r11448, %r11447, 2;
	shl.b32 	%r10001, %r11448, 2;
	shr.u32 	%r10002, %r10000, 31;
	add.s32 	%r10003, %r10002, %r9999;
	neg.s32 	%r10004, %r10003;
	setp.lt.s32 	%p2286, %r3803, 0;
	selp.b32 	%r11449, %r10004, %r10003, %p2286;
	xor.b32  	%r10005, %r10000, %r3803;
	shr.s32 	%r10006, %r10000, 31;
	xor.b32  	%r10007, %r10006, %r10000;
	xor.b32  	%r10008, %r10006, %r10001;
	cvt.u64.u32 	%rd4396, %r10007;
	shl.b64 	%rd4397, %rd4396, 32;
	cvt.u64.u32 	%rd4398, %r10008;
	or.b64  	%rd4399, %rd4397, %rd4398;
	cvt.rn.f64.s64 	%fd571, %rd4399;
	mul.f64 	%fd572, %fd571, 0d3BF921FB54442D19;
	cvt.rn.f32.f64 	%f6250, %fd572;
	neg.f32 	%f6251, %f6250;
	setp.lt.s32 	%p2287, %r10005, 0;
	selp.f32 	%f6787, %f6251, %f6250, %p2287;
	bra.uni 	$L__BB9_2289;
$L__BB9_2288:
	mov.f32 	%f6252, 0f00000000;
	mul.rn.f32 	%f6787, %f1331, %f6252;
	mov.b32 	%r11449, 0;
$L__BB9_2289:
	setp.ltu.f32 	%p2288, %f1333, 0f47CE4780;
	mul.rn.f32 	%f6253, %f6787, %f6787;
	and.b32  	%r10010, %r11449, 1;
	setp.eq.b32 	%p2289, %r10010, 1;
	selp.f32 	%f6254, 0f3F800000, %f6787, %p2289;
	fma.rn.f32 	%f6255, %f6253, %f6254, 0f00000000;
	fma.rn.f32 	%f6256, %f6253, 0f37CBAC00, 0fBAB607ED;
	selp.f32 	%f6257, %f6256, 0fB94D4153, %p2289;
	selp.f32 	%f6258, 0f3D2AAABB, 0f3C0885E4, %p2289;
	fma.rn.f32 	%f6259, %f6257, %f6253, %f6258;
	selp.f32 	%f6260, 0fBEFFFFFF, 0fBE2AAAA8, %p2289;
	fma.rn.f32 	%f6261, %f6259, %f6253, %f6260;
	fma.rn.f32 	%f6262, %f6261, %f6255, %f6254;
	and.b32  	%r10011, %r11449, 2;
	setp.eq.s32 	%p2290, %r10011, 0;
	mov.f32 	%f6263, 0f00000000;
	sub.f32 	%f6264, %f6263, %f6262;
	selp.f32 	%f1337, %f6262, %f6264, %p2290;
	mov.u32 	%r11453, %r11457;
	mov.f32 	%f6788, %f6789;
	@%p2288 bra 	$L__BB9_2297;
	setp.eq.f32 	%p2291, %f1333, 0f7F800000;
	@%p2291 bra 	$L__BB9_2296;
	mov.b32 	%r3816, %f1331;
	shl.b32 	%r10013, %r3816, 8;
	or.b32  	%r3817, %r10013, -2147483648;
	mov.b64 	%rd5375, 0;
	mov.b32 	%r11450, 0;
	mov.u64 	%rd5373, __cudart_i2opi_f;
	mov.u64 	%rd5374, %rd2;
$L__BB9_2292:
	.pragma "nounroll";
	ld.global.nc.u32 	%r10014, [%rd5373];
	mad.wide.u32 	%rd4402, %r10014, %r3817, %rd5375;
	shr.u64 	%rd5375, %rd4402, 32;
	st.local.u32 	[%rd5374], %rd4402;
	add.s32 	%r11450, %r11450, 1;
	add.s64 	%rd5374, %rd5374, 4;
	add.s64 	%rd5373, %rd5373, 4;
	setp.ne.s32 	%p2292, %r11450, 6;
	@%p2292 bra 	$L__BB9_2292;
	shr.u32 	%r10015, %r3816, 23;
	st.local.u32 	[%rd2+24], %rd5375;
	and.b32  	%r3820, %r10015, 31;
	and.b32  	%r10016, %r10015, 224;
	add.s32 	%r10017, %r10016, -128;
	shr.u32 	%r10018, %r10017, 5;
	mul.wide.u32 	%rd4403, %r10018, 4;
	sub.s64 	%rd2012, %rd2, %rd4403;
	ld.local.u32 	%r11451, [%rd2012+24];
	ld.local.u32 	%r11452, [%rd2012+20];
	setp.eq.s32 	%p2293, %r3820, 0;
	@%p2293 bra 	$L__BB9_2295;
	shf.l.wrap.b32 	%r11451, %r11452, %r11451, %r3820;
	ld.local.u32 	%r10019, [%rd2012+16];
	shf.l.wrap.b32 	%r11452, %r10019, %r11452, %r3820;
$L__BB9_2295:
	shr.u32 	%r10020, %r11451, 30;
	shf.l.wrap.b32 	%r10021, %r11452, %r11451, 2;
	shl.b32 	%r10022, %r11452, 2;
	shr.u32 	%r10023, %r10021, 31;
	add.s32 	%r10024, %r10023, %r10020;
	neg.s32 	%r10025, %r10024;
	setp.lt.s32 	%p2294, %r3816, 0;
	selp.b32 	%r11453, %r10025, %r10024, %p2294;
	xor.b32  	%r10026, %r10021, %r3816;
	shr.s32 	%r10027, %r10021, 31;
	xor.b32  	%r10028, %r10027, %r10021;
	xor.b32  	%r10029, %r10027, %r10022;
	cvt.u64.u32 	%rd4404, %r10028;
	shl.b64 	%rd4405, %rd4404, 32;
	cvt.u64.u32 	%rd4406, %r10029;
	or.b64  	%rd4407, %rd4405, %rd4406;
	cvt.rn.f64.s64 	%fd573, %rd4407;
	mul.f64 	%fd574, %fd573, 0d3BF921FB54442D19;
	cvt.rn.f32.f64 	%f6265, %fd574;
	neg.f32 	%f6266, %f6265;
	setp.lt.s32 	%p2295, %r10026, 0;
	selp.f32 	%f6788, %f6266, %f6265, %p2295;
	bra.uni 	$L__BB9_2297;
$L__BB9_2296:
	mov.f32 	%f6267, 0f00000000;
	mul.rn.f32 	%f6788, %f1331, %f6267;
	mov.b32 	%r11453, 0;
$L__BB9_2297:
	setp.ltu.f32 	%p2296, %f1333, 0f47CE4780;
	add.s32 	%r10031, %r11453, 1;
	mul.rn.f32 	%f6268, %f6788, %f6788;
	and.b32  	%r10032, %r11453, 1;
	setp.eq.b32 	%p2297, %r10032, 1;
	selp.f32 	%f6269, %f6788, 0f3F800000, %p2297;
	fma.rn.f32 	%f6270, %f6268, %f6269, 0f00000000;
	fma.rn.f32 	%f6271, %f6268, 0f37CBAC00, 0fBAB607ED;
	selp.f32 	%f6272, 0fB94D4153, %f6271, %p2297;
	selp.f32 	%f6273, 0f3C0885E4, 0f3D2AAABB, %p2297;
	fma.rn.f32 	%f6274, %f6272, %f6268, %f6273;
	selp.f32 	%f6275, 0fBE2AAAA8, 0fBEFFFFFF, %p2297;
	fma.rn.f32 	%f6276, %f6274, %f6268, %f6275;
	fma.rn.f32 	%f6277, %f6276, %f6270, %f6269;
	and.b32  	%r10033, %r10031, 2;
	setp.eq.s32 	%p2298, %r10033, 0;
	mov.f32 	%f6278, 0f00000000;
	sub.f32 	%f6279, %f6278, %f6277;
	selp.f32 	%f6280, %f6277, %f6279, %p2298;
	mul.f32 	%f1341, %f1337, %f6280;
	@%p2296 bra 	$L__BB9_2305;
	setp.eq.f32 	%p2299, %f1333, 0f7F800000;
	@%p2299 bra 	$L__BB9_2304;
	mov.b32 	%r3829, %f1331;
	shl.b32 	%r10035, %r3829, 8;
	or.b32  	%r3830, %r10035, -2147483648;
	mov.b64 	%rd5378, 0;
	mov.b32 	%r11454, 0;
	mov.u64 	%rd5376, __cudart_i2opi_f;
	mov.u64 	%rd5377, %rd1;
$L__BB9_2300:
	.pragma "nounroll";
	ld.global.nc.u32 	%r10036, [%rd5376];
	mad.wide.u32 	%rd4410, %r10036, %r3830, %rd5378;
	shr.u64 	%rd5378, %rd4410, 32;
	st.local.u32 	[%rd5377], %rd4410;
	add.s32 	%r11454, %r11454, 1;
	add.s64 	%rd5377, %rd5377, 4;
	add.s64 	%rd5376, %rd5376, 4;
	setp.ne.s32 	%p2300, %r11454, 6;
	@%p2300 bra 	$L__BB9_2300;
	shr.u32 	%r10037, %r3829, 23;
	st.local.u32 	[%rd1+24], %rd5378;
	and.b32  	%r3833, %r10037, 31;
	and.b32  	%r10038, %r10037, 224;
	add.s32 	%r10039, %r10038, -128;
	shr.u32 	%r10040, %r10039, 5;
	mul.wide.u32 	%rd4411, %r10040, 4;
	sub.s64 	%rd2019, %rd1, %rd4411;
	ld.local.u32 	%r11455, [%rd2019+24];
	ld.local.u32 	%r11456, [%rd2019+20];
	setp.eq.s32 	%p2301, %r3833, 0;
	@%p2301 bra 	$L__BB9_2303;
	shf.l.wrap.b32 	%r11455, %r11456, %r11455, %r3833;
	ld.local.u32 	%r10041, [%rd2019+16];
	shf.l.wrap.b32 	%r11456, %r10041, %r11456, %r3833;
$L__BB9_2303:
	shr.u32 	%r10042, %r11455, 30;
	shf.l.wrap.b32 	%r10043, %r11456, %r11455, 2;
	shl.b32 	%r10044, %r11456, 2;
	shr.u32 	%r10045, %r10043, 31;
	add.s32 	%r10046, %r10045, %r10042;
	neg.s32 	%r10047, %r10046;
	setp.lt.s32 	%p2302, %r3829, 0;
	selp.b32 	%r11457, %r10047, %r10046, %p2302;
	xor.b32  	%r10048, %r10043, %r3829;
	shr.s32 	%r10049, %r10043, 31;
	xor.b32  	%r10050, %r10049, %r10043;
	xor.b32  	%r10051, %r10049, %r10044;
	cvt.u64.u32 	%rd4412, %r10050;
	shl.b64 	%rd4413, %rd4412, 32;
	cvt.u64.u32 	%rd4414, %r10051;
	or.b64  	%rd4415, %rd4413, %rd4414;
	cvt.rn.f64.s64 	%fd575, %rd4415;
	mul.f64 	%fd576, %fd575, 0d3BF921FB54442D19;
	cvt.rn.f32.f64 	%f6281, %fd576;
	neg.f32 	%f6282, %f6281;
	setp.lt.s32 	%p2303, %r10048, 0;
	selp.f32 	%f6789, %f6282, %f6281, %p2303;
	bra.uni 	$L__BB9_2305;
$L__BB9_2304:
	mov.f32 	%f6283, 0f00000000;
	mul.rn.f32 	%f6789, %f1331, %f6283;
	mov.b32 	%r11457, 0;
$L__BB9_2305:
	mul.f32 	%f6284, %f6789, %f6789;
	fma.rn.f32 	%f6285, %f6284, 0f3C190000, 0f3B560000;
	fma.rn.f32 	%f6286, %f6285, %f6284, 0f3CC70000;
	fma.rn.f32 	%f6287, %f6286, %f6284, 0f3D5B0000;
	fma.rn.f32 	%f6288, %f6287, %f6284, 0f3E089438;
	fma.rn.f32 	%f6289, %f6288, %f6284, 0f3EAAAA88;
	mul.rn.f32 	%f6290, %f6284, %f6789;
	fma.rn.f32 	%f6291, %f6289, %f6290, %f6789;
	abs.f32 	%f6292, %f6789;
	setp.eq.f32 	%p2304, %f6292, 0f3A00B43C;
	selp.f32 	%f6293, %f6789, %f6291, %p2304;
	and.b32  	%r10053, %r11457, 1;
	setp.eq.b32 	%p2305, %r10053, 1;
	neg.f32 	%f6294, %f6293;
	rcp.approx.ftz.f32 	%f6295, %f6294;
	selp.f32 	%f6296, %f6295, %f6293, %p2305;
	add.f32 	%f1345, %f1341, %f6296;
	mul.f32 	%f6297, %f1345, 0f3F22F983;
	cvt.rni.s32.f32 	%r11469, %f6297;
	cvt.rn.f32.s32 	%f6298, %r11469;
	fma.rn.f32 	%f6299, %f6298, 0fBFC90FDA, %f1345;
	fma.rn.f32 	%f6300, %f6298, 0fB3A22168, %f6299;
	fma.rn.f32 	%f6792, %f6298, 0fA7C234C5, %f6300;
	abs.f32 	%f1347, %f1345;
	setp.ltu.f32 	%p2306, %f1347, 0f47CE4780;
	mov.u32 	%r11461, %r11469;
	mov.f32 	%f6790, %f6792;
	@%p2306 bra 	$L__BB9_2313;
	setp.eq.f32 	%p2307, %f1347, 0f7F800000;
	@%p2307 bra 	$L__BB9_2312;
	mov.b32 	%r3843, %f1345;
	shl.b32 	%r10055, %r3843, 8;
	or.b32  	%r3844, %r10055, -2147483648;
	mov.b64 	%rd5381, 0;
	mov.b32 	%r11458, 0;
	mov.u64 	%rd5379, __cudart_i2opi_f;
	mov.u64 	%rd5380, %rd3;
$L__BB9_2308:
	.pragma "nounroll";
	ld.global.nc.u32 	%r10056, [%rd5379];
	mad.wide.u32 	%rd4418, %r10056, %r3844, %rd5381;
	shr.u64 	%rd5381, %rd4418, 32;
	st.local.u32 	[%rd5380], %rd4418;
	add.s32 	%r11458, %r11458, 1;
	add.s64 	%rd5380, %rd5380, 4;
	add.s64 	%rd5379, %rd5379, 4;
	setp.ne.s32 	%p2308, %r11458, 6;
	@%p2308 bra 	$L__BB9_2308;
	shr.u32 	%r10057, %r3843, 23;
	st.local.u32 	[%rd3+24], %rd5381;
	and.b32  	%r3847, %r10057, 31;
	and.b32  	%r10058, %r10057, 224;
	add.s32 	%r10059, %r10058, -128;
	shr.u32 	%r10060, %r10059, 5;
	mul.wide.u32 	%rd4419, %r10060, 4;
	sub.s64 	%rd2026, %rd3, %rd4419;
	ld.local.u32 	%r11459, [%rd2026+24];
	ld.local.u32 	%r11460, [%rd2026+20];
	setp.eq.s32 	%p2309, %r3847, 0;
	@%p2309 bra 	$L__BB9_2311;
	shf.l.wrap.b32 	%r11459, %r11460, %r11459, %r3847;
	ld.local.u32 	%r10061, [%rd2026+16];
	shf.l.wrap.b32 	%r11460, %r10061, %r11460, %r3847;
$L__BB9_2311:
	shr.u32 	%r10062, %r11459, 30;
	shf.l.wrap.b32 	%r10063, %r11460, %r11459, 2;
	shl.b32 	%r10064, %r11460, 2;
	shr.u32 	%r10065, %r10063, 31;
	add.s32 	%r10066, %r10065, %r10062;
	neg.s32 	%r10067, %r10066;
	setp.lt.s32 	%p2310, %r3843, 0;
	selp.b32 	%r11461, %r10067, %r10066, %p2310;
	xor.b32  	%r10068, %r10063, %r3843;
	shr.s32 	%r10069, %r10063, 31;
	xor.b32  	%r10070, %r10069, %r10063;
	xor.b32  	%r10071, %r10069, %r10064;
	cvt.u64.u32 	%rd4420, %r10070;
	shl.b64 	%rd4421, %rd4420, 32;
	cvt.u64.u32 	%rd4422, %r10071;
	or.b64  	%rd4423, %rd4421, %rd4422;
	cvt.rn.f64.s64 	%fd577, %rd4423;
	mul.f64 	%fd578, %fd577, 0d3BF921FB54442D19;
	cvt.rn.f32.f64 	%f6301, %fd578;
	neg.f32 	%f6302, %f6301;
	setp.lt.s32 	%p2311, %r10068, 0;
	selp.f32 	%f6790, %f6302, %f6301, %p2311;
	bra.uni 	$L__BB9_2313;
$L__BB9_2312:
	mov.f32 	%f6303, 0f00000000;
	mul.rn.f32 	%f6790, %f1345, %f6303;
	mov.b32 	%r11461, 0;
$L__BB9_2313:
	setp.ltu.f32 	%p2312, %f1347, 0f47CE4780;
	mul.rn.f32 	%f6304, %f6790, %f6790;
	and.b32  	%r10073, %r11461, 1;
	setp.eq.b32 	%p2313, %r10073, 1;
	selp.f32 	%f6305, 0f3F800000, %f6790, %p2313;
	fma.rn.f32 	%f6306, %f6304, %f6305, 0f00000000;
	fma.rn.f32 	%f6307, %f6304, 0f37CBAC00, 0fBAB607ED;
	selp.f32 	%f6308, %f6307, 0fB94D4153, %p2313;
	selp.f32 	%f6309, 0f3D2AAABB, 0f3C0885E4, %p2313;
	fma.rn.f32 	%f6310, %f6308, %f6304, %f6309;
	selp.f32 	%f6311, 0fBEFFFFFF, 0fBE2AAAA8, %p2313;
	fma.rn.f32 	%f6312, %f6310, %f6304, %f6311;
	fma.rn.f32 	%f6313, %f6312, %f6306, %f6305;
	and.b32  	%r10074, %r11461, 2;
	setp.eq.s32 	%p2314, %r10074, 0;
	mov.f32 	%f6314, 0f00000000;
	sub.f32 	%f6315, %f6314, %f6313;
	selp.f32 	%f1351, %f6313, %f6315, %p2314;
	mov.u32 	%r11465, %r11469;
	mov.f32 	%f6791, %f6792;
	@%p2312 bra 	$L__BB9_2321;
	setp.eq.f32 	%p2315, %f1347, 0f7F800000;
	@%p2315 bra 	$L__BB9_2320;
	mov.b32 	%r3856, %f1345;
	shl.b32 	%r10076, %r3856, 8;
	or.b32  	%r3857, %r10076, -2147483648;
	mov.b64 	%rd5384, 0;
	mov.b32 	%r11462, 0;
	mov.u64 	%rd5382, __cudart_i2opi_f;
	mov.u64 	%rd5383, %rd2;
$L__BB9_2316:
	.pragma "nounroll";
	ld.global.nc.u32 	%r10077, [%rd5382];
	mad.wide.u32 	%rd4426, %r10077, %r3857, %rd5384;
	shr.u64 	%rd5384, %rd4426, 32;
	st.local.u32 	[%rd5383], %rd4426;
	add.s32 	%r11462, %r11462, 1;
	add.s64 	%rd5383, %rd5383, 4;
	add.s64 	%rd5382, %rd5382, 4;
	setp.ne.s32 	%p2316, %r11462, 6;
	@%p2316 bra 	$L__BB9_2316;
	shr.u32 	%r10078, %r3856, 23;
	st.local.u32 	[%rd2+24], %rd5384;
	and.b32  	%r3860, %r10078, 31;
	and.b32  	%r10079, %r10078, 224;
	add.s32 	%r10080, %r10079, -128;
	shr.u32 	%r10081, %r10080, 5;
	mul.wide.u32 	%rd4427, %r10081, 4;
	sub.s64 	%rd2033, %rd2, %rd4427;
	ld.local.u32 	%r11463, [%rd2033+24];
	ld.local.u32 	%r11464, [%rd2033+20];
	setp.eq.s32 	%p2317, %r3860, 0;
	@%p2317 bra 	$L__BB9_2319;
	shf.l.wrap.b32 	%r11463, %r11464, %r11463, %r3860;
	ld.local.u32 	%r10082, [%rd2033+16];
	shf.l.wrap.b32 	%r11464, %r10082, %r11464, %r3860;
$L__BB9_2319:
	shr.u32 	%r10083, %r11463, 30;
	shf.l.wrap.b32 	%r10084, %r11464, %r11463, 2;
	shl.b32 	%r10085, %r11464, 2;
	shr.u32 	%r10086, %r10084, 31;
	add.s32 	%r10087, %r10086, %r10083;
	neg.s32 	%r10088, %r10087;
	setp.lt.s32 	%p2318, %r3856, 0;
	selp.b32 	%r11465, %r10088, %r10087, %p2318;
	xor.b32  	%r10089, %r10084, %r3856;
	shr.s32 	%r10090, %r10084, 31;
	xor.b32  	%r10091, %r10090, %r10084;
	xor.b32  	%r10092, %r10090, %r10085;
	cvt.u64.u32 	%rd4428, %r10091;
	shl.b64 	%rd4429, %rd4428, 32;
	cvt.u64.u32 	%rd4430, %r10092;
	or.b64  	%rd4431, %rd4429, %rd4430;
	cvt.rn.f64.s64 	%fd579, %rd4431;
	mul.f64 	%fd580, %fd579, 0d3BF921FB54442D19;
	cvt.rn.f32.f64 	%f6316, %fd580;
	neg.f32 	%f6317, %f6316;
	setp.lt.s32 	%p2319, %r10089, 0;
	selp.f32 	%f6791, %f6317, %f6316, %p2319;
	bra.uni 	$L__BB9_2321;
$L__BB9_2320:
	mov.f32 	%f6318, 0f00000000;
	mul.rn.f32 	%f6791, %f1345, %f6318;
	mov.b32 	%r11465, 0;
$L__BB9_2321:
	setp.ltu.f32 	%p2320, %f1347, 0f47CE4780;
	add.s32 	%r10094, %r11465, 1;
	mul.rn.f32 	%f6319, %f6791, %f6791;
	and.b32  	%r10095, %r11465, 1;
	setp.eq.b32 	%p2321, %r10095, 1;
	selp.f32 	%f6320, %f6791, 0f3F800000, %p2321;
	fma.rn.f32 	%f6321, %f6319, %f6320, 0f00000000;
	fma.rn.f32 	%f6322, %f6319, 0f37CBAC00, 0fBAB607ED;
	selp.f32 	%f6323, 0fB94D4153, %f6322, %p2321;
	selp.f32 	%f6324, 0f3C0885E4, 0f3D2AAABB, %p2321;
	fma.rn.f32 	%f6325, %f6323, %f6319, %f6324;
	selp.f32 	%f6326, 0fBE2AAAA8, 0fBEFFFFFF, %p2321;
	fma.rn.f32 	%f6327, %f6325, %f6319, %f6326;
	fma.rn.f32 	%f6328, %f6327, %f6321, %f6320;
	and.b32  	%r10096, %r10094, 2;
	setp.eq.s32 	%p2322, %r10096, 0;
	mov.f32 	%f6329, 0f00000000;
	sub.f32 	%f6330, %f6329, %f6328;
	selp.f32 	%f6331, %f6328, %f6330, %p2322;
	mul.f32 	%f1355, %f1351, %f6331;
	@%p2320 bra 	$L__BB9_2329;
	setp.eq.f32 	%p2323, %f1347, 0f7F800000;
	@%p2323 bra 	$L__BB9_2328;
	mov.b32 	%r3869, %f1345;
	shl.b32 	%r10098, %r3869, 8;
	or.b32  	%r3870, %r10098, -2147483648;
	mov.b64 	%rd5387, 0;
	mov.b32 	%r11466, 0;
	mov.u64 	%rd5385, __cudart_i2opi_f;
	mov.u64 	%rd5386, %rd1;
$L__BB9_2324:
	.pragma "nounroll";
	ld.global.nc.u32 	%r10099, [%rd5385];
	mad.wide.u32 	%rd4434, %r10099, %r3870, %rd5387;
	shr.u64 	%rd5387, %rd4434, 32;
	st.local.u32 	[%rd5386], %rd4434;
	add.s32 	%r11466, %r11466, 1;
	add.s64 	%rd5386, %rd5386, 4;
	add.s64 	%rd5385, %rd5385, 4;
	setp.ne.s32 	%p2324, %r11466, 6;
	@%p2324 bra 	$L__BB9_2324;
	shr.u32 	%r10100, %r3869, 23;
	st.local.u32 	[%rd1+24], %rd5387;
	and.b32  	%r3873, %r10100, 31;
	and.b32  	%r10101, %r10100, 224;
	add.s32 	%r10102, %r10101, -128;
	shr.u32 	%r10103, %r10102, 5;
	mul.wide.u32 	%rd4435, %r10103, 4;
	sub.s64 	%rd2040, %rd1, %rd4435;
	ld.local.u32 	%r11467, [%rd2040+24];
	ld.local.u32 	%r11468, [%rd2040+20];
	setp.eq.s32 	%p2325, %r3873, 0;
	@%p2325 bra 	$L__BB9_2327;
	shf.l.wrap.b32 	%r11467, %r11468, %r11467, %r3873;
	ld.local.u32 	%r10104, [%rd2040+16];
	shf.l.wrap.b32 	%r11468, %r10104, %r11468, %r3873;
$L__BB9_2327:
	shr.u32 	%r10105, %r11467, 30;
	shf.l.wrap.b32 	%r10106, %r11468, %r11467, 2;
	shl.b32 	%r10107, %r11468, 2;
	shr.u32 	%r10108, %r10106, 31;
	add.s32 	%r10109, %r10108, %r10105;
	neg.s32 	%r10110, %r10109;
	setp.lt.s32 	%p2326, %r3869, 0;
	selp.b32 	%r11469, %r10110, %r10109, %p2326;
	xor.b32  	%r10111, %r10106, %r3869;
	shr.s32 	%r10112, %r10106, 31;
	xor.b32  	%r10113, %r10112, %r10106;
	xor.b32  	%r10114, %r10112, %r10107;
	cvt.u64.u32 	%rd4436, %r10113;
	shl.b64 	%rd4437, %rd4436, 32;
	cvt.u64.u32 	%rd4438, %r10114;
	or.b64  	%rd4439, %rd4437, %rd4438;
	cvt.rn.f64.s64 	%fd581, %rd4439;
	mul.f64 	%fd582, %fd581, 0d3BF921FB54442D19;
	cvt.rn.f32.f64 	%f6332, %fd582;
	neg.f32 	%f6333, %f6332;
	setp.lt.s32 	%p2327, %r10111, 0;
	selp.f32 	%f6792, %f6333, %f6332, %p2327;
	bra.uni 	$L__BB9_2329;
$L__BB9_2328:
	mov.f32 	%f6334, 0f00000000;
	mul.rn.f32 	%f6792, %f1345, %f6334;
	mov.b32 	%r11469, 0;
$L__BB9_2329:
	mul.f32 	%f6335, %f6792, %f6792;
	fma.rn.f32 	%f6336, %f6335, 0f3C190000, 0f3B560000;
	fma.rn.f32 	%f6337, %f6336, %f6335, 0f3CC70000;
	fma.rn.f32 	%f6338, %f6337, %f6335, 0f3D5B0000;
	fma.rn.f32 	%f6339, %f6338, %f6335, 0f3E089438;
	fma.rn.f32 	%f6340, %f6339, %f6335, 0f3EAAAA88;
	mul.rn.f32 	%f6341, %f6335, %f6792;
	fma.rn.f32 	%f6342, %f6340, %f6341, %f6792;
	abs.f32 	%f6343, %f6792;
	setp.eq.f32 	%p2328, %f6343, 0f3A00B43C;
	selp.f32 	%f6344, %f6792, %f6342, %p2328;
	and.b32  	%r10116, %r11469, 1;
	setp.eq.b32 	%p2329, %r10116, 1;
	neg.f32 	%f6345, %f6344;
	rcp.approx.ftz.f32 	%f6346, %f6345;
	selp.f32 	%f6347, %f6346, %f6344, %p2329;
	add.f32 	%f1359, %f1355, %f6347;
	mul.f32 	%f6348, %f1359, 0f3F22F983;
	cvt.rni.s32.f32 	%r11481, %f6348;
	cvt.rn.f32.s32 	%f6349, %r11481;
	fma.rn.f32 	%f6350, %f6349, 0fBFC90FDA, %f1359;
	fma.rn.f32 	%f6351, %f6349, 0fB3A22168, %f6350;
	fma.rn.f32 	%f6795, %f6349, 0fA7C234C5, %f6351;
	abs.f32 	%f1361, %f1359;
	setp.ltu.f32 	%p2330, %f1361, 0f47CE4780;
	mov.u32 	%r11473, %r11481;
	mov.f32 	%f6793, %f6795;
	@%p2330 bra 	$L__BB9_2337;
	setp.eq.f32 	%p2331, %f1361, 0f7F800000;
	@%p2331 bra 	$L__BB9_2336;
	mov.b32 	%r3883, %f1359;
	shl.b32 	%r10118, %r3883, 8;
	or.b32  	%r3884, %r10118, -2147483648;
	mov.b64 	%rd5390, 0;
	mov.b32 	%r11470, 0;
	mov.u64 	%rd5388, __cudart_i2opi_f;
	mov.u64 	%rd5389, %rd3;
$L__BB9_2332:
	.pragma "nounroll";
	ld.global.nc.u32 	%r10119, [%rd5388];
	mad.wide.u32 	%rd4442, %r10119, %r3884, %rd5390;
	shr.u64 	%rd5390, %rd4442, 32;
	st.local.u32 	[%rd5389], %rd4442;
	add.s32 	%r11470, %r11470, 1;
	add.s64 	%rd5389, %rd5389, 4;
	add.s64 	%rd5388, %rd5388, 4;
	setp.ne.s32 	%p2332, %r11470, 6;
	@%p2332 bra 	$L__BB9_2332;
	shr.u32 	%r10120, %r3883, 23;
	st.local.u32 	[%rd3+24], %rd5390;
	and.b32  	%r3887, %r10120, 31;
	and.b32  	%r10121, %r10120, 224;
	add.s32 	%r10122, %r10121, -128;
	shr.u32 	%r10123, %r10122, 5;
	mul.wide.u32 	%rd4443, %r10123, 4;
	sub.s64 	%rd2047, %rd3, %rd4443;
	ld.local.u32 	%r11471, [%rd2047+24];
	ld.local.u32 	%r11472, [%rd2047+20];
	setp.eq.s32 	%p2333, %r3887, 0;
	@%p2333 bra 	$L__BB9_2335;
	shf.l.wrap.b32 	%r11471, %r11472, %r11471, %r3887;
	ld.local.u32 	%r10124, [%rd2047+16];
	shf.l.wrap.b32 	%r11472, %r10124, %r11472, %r3887;
$L__BB9_2335:
	shr.u32 	%r10125, %r11471, 30;
	shf.l.wrap.b32 	%r10126, %r11472, %r11471, 2;
	shl.b32 	%r10127, %r11472, 2;
	shr.u32 	%r10128, %r10126, 31;
	add.s32 	%r10129, %r10128, %r10125;
	neg.s32 	%r10130, %r10129;
	setp.lt.s32 	%p2334, %r3883, 0;
	selp.b32 	%r11473, %r10130, %r10129, %p2334;
	xor.b32  	%r10131, %r10126, %r3883;
	shr.s32 	%r10132, %r10126, 31;
	xor.b32  	%r10133, %r10132, %r10126;
	xor.b32  	%r10134, %r10132, %r10127;
	cvt.u64.u32 	%rd4444, %r10133;
	shl.b64 	%rd4445, %rd4444, 32;
	cvt.u64.u32 	%rd4446, %r10134;
	or.b64  	%rd4447, %rd4445, %rd4446;
	cvt.rn.f64.s64 	%fd583, %rd4447;
	mul.f64 	%fd584, %fd583, 0d3BF921FB54442D19;
	cvt.rn.f32.f64 	%f6352, %fd584;
	neg.f32 	%f6353, %f6352;
	setp.lt.s32 	%p2335, %r10131, 0;
	selp.f32 	%f6793, %f6353, %f6352, %p2335;
	bra.uni 	$L__BB9_2337;
$L__BB9_2336:
	mov.f32 	%f6354, 0f00000000;
	mul.rn.f32 	%f6793, %f1359, %f6354;
	mov.b32 	%r11473, 0;
$L__BB9_2337:
	setp.ltu.f32 	%p2336, %f1361, 0f47CE4780;
	mul.rn.f32 	%f6355, %f6793, %f6793;
	and.b32  	%r10136, %r11473, 1;
	setp.eq.b32 	%p2337, %r10136, 1;
	selp.f32 	%f6356, 0f3F800000, %f6793, %p2337;
	fma.rn.f32 	%f6357, %f6355, %f6356, 0f00000000;
	fma.rn.f32 	%f6358, %f6355, 0f37CBAC00, 0fBAB607ED;
	selp.f32 	%f6359, %f6358, 0fB94D4153, %p2337;
	selp.f32 	%f6360, 0f3D2AAABB, 0f3C0885E4, %p2337;
	fma.rn.f32 	%f6361, %f6359, %f6355, %f6360;
	selp.f32 	%f6362, 0fBEFFFFFF, 0fBE2AAAA8, %p2337;
	fma.rn.f32 	%f6363, %f6361, %f6355, %f6362;
	fma.rn.f32 	%f6364, %f6363, %f6357, %f6356;
	and.b32  	%r10137, %r11473, 2;
	setp.eq.s32 	%p2338, %r10137, 0;
	mov.f32 	%f6365, 0f00000000;
	sub.f32 	%f6366, %f6365, %f6364;
	selp.f32 	%f1365, %f6364, %f6366, %p2338;
	mov.u32 	%r11477, %r11481;
	mov.f32 	%f6794, %f6795;
	@%p2336 bra 	$L__BB9_2345;
	setp.eq.f32 	%p2339, %f1361, 0f7F800000;
	@%p2339 bra 	$L__BB9_2344;
	mov.b32 	%r3896, %f1359;
	shl.b32 	%r10139, %r3896, 8;
	or.b32  	%r3897, %r10139, -2147483648;
	mov.b64 	%rd5393, 0;
	mov.b32 	%r11474, 0;
	mov.u64 	%rd5391, __cudart_i2opi_f;
	mov.u64 	%rd5392, %rd2;
$L__BB9_2340:
	.pragma "nounroll";
	ld.global.nc.u32 	%r10140, [%rd5391];
	mad.wide.u32 	%rd4450, %r10140, %r3897, %rd5393;
	shr.u64 	%rd5393, %rd4450, 32;
	st.local.u32 	[%rd5392], %rd4450;
	add.s32 	%r11474, %r11474, 1;
	add.s64 	%rd5392, %rd5392, 4;
	add.s64 	%rd5391, %rd5391, 4;
	setp.ne.s32 	%p2340, %r11474, 6;
	@%p2340 bra 	$L__BB9_2340;
	shr.u32 	%r10141, %r3896, 23;
	st.local.u32 	[%rd2+24], %rd5393;
	and.b32  	%r3900, %r10141, 31;
	and.b32  	%r10142, %r10141, 224;
	add.s32 	%r10143, %r10142, -128;
	shr.u32 	%r10144, %r10143, 5;
	mul.wide.u32 	%rd4451, %r10144, 4;
	sub.s64 	%rd2054, %rd2, %rd4451;
	ld.local.u32 	%r11475, [%rd2054+24];
	ld.local.u32 	%r11476, [%rd2054+20];
	setp.eq.s32 	%p2341, %r3900, 0;
	@%p2341 bra 	$L__BB9_2343;
	shf.l.wrap.b32 	%r11475, %r11476, %r11475, %r3900;
	ld.local.u32 	%r10145, [%rd2054+16];
	shf.l.wrap.b32 	%r11476, %r10145, %r11476, %r3900;
$L__BB9_2343:
	shr.u32 	%r10146, %r11475, 30;
	shf.l.wrap.b32 	%r10147, %r11476, %r11475, 2;
	shl.b32 	%r10148, %r11476, 2;
	shr.u32 	%r10149, %r10147, 31;
	add.s32 	%r10150, %r10149, %r10146;
	neg.s32 	%r10151, %r10150;
	setp.lt.s32 	%p2342, %r3896, 0;
	selp.b32 	%r11477, %r10151, %r10150, %p2342;
	xor.b32  	%r10152, %r10147, %r3896;
	shr.s32 	%r10153, %r10147, 31;
	xor.b32  	%r10154, %r10153, %r10147;
	xor.b32  	%r10155, %r10153, %r10148;
	cvt.u64.u32 	%rd4452, %r10154;
	shl.b64 	%rd4453, %rd4452, 32;
	cvt.u64.u32 	%rd4454, %r10155;
	or.b64  	%rd4455, %rd4453, %rd4454;
	cvt.rn.f64.s64 	%fd585, %rd4455;
	mul.f64 	%fd586, %fd585, 0d3BF921FB54442D19;
	cvt.rn.f32.f64 	%f6367, %fd586;
	neg.f32 	%f6368, %f6367;
	setp.lt.s32 	%p2343, %r10152, 0;
	selp.f32 	%f6794, %f6368, %f6367, %p2343;
	bra.uni 	$L__BB9_2345;
$L__BB9_2344:
	mov.f32 	%f6369, 0f00000000;
	mul.rn.f32 	%f6794, %f1359, %f6369;
	mov.b32 	%r11477, 0;
$L__BB9_2345:
	setp.ltu.f32 	%p2344, %f1361, 0f47CE4780;
	add.s32 	%r10157, %r11477, 1;
	mul.rn.f32 	%f6370, %f6794, %f6794;
	and.b32  	%r10158, %r11477, 1;
	setp.eq.b32 	%p2345, %r10158, 1;
	selp.f32 	%f6371, %f6794, 0f3F800000, %p2345;
	fma.rn.f32 	%f6372, %f6370, %f6371, 0f00000000;
	fma.rn.f32 	%f6373, %f6370, 0f37CBAC00, 0fBAB607ED;
	selp.f32 	%f6374, 0fB94D4153, %f6373, %p2345;
	selp.f32 	%f6375, 0f3C0885E4, 0f3D2AAABB, %p2345;
	fma.rn.f32 	%f6376, %f6374, %f6370, %f6375;
	selp.f32 	%f6377, 0fBE2AAAA8, 0fBEFFFFFF, %p2345;
	fma.rn.f32 	%f6378, %f6376, %f6370, %f6377;
	fma.rn.f32 	%f6379, %f6378, %f6372, %f6371;
	and.b32  	%r10159, %r10157, 2;
	setp.eq.s32 	%p2346, %r10159, 0;
	mov.f32 	%f6380, 0f00000000;
	sub.f32 	%f6381, %f6380, %f6379;
	selp.f32 	%f6382, %f6379, %f6381, %p2346;
	mul.f32 	%f1369, %f1365, %f6382;
	@%p2344 bra 	$L__BB9_2353;
	setp.eq.f32 	%p2347, %f1361, 0f7F800000;
	@%p2347 bra 	$L__BB9_2352;
	mov.b32 	%r3909, %f1359;
	shl.b32 	%r10161, %r3909, 8;
	or.b32  	%r3910, %r10161, -2147483648;
	mov.b64 	%rd5396, 0;
	mov.b32 	%r11478, 0;
	mov.u64 	%rd5394, __cudart_i2opi_f;
	mov.u64 	%rd5395, %rd1;
$L__BB9_2348:
	.pragma "nounroll";
	ld.global.nc.u32 	%r10162, [%rd5394];
	mad.wide.u32 	%rd4458, %r10162, %r3910, %rd5396;
	shr.u64 	%rd5396, %rd4458, 32;
	st.local.u32 	[%rd5395], %rd4458;
	add.s32 	%r11478, %r11478, 1;
	add.s64 	%rd5395, %rd5395, 4;
	add.s64 	%rd5394, %rd5394, 4;
	setp.ne.s32 	%p2348, %r11478, 6;
	@%p2348 bra 	$L__BB9_2348;
	shr.u32 	%r10163, %r3909, 23;
	st.local.u32 	[%rd1+24], %rd5396;
	and.b32  	%r3913, %r10163, 31;
	and.b32  	%r10164, %r10163, 224;
	add.s32 	%r10165, %r10164, -128;
	shr.u32 	%r10166, %r10165, 5;
	mul.wide.u32 	%rd4459, %r10166, 4;
	sub.s64 	%rd2061, %rd1, %rd4459;
	ld.local.u32 	%r11479, [%rd2061+24];
	ld.local.u32 	%r11480, [%rd2061+20];
	setp.eq.s32 	%p2349, %r3913, 0;
	@%p2349 bra 	$L__BB9_2351;
	shf.l.wrap.b32 	%r11479, %r11480, %r11479, %r3913;
	ld.local.u32 	%r10167, [%rd2061+16];
	shf.l.wrap.b32 	%r11480, %r10167, %r11480, %r3913;
$L__BB9_2351:
	shr.u32 	%r10168, %r11479, 30;
	shf.l.wrap.b32 	%r10169, %r11480, %r11479, 2;
	shl.b32 	%r10170, %r11480, 2;
	shr.u32 	%r10171, %r10169, 31;
	add.s32 	%r10172, %r10171, %r10168;
	neg.s32 	%r10173, %r10172;
	setp.lt.s32 	%p2350, %r3909, 0;
	selp.b32 	%r11481, %r10173, %r10172, %p2350;
	xor.b32  	%r10174, %r10169, %r3909;
	shr.s32 	%r10175, %r10169, 31;
	xor.b32  	%r10176, %r10175, %r10169;
	xor.b32  	%r10177, %r10175, %r10170;
	cvt.u64.u32 	%rd4460, %r10176;
	shl.b64 	%rd4461, %rd4460, 32;
	cvt.u64.u32 	%rd4462, %r10177;
	or.b64  	%rd4463, %rd4461, %rd4462;
	cvt.rn.f64.s64 	%fd587, %rd4463;
	mul.f64 	%fd588, %fd587, 0d3BF921FB54442D19;
	cvt.rn.f32.f64 	%f6383, %fd588;
	neg.f32 	%f6384, %f6383;
	setp.lt.s32 	%p2351, %r10174, 0;
	selp.f32 	%f6795, %f6384, %f6383, %p2351;
	bra.uni 	$L__BB9_2353;
$L__BB9_2352:
	mov.f32 	%f6385, 0f00000000;
	mul.rn.f32 	%f6795, %f1359, %f6385;
	mov.b32 	%r11481, 0;
$L__BB9_2353:
	mul.f32 	%f6386, %f6795, %f6795;
	fma.rn.f32 	%f6387, %f6386, 0f3C190000, 0f3B560000;
	fma.rn.f32 	%f6388, %f6387, %f6386, 0f3CC70000;
	fma.rn.f32 	%f6389, %f6388, %f6386, 0f3D5B0000;
	fma.rn.f32 	%f6390, %f6389, %f6386, 0f3E089438;
	fma.rn.f32 	%f6391, %f6390, %f6386, 0f3EAAAA88;
	mul.rn.f32 	%f6392, %f6386, %f6795;
	fma.rn.f32 	%f6393, %f6391, %f6392, %f6795;
	abs.f32 	%f6394, %f6795;
	setp.eq.f32 	%p2352, %f6394, 0f3A00B43C;
	selp.f32 	%f6395, %f6795, %f6393, %p2352;
	and.b32  	%r10179, %r11481, 1;
	setp.eq.b32 	%p2353, %r10179, 1;
	neg.f32 	%f6396, %f6395;
	rcp.approx.ftz.f32 	%f6397, %f6396;
	selp.f32 	%f6398, %f6397, %f6395, %p2353;
	add.f32 	%f1373, %f1369, %f6398;
	mul.f32 	%f6399, %f1373, 0f3F22F983;
	cvt.rni.s32.f32 	%r11493, %f6399;
	cvt.rn.f32.s32 	%f6400, %r11493;
	fma.rn.f32 	%f6401, %f6400, 0fBFC90FDA, %f1373;
	fma.rn.f32 	%f6402, %f6400, 0fB3A22168, %f6401;
	fma.rn.f32 	%f6798, %f6400, 0fA7C234C5, %f6402;
	abs.f32 	%f1375, %f1373;
	setp.ltu.f32 	%p2354, %f1375, 0f47CE4780;
	mov.u32 	%r11485, %r11493;
	mov.f32 	%f6796, %f6798;
	@%p2354 bra 	$L__BB9_2361;
	setp.eq.f32 	%p2355, %f1375, 0f7F800000;
	@%p2355 bra 	$L__BB9_2360;
	mov.b32 	%r3923, %f1373;
	shl.b32 	%r10181, %r3923, 8;
	or.b32  	%r3924, %r10181, -2147483648;
	mov.b64 	%rd5399, 0;
	mov.b32 	%r11482, 0;
	mov.u64 	%rd5397, __cudart_i2opi_f;
	mov.u64 	%rd5398, %rd3;
$L__BB9_2356:
	.pragma "nounroll";
	ld.global.nc.u32 	%r10182, [%rd5397];
	mad.wide.u32 	%rd4466, %r10182, %r3924, %rd5399;
	shr.u64 	%rd5399, %rd4466, 32;
	st.local.u32 	[%rd5398], %rd4466;
	add.s32 	%r11482, %r11482, 1;
	add.s64 	%rd5398, %rd5398, 4;
	add.s64 	%rd5397, %rd5397, 4;
	setp.ne.s32 	%p2356, %r11482, 6;
	@%p2356 bra 	$L__BB9_2356;
	shr.u32 	%r10183, %r3923, 23;
	st.local.u32 	[%rd3+24], %rd5399;
	and.b32  	%r3927, %r10183, 31;
	and.b32  	%r10184, %r10183, 224;
	add.s32 	%r10185, %r10184, -128;
	shr.u32 	%r10186, %r10185, 5;
	mul.wide.u32 	%rd4467, %r10186, 4;
	sub.s64 	%rd2068, %rd3, %rd4467;
	ld.local.u32 	%r11483, [%rd2068+24];
	ld.local.u32 	%r11484, [%rd2068+20];
	setp.eq.s32 	%p2357, %r3927, 0;
	@%p2357 bra 	$L__BB9_2359;
	shf.l.wrap.b32 	%r11483, %r11484, %r11483, %r3927;
	ld.local.u32 	%r10187, [%rd2068+16];
	shf.l.wrap.b32 	%r11484, %r10187, %r11484, %r3927;
$L__BB9_2359:
	shr.u32 	%r10188, %r11483, 30;
	shf.l.wrap.b32 	%r10189, %r11484, %r11483, 2;
	shl.b32 	%r10190, %r11484, 2;
	shr.u32 	%r10191, %r10189, 31;
	add.s32 	%r10192, %r10191, %r10188;
	neg.s32 	%r10193, %r10192;
	setp.lt.s32 	%p2358, %r3923, 0;
	selp.b32 	%r11485, %r10193, %r10192, %p2358;
	xor.b32  	%r10194, %r10189, %r3923;
	shr.s32 	%r10195, %r10189, 31;
	xor.b32  	%r10196, %r10195, %r10189;
	xor.b32  	%r10197, %r10195, %r10190;
	cvt.u64.u32 	%rd4468, %r10196;
	shl.b64 	%rd4469, %rd4468, 32;
	cvt.u64.u32 	%rd4470, %r10197;
	or.b64  	%rd4471, %rd4469, %rd4470;
	cvt.rn.f64.s64 	%fd589, %rd4471;
	mul.f64 	%fd590, %fd589, 0d3BF921FB54442D19;
	cvt.rn.f32.f64 	%f6403, %fd590;
	neg.f32 	%f6404, %f6403;
	setp.lt.s32 	%p2359, %r10194, 0;
	selp.f32 	%f6796, %f6404, %f6403, %p2359;
	bra.uni 	$L__BB9_2361;
$L__BB9_2360:
	mov.f32 	%f6405, 0f00000000;
	mul.rn.f32 	%f6796, %f1373, %f6405;
	mov.b32 	%r11485, 0;
$L__BB9_2361:
	setp.ltu.f32 	%p2360, %f1375, 0f47CE4780;
	mul.rn.f32 	%f6406, %f6796, %f6796;
	and.b32  	%r10199, %r11485, 1;
	setp.eq.b32 	%p2361, %r10199, 1;
	selp.f32 	%f6407, 0f3F800000, %f6796, %p2361;
	fma.rn.f32 	%f6408, %f6406, %f6407, 0f00000000;
	fma.rn.f32 	%f6409, %f6406, 0f37CBAC00, 0fBAB607ED;
	selp.f32 	%f6410, %f6409, 0fB94D4153, %p2361;
	selp.f32 	%f6411, 0f3D2AAABB, 0f3C0885E4, %p2361;
	fma.rn.f32 	%f6412, %f6410, %f6406, %f6411;
	selp.f32 	%f6413, 0fBEFFFFFF, 0fBE2AAAA8, %p2361;
	fma.rn.f32 	%f6414, %f6412, %f6406, %f6413;
	fma.rn.f32 	%f6415, %f6414, %f6408, %f6407;
	and.b32  	%r10200, %r11485, 2;
	setp.eq.s32 	%p2362, %r10200, 0;
	mov.f32 	%f6416, 0f00000000;
	sub.f32 	%f6417, %f6416, %f6415;
	selp.f32 	%f1379, %f6415, %f6417, %p2362;
	mov.u32 	%r11489, %r11493;
	mov.f32 	%f6797, %f6798;
	@%p2360 bra 	$L__BB9_2369;
	setp.eq.f32 	%p2363, %f1375, 0f7F800000;
	@%p2363 bra 	$L__BB9_2368;
	mov.b32 	%r3936, %f1373;
	shl.b32 	%r10202, %r3936, 8;
	or.b32  	%r3937, %r10202, -2147483648;
	mov.b64 	%rd5402, 0;
	mov.b32 	%r11486, 0;
	mov.u64 	%rd5400, __cudart_i2opi_f;
	mov.u64 	%rd5401, %rd2;
$L__BB9_2364:
	.pragma "nounroll";
	ld.global.nc.u32 	%r10203, [%rd5400];
	mad.wide.u32 	%rd4474, %r10203, %r3937, %rd5402;
	shr.u64 	%rd5402, %rd4474, 32;
	st.local.u32 	[%rd5401], %rd4474;
	add.s32 	%r11486, %r11486, 1;
	add.s64 	%rd5401, %rd5401, 4;
	add.s64 	%rd5400, %rd5400, 4;
	setp.ne.s32 	%p2364, %r11486, 6;
	@%p2364 bra 	$L__BB9_2364;
	shr.u32 	%r10204, %r3936, 23;
	st.local.u32 	[%rd2+24], %rd5402;
	and.b32  	%r3940, %r10204, 31;
	and.b32  	%r10205, %r10204, 224;
	add.s32 	%r10206, %r10205, -128;
	shr.u32 	%r10207, %r10206, 5;
	mul.wide.u32 	%rd4475, %r10207, 4;
	sub.s64 	%rd2075, %rd2, %rd4475;
	ld.local.u32 	%r11487, [%rd2075+24];
	ld.local.u32 	%r11488, [%rd2075+20];
	setp.eq.s32 	%p2365, %r3940, 0;
	@%p2365 bra 	$L__BB9_2367;
	shf.l.wrap.b32 	%r11487, %r11488, %r11487, %r3940;
	ld.local.u32 	%r10208, [%rd2075+16];
	shf.l.wrap.b32 	%r11488, %r10208, %r11488, %r3940;
$L__BB9_2367:
	shr.u32 	%r10209, %r11487, 30;
	shf.l.wrap.b32 	%r10210, %r11488, %r11487, 2;
	shl.b32 	%r10211, %r11488, 2;
	shr.u32 	%r10212, %r10210, 31;
	add.s32 	%r10213, %r10212, %r10209;
	neg.s32 	%r10214, %r10213;
	setp.lt.s32 	%p2366, %r3936, 0;
	selp.b32 	%r11489, %r10214, %r10213, %p2366;
	xor.b32  	%r10215, %r10210, %r3936;
	shr.s32 	%r10216, %r10210, 31;
	xor.b32  	%r10217, %r10216, %r10210;
	xor.b32  	%r10218, %r10216, %r10211;
	cvt.u64.u32 	%rd4476, %r10217;
	shl.b64 	%rd4477, %rd4476, 32;
	cvt.u64.u32 	%rd4478, %r10218;
	or.b64  	%rd4479, %rd4477, %rd4478;
	cvt.rn.f64.s64 	%fd591, %rd4479;
	mul.f64 	%fd592, %fd591, 0d3BF921FB54442D19;
	cvt.rn.f32.f64 	%f6418, %fd592;
	neg.f32 	%f6419, %f6418;
	setp.lt.s32 	%p2367, %r10215, 0;
	selp.f32 	%f6797, %f6419, %f6418, %p2367;
	bra.uni 	$L__BB9_2369;
$L__BB9_2368:
	mov.f32 	%f6420, 0f00000000;
	mul.rn.f32 	%f6797, %f1373, %f6420;
	mov.b32 	%r11489, 0;
$L__BB9_2369:
	setp.ltu.f32 	%p2368, %f1375, 0f47CE4780;
	add.s32 	%r10220, %r11489, 1;
	mul.rn.f32 	%f6421, %f6797, %f6797;
	and.b32  	%r10221, %r11489, 1;
	setp.eq.b32 	%p2369, %r10221, 1;
	selp.f32 	%f6422, %f6797, 0f3F800000, %p2369;
	fma.rn.f32 	%f6423, %f6421, %f6422, 0f00000000;
	fma.rn.f32 	%f6424, %f6421, 0f37CBAC00, 0fBAB607ED;
	selp.f32 	%f6425, 0fB94D4153, %f6424, %p2369;
	selp.f32 	%f6426, 0f3C0885E4, 0f3D2AAABB, %p2369;
	fma.rn.f32 	%f6427, %f6425, %f6421, %f6426;
	selp.f32 	%f6428, 0fBE2AAAA8, 0fBEFFFFFF, %p2369;
	fma.rn.f32 	%f6429, %f6427, %f6421, %f6428;
	fma.rn.f32 	%f6430, %f6429, %f6423, %f6422;
	and.b32  	%r10222, %r10220, 2;
	setp.eq.s32 	%p2370, %r10222, 0;
	mov.f32 	%f6431, 0f00000000;
	sub.f32 	%f6432, %f6431, %f6430;
	selp.f32 	%f6433, %f6430, %f6432, %p2370;
	mul.f32 	%f1383, %f1379, %f6433;
	@%p2368 bra 	$L__BB9_2377;
	setp.eq.f32 	%p2371, %f1375, 0f7F800000;
	@%p2371 bra 	$L__BB9_2376;
	mov.b32 	%r3949, %f1373;
	shl.b32 	%r10224, %r3949, 8;
	or.b32  	%r3950, %r10224, -2147483648;
	mov.b64 	%rd5405, 0;
	mov.b32 	%r11490, 0;
	mov.u64 	%rd5403, __cudart_i2opi_f;
	mov.u64 	%rd5404, %rd1;
$L__BB9_2372:
	.pragma "nounroll";
	ld.global.nc.u32 	%r10225, [%rd5403];
	mad.wide.u32 	%rd4482, %r10225, %r3950, %rd5405;
	shr.u64 	%rd5405, %rd4482, 32;
	st.local.u32 	[%rd5404], %rd4482;
	add.s32 	%r11490, %r11490, 1;
	add.s64 	%rd5404, %rd5404, 4;
	add.s64 	%rd5403, %rd5403, 4;
	setp.ne.s32 	%p2372, %r11490, 6;
	@%p2372 bra 	$L__BB9_2372;
	shr.u32 	%r10226, %r3949, 23;
	st.local.u32 	[%rd1+24], %rd5405;
	and.b32  	%r3953, %r10226, 31;
	and.b32  	%r10227, %r10226, 224;
	add.s32 	%r10228, %r10227, -128;
	shr.u32 	%r10229, %r10228, 5;
	mul.wide.u32 	%rd4483, %r10229, 4;
	sub.s64 	%rd2082, %rd1, %rd4483;
	ld.local.u32 	%r11491, [%rd2082+24];
	ld.local.u32 	%r11492, [%rd2082+20];
	setp.eq.s32 	%p2373, %r3953, 0;
	@%p2373 bra 	$L__BB9_2375;
	shf.l.wrap.b32 	%r11491, %r11492, %r11491, %r3953;
	ld.local.u32 	%r10230, [%rd2082+16];
	shf.l.wrap.b32 	%r11492, %r10230, %r11492, %r3953;
$L__BB9_2375:
	shr.u32 	%r10231, %r11491, 30;
	shf.l.wrap.b32 	%r10232, %r11492, %r11491, 2;
	shl.b32 	%r10233, %r11492, 2;
	shr.u32 	%r10234, %r10232, 31;
	add.s32 	%r10235, %r10234, %r10231;
	neg.s32 	%r10236, %r10235;
	setp.lt.s32 	%p2374, %r3949, 0;
	selp.b32 	%r11493, %r10236, %r10235, %p2374;
	xor.b32  	%r10237, %r10232, %r3949;
	shr.s32 	%r10238, %r10232, 31;
	xor.b32  	%r10239, %r10238, %r10232;
	xor.b32  	%r10240, %r10238, %r10233;
	cvt.u64.u32 	%rd4484, %r10239;
	shl.b64 	%rd4485, %rd4484, 32;
	cvt.u64.u32 	%rd4486, %r10240;
	or.b64  	%rd4487, %rd4485, %rd4486;
	cvt.rn.f64.s64 	%fd593, %rd4487;
	mul.f64 	%fd594, %fd593, 0d3BF921FB54442D19;
	cvt.rn.f32.f64 	%f6434, %fd594;
	neg.f32 	%f6435, %f6434;
	setp.lt.s32 	%p2375, %r10237, 0;
	selp.f32 	%f6798, %f6435, %f6434, %p2375;
	bra.uni 	$L__BB9_2377;
$L__BB9_2376:
	mov.f32 	%f6436, 0f00000000;
	mul.rn.f32 	%f6798, %f1373, %f6436;
	mov.b32 	%r11493, 0;
$L__BB9_2377:
	mul.f32 	%f6437, %f6798, %f6798;
	fma.rn.f32 	%f6438, %f6437, 0f3C190000, 0f3B560000;
	fma.rn.f32 	%f6439, %f6438, %f6437, 0f3CC70000;
	fma.rn.f32 	%f6440, %f6439, %f6437, 0f3D5B0000;
	fma.rn.f32 	%f6441, %f6440, %f6437, 0f3E089438;
	fma.rn.f32 	%f6442, %f6441, %f6437, 0f3EAAAA88;
	mul.rn.f32 	%f6443, %f6437, %f6798;
	fma.rn.f32 	%f6444, %f6442, %f6443, %f6798;
	abs.f32 	%f6445, %f6798;
	setp.eq.f32 	%p2376, %f6445, 0f3A00B43C;
	selp.f32 	%f6446, %f6798, %f6444, %p2376;
	and.b32  	%r10242, %r11493, 1;
	setp.eq.b32 	%p2377, %r10242, 1;
	neg.f32 	%f6447, %f6446;
	rcp.approx.ftz.f32 	%f6448, %f6447;
	selp.f32 	%f6449, %f6448, %f6446, %p2377;
	add.f32 	%f1387, %f1383, %f6449;
	mul.f32 	%f6450, %f1387, 0f3F22F983;
	cvt.rni.s32.f32 	%r11505, %f6450;
	cvt.rn.f32.s32 	%f6451, %r11505;
	fma.rn.f32 	%f6452, %f6451, 0fBFC90FDA, %f1387;
	fma.rn.f32 	%f6453, %f6451, 0fB3A22168, %f6452;
	fma.rn.f32 	%f6801, %f6451, 0fA7C234C5, %f6453;
	abs.f32 	%f1389, %f1387;
	setp.ltu.f32 	%p2378, %f1389, 0f47CE4780;
	mov.u32 	%r11497, %r11505;
	mov.f32 	%f6799, %f6801;
	@%p2378 bra 	$L__BB9_2385;
	setp.eq.f32 	%p2379, %f1389, 0f7F800000;
	@%p2379 bra 	$L__BB9_2384;
	mov.b32 	%r3963, %f1387;
	shl.b32 	%r10244, %r3963, 8;
	or.b32  	%r3964, %r10244, -2147483648;
	mov.b64 	%rd5408, 0;
	mov.b32 	%r11494, 0;
	mov.u64 	%rd5406, __cudart_i2opi_f;
	mov.u64 	%rd5407, %rd3;
$L__BB9_2380:
	.pragma "nounroll";
	ld.global.nc.u32 	%r10245, [%rd5406];
	mad.wide.u32 	%rd4490, %r10245, %r3964, %rd5408;
	shr.u64 	%rd5408, %rd4490, 32;
	st.local.u32 	[%rd5407], %rd4490;
	add.s32 	%r11494, %r11494, 1;
	add.s64 	%rd5407, %rd5407, 4;
	add.s64 	%rd5406, %rd5406, 4;
	setp.ne.s32 	%p2380, %r11494, 6;
	@%p2380 bra 	$L__BB9_2380;
	shr.u32 	%r10246, %r3963, 23;
	st.local.u32 	[%rd3+24], %rd5408;
	and.b32  	%r3967, %r10246, 31;
	and.b32  	%r10247, %r10246, 224;
	add.s32 	%r10248, %r10247, -128;
	shr.u32 	%r10249, %r10248, 5;
	mul.wide.u32 	%rd4491, %r10249, 4;
	sub.s64 	%rd2089, %rd3, %rd4491;
	ld.local.u32 	%r11495, [%rd2089+24];
	ld.local.u32 	%r11496, [%rd2089+20];
	setp.eq.s32 	%p2381, %r3967, 0;
	@%p2381 bra 	$L__BB9_2383;
	shf.l.wrap.b32 	%r11495, %r11496, %r11495, %r3967;
	ld.local.u32 	%r10250, [%rd2089+16];
	shf.l.wrap.b32 	%r11496, %r10250, %r11496, %r3967;
$L__BB9_2383:
	shr.u32 	%r10251, %r11495, 30;
	shf.l.wrap.b32 	%r10252, %r11496, %r11495, 2;
	shl.b32 	%r10253, %r11496, 2;
	shr.u32 	%r10254, %r10252, 31;
	add.s32 	%r10255, %r10254, %r10251;
	neg.s32 	%r10256, %r10255;
	setp.lt.s32 	%p2382, %r3963, 0;
	selp.b32 	%r11497, %r10256, %r10255, %p2382;
	xor.b32  	%r10257, %r10252, %r3963;
	shr.s32 	%r10258, %r10252, 31;
	xor.b32  	%r10259, %r10258, %r10252;
	xor.b32  	%r10260, %r10258, %r10253;
	cvt.u64.u32 	%rd4492, %r10259;
	shl.b64 	%rd4493, %rd4492, 32;
	cvt.u64.u32 	%rd4494, %r10260;
	or.b64  	%rd4495, %rd4493, %rd4494;
	cvt.rn.f64.s64 	%fd595, %rd4495;
	mul.f64 	%fd596, %fd595, 0d3BF921FB54442D19;
	cvt.rn.f32.f64 	%f6454, %fd596;
	neg.f32 	%f6455, %f6454;
	setp.lt.s32 	%p2383, %r10257, 0;
	selp.f32 	%f6799, %f6455, %f6454, %p2383;
	bra.uni 	$L__BB9_2385;
$L__BB9_2384:
	mov.f32 	%f6456, 0f00000000;
	mul.rn.f32 	%f6799, %f1387, %f6456;
	mov.b32 	%r11497, 0;
$L__BB9_2385:
	setp.ltu.f32 	%p2384, %f1389, 0f47CE4780;
	mul.rn.f32 	%f6457, %f6799, %f6799;
	and.b32  	%r10262, %r11497, 1;
	setp.eq.b32 	%p2385, %r10262, 1;
	selp.f32 	%f6458, 0f3F800000, %f6799, %p2385;
	fma.rn.f32 	%f6459, %f6457, %f6458, 0f00000000;
	fma.rn.f32 	%f6460, %f6457, 0f37CBAC00, 0fBAB607ED;
	selp.f32 	%f6461, %f6460, 0fB94D4153, %p2385;
	selp.f32 	%f6462, 0f3D2AAABB, 0f3C0885E4, %p2385;
	fma.rn.f32 	%f6463, %f6461, %f6457, %f6462;
	selp.f32 	%f6464, 0fBEFFFFFF, 0fBE2AAAA8, %p2385;
	fma.rn.f32 	%f6465, %f6463, %f6457, %f6464;
	fma.rn.f32 	%f6466, %f6465, %f6459, %f6458;
	and.b32  	%r10263, %r11497, 2;
	setp.eq.s32 	%p2386, %r10263, 0;
	mov.f32 	%f6467, 0f00000000;
	sub.f32 	%f6468, %f6467, %f6466;
	selp.f32 	%f1393, %f6466, %f6468, %p2386;
	mov.u32 	%r11501, %r11505;
	mov.f32 	%f6800, %f6801;
	@%p2384 bra 	$L__BB9_2393;
	setp.eq.f32 	%p2387, %f1389, 0f7F800000;
	@%p2387 bra 	$L__BB9_2392;
	mov.b32 	%r3976, %f1387;
	shl.b32 	%r10265, %r3976, 8;
	or.b32  	%r3977, %r10265, -2147483648;
	mov.b64 	%rd5411, 0;
	mov.b32 	%r11498, 0;
	mov.u64 	%rd5409, __cudart_i2opi_f;
	mov.u64 	%rd5410, %rd2;
$L__BB9_2388:
	.pragma "nounroll";
	ld.global.nc.u32 	%r10266, [%rd5409];
	mad.wide.u32 	%rd4498, %r10266, %r3977, %rd5411;
	shr.u64 	%rd5411, %rd4498, 32;
	st.local.u32 	[%rd5410], %rd4498;
	add.s32 	%r11498, %r11498, 1;
	add.s64 	%rd5410, %rd5410, 4;
	add.s64 	%rd5409, %rd5409, 4;
	setp.ne.s32 	%p2388, %r11498, 6;
	@%p2388 bra 	$L__BB9_2388;
	shr.u32 	%r10267, %r3976, 23;
	st.local.u32 	[%rd2+24], %rd5411;
	and.b32  	%r3980, %r10267, 31;
	and.b32  	%r10268, %r10267, 224;
	add.s32 	%r10269, %r10268, -128;
	shr.u32 	%r10270, %r10269, 5;
	mul.wide.u32 	%rd4499, %r10270, 4;
	sub.s64 	%rd2096, %rd2, %rd4499;
	ld.local.u32 	%r11499, [%rd2096+24];
	ld.local.u32 	%r11500, [%rd2096+20];
	setp.eq.s32 	%p2389, %r3980, 0;
	@%p2389 bra 	$L__BB9_2391;
	shf.l.wrap.b32 	%r11499, %r11500, %r11499, %r3980;
	ld.local.u32 	%r10271, [%rd2096+16];
	shf.l.wrap.b32 	%r11500, %r10271, %r11500, %r3980;
$L__BB9_2391:
	shr.u32 	%r10272, %r11499, 30;
	shf.l.wrap.b32 	%r10273, %r11500, %r11499, 2;
	shl.b32 	%r10274, %r11500, 2;
	shr.u32 	%r10275, %r10273, 31;
	add.s32 	%r10276, %r10275, %r10272;
	neg.s32 	%r10277, %r10276;
	setp.lt.s32 	%p2390, %r3976, 0;
	selp.b32 	%r11501, %r10277, %r10276, %p2390;
	xor.b32  	%r10278, %r10273, %r3976;
	shr.s32 	%r10279, %r10273, 31;
	xor.b32  	%r10280, %r10279, %r10273;
	xor.b32  	%r10281, %r10279, %r10274;
	cvt.u64.u32 	%rd4500, %r10280;
	shl.b64 	%rd4501, %rd4500, 32;
	cvt.u64.u32 	%rd4502, %r10281;
	or.b64  	%rd4503, %rd4501, %rd4502;
	cvt.rn.f64.s64 	%fd597, %rd4503;
	mul.f64 	%fd598, %fd597, 0d3BF921FB54442D19;
	cvt.rn.f32.f64 	%f6469, %fd598;
	neg.f32 	%f6470, %f6469;
	setp.lt.s32 	%p2391, %r10278, 0;
	selp.f32 	%f6800, %f6470, %f6469, %p2391;
	bra.uni 	$L__BB9_2393;
$L__BB9_2392:
	mov.f32 	%f6471, 0f00000000;
	mul.rn.f32 	%f6800, %f1387, %f6471;
	mov.b32 	%r11501, 0;
$L__BB9_2393:
	setp.ltu.f32 	%p2392, %f1389, 0f47CE4780;
	add.s32 	%r10283, %r11501, 1;
	mul.rn.f32 	%f6472, %f6800, %f6800;
	and.b32  	%r10284, %r11501, 1;
	setp.eq.b32 	%p2393, %r10284, 1;
	selp.f32 	%f6473, %f6800, 0f3F800000, %p2393;
	fma.rn.f32 	%f6474, %f6472, %f6473, 0f00000000;
	fma.rn.f32 	%f6475, %f6472, 0f37CBAC00, 0fBAB607ED;
	selp.f32 	%f6476, 0fB94D4153, %f6475, %p2393;
	selp.f32 	%f6477, 0f3C0885E4, 0f3D2AAABB, %p2393;
	fma.rn.f32 	%f6478, %f6476, %f6472, %f6477;
	selp.f32 	%f6479, 0fBE2AAAA8, 0fBEFFFFFF, %p2393;
	fma.rn.f32 	%f6480, %f6478, %f6472, %f6479;
	fma.rn.f32 	%f6481, %f6480, %f6474, %f6473;
	and.b32  	%r10285, %r10283, 2;
	setp.eq.s32 	%p2394, %r10285, 0;
	mov.f32 	%f6482, 0f00000000;
	sub.f32 	%f6483, %f6482, %f6481;
	selp.f32 	%f6484, %f6481, %f6483, %p2394;
	mul.f32 	%f1397, %f1393, %f6484;
	@%p2392 bra 	$L__BB9_2401;
	setp.eq.f32 	%p2395, %f1389, 0f7F800000;
	@%p2395 bra 	$L__BB9_2400;
	mov.b32 	%r3989, %f1387;
	shl.b32 	%r10287, %r3989, 8;
	or.b32  	%r3990, %r10287, -2147483648;
	mov.b64 	%rd5414, 0;
	mov.b32 	%r11502, 0;
	mov.u64 	%rd5412, __cudart_i2opi_f;
	mov.u64 	%rd5413, %rd1;
$L__BB9_2396:
	.pragma "nounroll";
	ld.global.nc.u32 	%r10288, [%rd5412];
	mad.wide.u32 	%rd4506, %r10288, %r3990, %rd5414;
	shr.u64 	%rd5414, %rd4506, 32;
	st.local.u32 	[%rd5413], %rd4506;
	add.s32 	%r11502, %r11502, 1;
	add.s64 	%rd5413, %rd5413, 4;
	add.s64 	%rd5412, %rd5412, 4;
	setp.ne.s32 	%p2396, %r11502, 6;
	@%p2396 bra 	$L__BB9_2396;
	shr.u32 	%r10289, %r3989, 23;
	st.local.u32 	[%rd1+24], %rd5414;
	and.b32  	%r3993, %r10289, 31;
	and.b32  	%r10290, %r10289, 224;
	add.s32 	%r10291, %r10290, -128;
	shr.u32 	%r10292, %r10291, 5;
	mul.wide.u32 	%rd4507, %r10292, 4;
	sub.s64 	%rd2103, %rd1, %rd4507;
	ld.local.u32 	%r11503, [%rd2103+24];
	ld.local.u32 	%r11504, [%rd2103+20];
	setp.eq.s32 	%p2397, %r3993, 0;
	@%p2397 bra 	$L__BB9_2399;
	shf.l.wrap.b32 	%r11503, %r11504, %r11503, %r3993;
	ld.local.u32 	%r10293, [%rd2103+16];
	shf.l.wrap.b32 	%r11504, %r10293, %r11504, %r3993;
$L__BB9_2399:
	shr.u32 	%r10294, %r11503, 30;
	shf.l.wrap.b32 	%r10295, %r11504, %r11503, 2;
	shl.b32 	%r10296, %r11504, 2;
	shr.u32 	%r10297, %r10295, 31;
	add.s32 	%r10298, %r10297, %r10294;
	neg.s32 	%r10299, %r10298;
	setp.lt.s32 	%p2398, %r3989, 0;
	selp.b32 	%r11505, %r10299, %r10298, %p2398;
	xor.b32  	%r10300, %r10295, %r3989;
	shr.s32 	%r10301, %r10295, 31;
	xor.b32  	%r10302, %r10301, %r10295;
	xor.b32  	%r10303, %r10301, %r10296;
	cvt.u64.u32 	%rd4508, %r10302;
	shl.b64 	%rd4509, %rd4508, 32;
	cvt.u64.u32 	%rd4510, %r10303;
	or.b64  	%rd4511, %rd4509, %rd4510;
	cvt.rn.f64.s64 	%fd599, %rd4511;
	mul.f64 	%fd600, %fd599, 0d3BF921FB54442D19;
	cvt.rn.f32.f64 	%f6485, %fd600;
	neg.f32 	%f6486, %f6485;
	setp.lt.s32 	%p2399, %r10300, 0;
	selp.f32 	%f6801, %f6486, %f6485, %p2399;
	bra.uni 	$L__BB9_2401;
$L__BB9_2400:
	mov.f32 	%f6487, 0f00000000;
	mul.rn.f32 	%f6801, %f1387, %f6487;
	mov.b32 	%r11505, 0;
$L__BB9_2401:
	mul.f32 	%f6488, %f6801, %f6801;
	fma.rn.f32 	%f6489, %f6488, 0f3C190000, 0f3B560000;
	fma.rn.f32 	%f6490, %f6489, %f6488, 0f3CC70000;
	fma.rn.f32 	%f6491, %f6490, %f6488, 0f3D5B0000;
	fma.rn.f32 	%f6492, %f6491, %f6488, 0f3E089438;
	fma.rn.f32 	%f6493, %f6492, %f6488, 0f3EAAAA88;
	mul.rn.f32 	%f6494, %f6488, %f6801;
	fma.rn.f32 	%f6495, %f6493, %f6494, %f6801;
	abs.f32 	%f6496, %f6801;
	setp.eq.f32 	%p2400, %f6496, 0f3A00B43C;
	selp.f32 	%f6497, %f6801, %f6495, %p2400;
	and.b32  	%r10305, %r11505, 1;
	setp.eq.b32 	%p2401, %r10305, 1;
	neg.f32 	%f6498, %f6497;
	rcp.approx.ftz.f32 	%f6499, %f6498;
	selp.f32 	%f6500, %f6499, %f6497, %p2401;
	add.f32 	%f6501, %f1397, %f6500;
	cvta.to.global.u64 	%rd4512, %rd2105;
	add.s64 	%rd4514, %rd4512, %rd2110;
	st.global.f32 	[%rd4514], %f6501;
$L__BB9_2402:
	ret;

}
	// .globl	_Z17light_postprocessPKfPfi
.visible .entry _Z17light_postprocessPKfPfi(
	.param .u64 .ptr .align 1 _Z17light_postprocessPKfPfi_param_0,
	.param .u64 .ptr .align 1 _Z17light_postprocessPKfPfi_param_1,
	.param .u32 _Z17light_postprocessPKfPfi_param_2
)
{
	.reg .pred 	%p<2>;
	.reg .b32 	%r<6>;
	.reg .b32 	%f<3>;
	.reg .b64 	%rd<8>;

	ld.param.u64 	%rd1, [_Z17light_postprocessPKfPfi_param_0];
	ld.param.u64 	%rd2, [_Z17light_postprocessPKfPfi_param_1];
	ld.param.u32 	%r2, [_Z17light_postprocessPKfPfi_param_2];
	mov.u32 	%r3, %ctaid.x;
	mov.u32 	%r4, %ntid.x;
	mov.u32 	%r5, %tid.x;
	mad.lo.s32 	%r1, %r3, %r4, %r5;
	setp.ge.s32 	%p1, %r1, %r2;
	@%p1 bra 	$L__BB10_2;
	cvta.to.global.u64 	%rd3, %rd1;
	cvta.to.global.u64 	%rd4, %rd2;
	mul.wide.s32 	%rd5, %r1, 4;
	add.s64 	%rd6, %rd3, %rd5;
	ld.global.f32 	%f1, [%rd6];
	add.f32 	%f2, %f1, 0f3F800000;
	add.s64 	%rd7, %rd4, %rd5;
	st.global.f32 	[%rd7], %f2;
$L__BB10_2:
	ret;

}


// ===== COMPILED SASS (sm_100) =====

	.target	sm_100

	.elftype	@"ET_EXEC"


//--------------------- .note.nv.tkinfo           --------------------------
	.section	.note.nv.tkinfo,"",@"SHT_NOTE"
	.sectionflags	@"SHF_NOTE_NV_TKINFO"
	.tkinfo
        /*0018*/ 	.word	0x00000002
        /*0030*/ 	.string	""
        /*0030*/ 	.string	"ptxas"
        /*0030*/ 	.string	"Cuda compilation tools, release 13.0, V13.0.88"
        /*0030*/ 	.string	"Build cuda_13.0.r13.0/compiler.36424714_0"
        /*0030*/ 	.string	"-arch sm_100 -m 64 "



//--------------------- .note.nv.cuinfo           --------------------------
	.section	.note.nv.cuinfo,"",@"SHT_NOTE"
	.sectionflags	@"SHF_NOTE_NV_CUINFO"
        /*0018*/ 	.short	0x0002
        /*001a*/ 	.short	0x0064
        /*001c*/ 	.short	0x0082
	.zero		2


//--------------------- .nv.info                  --------------------------
	.section	.nv.info,"",@"SHT_CUDA_INFO"
	.align	4


	//----- nvinfo : EIATTR_REGCOUNT
	.align		4
        /*0000*/ 	.byte	0x04, 0x2f
        /*0002*/ 	.short	(.L_2 - .L_1)
	.align		4
.L_1:
        /*0004*/ 	.word	index@(_Z15unfused_chain_1PKfPfi)
        /*0008*/ 	.word	0x0000000a


	//----- nvinfo : EIATTR_FRAME_SIZE
	.align		4
.L_2:
        /*000c*/ 	.byte	0x04, 0x11
        /*000e*/ 	.short	(.L_4 - .L_3)
	.align		4
.L_3:
        /*0010*/ 	.word	index@(_Z15unfused_chain_1PKfPfi)
        /*0014*/ 	.word	0x00000000


	//----- nvinfo : EIATTR_REGCOUNT
	.align		4
.L_4:
        /*0018*/ 	.byte	0x04, 0x2f
        /*001a*/ 	.short	(.L_6 - .L_5)
	.align		4
.L_5:
        /*001c*/ 	.word	index@(_Z15unfused_chain_2PKfPfi)
        /*0020*/ 	.word	0x0000000a


	//----- nvinfo : EIATTR_FRAME_SIZE
	.align		4
.L_6:
        /*0024*/ 	.byte	0x04, 0x11
        /*0026*/ 	.short	(.L_8 - .L_7)
	.align		4
.L_7:
        /*0028*/ 	.word	index@(_Z15unfused_chain_2PKfPfi)
        /*002c*/ 	.word	0x00000000


	//----- nvinfo : EIATTR_REGCOUNT
	.align		4
.L_8:
        /*0030*/ 	.byte	0x04, 0x2f
        /*0032*/ 	.short	(.L_10 - .L_9)
	.align		4
.L_9:
        /*0034*/ 	.word	index@(_Z15unfused_chain_3PKfPfi)
        /*0038*/ 	.word	0x0000000c


	//----- nvinfo : EIATTR_FRAME_SIZE
	.align		4
.L_10:
        /*003c*/ 	.byte	0x04, 0x11
        /*003e*/ 	.short	(.L_12 - .L_11)
	.align		4
.L_11:
        /*0040*/ 	.word	index@($__internal_3_$__cuda_sm20_sqrt_rn_f32_slowpath)
        /*0044*/ 	.word	0x00000000


	//----- nvinfo : EIATTR_FRAME_SIZE
	.align		4
.L_12:
        /*0048*/ 	.byte	0x04, 0x11
        /*004a*/ 	.short	(.L_14 - .L_13)
	.align		4
.L_13:
        /*004c*/ 	.word	index@(_Z15unfused_chain_3PKfPfi)
        /*0050*/ 	.word	0x00000000


	//----- nvinfo : EIATTR_REGCOUNT
	.align		4
.L_14:
        /*0054*/ 	.byte	0x04, 0x2f
        /*0056*/ 	.short	(.L_16 - .L_15)
	.align		4
.L_15:
        /*0058*/ 	.word	index@(_Z10fused_goodPKfPfi)
        /*005c*/ 	.word	0x0000000c


	//----- nvinfo : EIATTR_FRAME_SIZE
	.align		4
.L_16:
        /*0060*/ 	.byte	0x04, 0x11
        /*0062*/ 	.short	(.L_18 - .L_17)
	.align		4
.L_17:
        /*0064*/ 	.word	index@($__internal_2_$__cuda_sm20_sqrt_rn_f32_slowpath)
        /*0068*/ 	.word	0x00000000


	//----- nvinfo : EIATTR_FRAME_SIZE
	.align		4
.L_18:
        /*006c*/ 	.byte	0x04, 0x11
        /*006e*/ 	.short	(.L_20 - .L_19)
	.align		4
.L_19:
        /*0070*/ 	.word	index@(_Z10fused_goodPKfPfi)
        /*0074*/ 	.word	0x00000000


	//----- nvinfo : EIATTR_REGCOUNT
	.align		4
.L_20:
        /*0078*/ 	.byte	0x04, 0x2f
        /*007a*/ 	.short	(.L_22 - .L_21)
	.align		4
.L_21:
        /*007c*/ 	.word	index@(_Z10over_fusedPKfPfi)
        /*0080*/ 	.word	0x00000016


	//----- nvinfo : EIATTR_FRAME_SIZE
	.align		4
.L_22:
        /*0084*/ 	.byte	0x04, 0x11
        /*0086*/ 	.short	(.L_24 - .L_23)
	.align		4
.L_23:
        /*0088*/ 	.word	index@($__internal_1_$__cuda_sm20_sqrt_rn_f32_slowpath)
        /*008c*/ 	.word	0x00000000


	//----- nvinfo : EIATTR_FRAME_SIZE
	.align		4
.L_24:
        /*0090*/ 	.byte	0x04, 0x11
        /*0092*/ 	.short	(.L_26 - .L_25)
	.align		4
.L_25:
        /*0094*/ 	.word	index@(_Z10over_fusedPKfPfi)
        /*0098*/ 	.word	0x00000000


	//----- nvinfo : EIATTR_REGCOUNT
	.align		4
.L_26:
        /*009c*/ 	.byte	0x04, 0x2f
        /*009e*/ 	.short	(.L_28 - .L_27)
	.align		4
.L_27:
        /*00a0*/ 	.word	index@(_Z14staged_computePKfPfi)
        /*00a4*/ 	.word	0x00000015


	//----- nvinfo : EIATTR_FRAME_SIZE
	.align		4
.L_28:
        /*00a8*/ 	.byte	0x04, 0x11
        /*00aa*/ 	.short	(.L_30 - .L_29)
	.align		4
.L_29:
        /*00ac*/ 	.word	index@(_Z14staged_computePKfPfi)
        /*00b0*/ 	.word	0x00000000


	//----- nvinfo : EIATTR_REGCOUNT
	.align		4
.L_30:
        /*00b4*/ 	.byte	0x04, 0x2f
        /*00b6*/ 	.short	(.L_32 - .L_31)
	.align		4
.L_31:
        /*00b8*/ 	.word	index@(_Z16staged_compute_2PKfS0_Pfi)
        /*00bc*/ 	.word	0x0000000e


	//----- nvinfo : EIATTR_FRAME_SIZE
	.align		4
.L_32:
        /*00c0*/ 	.byte	0x04, 0x11
        /*00c2*/ 	.short	(.L_34 - .L_33)
	.align		4
.L_33:
        /*00c4*/ 	.word	index@($__internal_0_$__cuda_sm20_sqrt_rn_f32_slowpath)
        /*00c8*/ 	.word	0x00000000


	//----- nvinfo : EIATTR_FRAME_SIZE
	.align		4
.L_34:
        /*00cc*/ 	.byte	0x04, 0x11
        /*00ce*/ 	.short	(.L_36 - .L_35)
	.align		4
.L_35:
        /*00d0*/ 	.word	index@(_Z16staged_compute_2PKfS0_Pfi)
        /*00d4*/ 	.word	0x00000000


	//----- nvinfo : EIATTR_REGCOUNT
	.align		4
.L_36:
        /*00d8*/ 	.byte	0x04, 0x2f
        /*00da*/ 	.short	(.L_38 - .L_37)
	.align		4
.L_37:
        /*00dc*/ 	.word	index@(_Z7row_sumPKfPfii)
        /*00e0*/ 	.word	0x0000001f


	//----- nvinfo : EIATTR_FRAME_SIZE
	.align		4
.L_38:
        /*00e4*/ 	.byte	0x04, 0x11
        /*00e6*/ 	.short	(.L_40 - .L_39)
	.align		4
.L_39:
        /*00e8*/ 	.word	index@(_Z7row_sumPKfPfii)
        /*00ec*/ 	.word	0x00000000


	//----- nvinfo : EIATTR_REGCOUNT
	.align		4
.L_40:
        /*00f0*/ 	.byte	0x04, 0x2f
        /*00f2*/ 	.short	(.L_42 - .L_41)
	.align		4
.L_41:
        /*00f4*/ 	.word	index@(_Z13col_normalizePfPKfii)
        /*00f8*/ 	.word	0x0000001a


	//----- nvinfo : EIATTR_FRAME_SIZE
	.align		4
.L_42:
        /*00fc*/ 	.byte	0x04, 0x11
        /*00fe*/ 	.short	(.L_44 - .L_43)
	.align		4
.L_43:
        /*0100*/ 	.word	index@(_Z13col_normalizePfPKfii)
        /*0104*/ 	.word	0x00000000


	//----- nvinfo : EIATTR_REGCOUNT
	.align		4
.L_44:
        /*0108*/ 	.byte	0x04, 0x2f
        /*010a*/ 	.short	(.L_46 - .L_45)
	.align		4
.L_45:
        /*010c*/ 	.word	index@(_Z13compute_heavyPKfPfi)
        /*0110*/ 	.word	0x0000001c


	//----- nvinfo : EIATTR_FRAME_SIZE
	.align		4
.L_46:
        /*0114*/ 	.byte	0x04, 0x11
        /*0116*/ 	.short	(.L_48 - .L_47)
	.align		4
.L_47:
        /*0118*/ 	.word	index@(_Z13compute_heavyPKfPfi)
        /*011c*/ 	.word	0x00000000


	//----- nvinfo : EIATTR_REGCOUNT
	.align		4
.L_48:
        /*0120*/ 	.byte	0x04, 0x2f
        /*0122*/ 	.short	(.L_50 - .L_49)
	.align		4
.L_49:
        /*0124*/ 	.word	index@(_Z17light_postprocessPKfPfi)
        /*0128*/ 	.word	0x0000000a


	//----- nvinfo : EIATTR_FRAME_SIZE
	.align		4
.L_50:
        /*012c*/ 	.byte	0x04, 0x11
        /*012e*/ 	.short	(.L_52 - .L_51)
	.align		4
.L_51:
        /*0130*/ 	.word	index@(_Z17light_postprocessPKfPfi)
        /*0134*/ 	.word	0x00000000


	//----- nvinfo : EIATTR_MIN_STACK_SIZE
	.align		4
.L_52:
        /*0138*/ 	.byte	0x04, 0x12
        /*013a*/ 	.short	(.L_54 - .L_53)
	.align		4
.L_53:
        /*013c*/ 	.word	index@(_Z17light_postprocessPKfPfi)
        /*0140*/ 	.word	0x00000000


	//----- nvinfo : EIATTR_MIN_STACK_SIZE
	.align		4
.L_54:
        /*0144*/ 	.byte	0x04, 0x12
        /*0146*/ 	.short	(.L_56 - .L_55)
	.align		4
.L_55:
        /*0148*/ 	.word	index@(_Z13compute_heavyPKfPfi)
        /*014c*/ 	.word	0x00000000


	//----- nvinfo : EIATTR_MIN_STACK_SIZE
	.align		4
.L_56:
        /*0150*/ 	.byte	0x04, 0x12
        /*0152*/ 	.short	(.L_58 - .L_57)
	.align		4
.L_57:
        /*0154*/ 	.word	index@(_Z13col_normalizePfPKfii)
        /*0158*/ 	.word	0x00000000


	//----- nvinfo : EIATTR_MIN_STACK_SIZE
	.align		4
.L_58:
        /*015c*/ 	.byte	0x04, 0x12
        /*015e*/ 	.short	(.L_60 - .L_59)
	.align		4
.L_59:
        /*0160*/ 	.word	index@(_Z7row_sumPKfPfii)
        /*0164*/ 	.word	0x00000000


	//----- nvinfo : EIATTR_MIN_STACK_SIZE
	.align		4
.L_60:
        /*0168*/ 	.byte	0x04, 0x12
        /*016a*/ 	.short	(.L_62 - .L_61)
	.align		4
.L_61:
        /*016c*/ 	.word	index@(_Z16staged_compute_2PKfS0_Pfi)
        /*0170*/ 	.word	0x00000000


	//----- nvinfo : EIATTR_MIN_STACK_SIZE
	.align		4
.L_62:
        /*0174*/ 	.byte	0x04, 0x12
        /*0176*/ 	.short	(.L_64 - .L_63)
	.align		4
.L_63:
        /*0178*/ 	.word	index@(_Z14staged_computePKfPfi)
        /*017c*/ 	.word	0x00000000


	//----- nvinfo : EIATTR_MIN_STACK_SIZE
	.align		4
.L_64:
        /*0180*/ 	.byte	0x04, 0x12
        /*0182*/ 	.short	(.L_66 - .L_65)
	.align		4
.L_65:
        /*0184*/ 	.word	index@(_Z10over_fusedPKfPfi)
        /*0188*/ 	.word	0x00000000


	//----- nvinfo : EIATTR_MIN_STACK_SIZE
	.align		4
.L_66:
        /*018c*/ 	.byte	0x04, 0x12
        /*018e*/ 	.short	(.L_68 - .L_67)
	.align		4
.L_67:
        /*0190*/ 	.word	index@(_Z10fused_goodPKfPfi)
        /*0194*/ 	.word	0x00000000


	//----- nvinfo : EIATTR_MIN_STACK_SIZE
	.align		4
.L_68:
        /*0198*/ 	.byte	0x04, 0x12
        /*019a*/ 	.short	(.L_70 - .L_69)
	.align		4
.L_69:
        /*019c*/ 	.word	index@(_Z15unfused_chain_3PKfPfi)
        /*01a0*/ 	.word	0x00000000


	//----- nvinfo : EIATTR_MIN_STACK_SIZE
	.align		4
.L_70:
        /*01a4*/ 	.byte	0x04, 0x12
        /*01a6*/ 	.short	(.L_72 - .L_71)
	.align		4
.L_71:
        /*01a8*/ 	.word	index@(_Z15unfused_chain_2PKfPfi)
        /*01ac*/ 	.word	0x00000000


	//----- nvinfo : EIATTR_MIN_STACK_SIZE
	.align		4
.L_72:
        /*01b0*/ 	.byte	0x04, 0x12
        /*01b2*/ 	.short	(.L_74 - .L_73)
	.align		4
.L_73:
        /*01b4*/ 	.word	index@(_Z15unfused_chain_1PKfPfi)
        /*01b8*/ 	.word	0x00000000
.L_74:


//--------------------- .nv.compat                --------------------------
	.section	.nv.compat,"",@"SHT_CUDA_COMPAT_INFO"
	.align	4
        /*0000*/ 	.byte	0x02, 0x09, 0x00, 0x00, 0x02, 0x02, 0x01, 0x00, 0x02, 0x05, 0x05, 0x00, 0x03, 0x07, 0x01, 0x01
        /*0010*/ 	.byte	0x02, 0x03, 0x00, 0x00, 0x02, 0x06, 0x01, 0x00, 0x04, 0x0b, 0x08, 0x00, 0x01, 0x00, 0x00, 0x00
        /*0020*/ 	.byte	0x00, 0x00, 0x00, 0x00


//--------------------- .nv.info._Z17light_postprocessPKfPfi --------------------------
	.section	.nv.info._Z17light_postprocessPKfPfi,"",@"SHT_CUDA_INFO"
	.sectionflags	@""
	.align	4


	//----- nvinfo : EIATTR_CUDA_API_VERSION
	.align		4
        /*0000*/ 	.byte	0x04, 0x37
        /*0002*/ 	.short	(.L_76 - .L_75)
.L_75:
        /*0004*/ 	.word	0x00000082


	//----- nvinfo : EIATTR_KPARAM_INFO
	.align		4
.L_76:
        /*0008*/ 	.byte	0x04, 0x17
        /*000a*/ 	.short	(.L_78 - .L_77)
.L_77:
        /*000c*/ 	.word	0x00000000
        /*0010*/ 	.short	0x0002
        /*0012*/ 	.short	0x0010
        /*0014*/ 	.byte	0x00, 0xf0, 0x11, 0x00


	//----- nvinfo : EIATTR_KPARAM_INFO
	.align		4
.L_78:
        /*0018*/ 	.byte	0x04, 0x17
        /*001a*/ 	.short	(.L_80 - .L_79)
.L_79:
        /*001c*/ 	.word	0x00000000
        /*0020*/ 	.short	0x0001
        /*0022*/ 	.short	0x0008
        /*0024*/ 	.byte	0x00, 0xf5, 0x21, 0x00


	//----- nvinfo : EIATTR_KPARAM_INFO
	.align		4
.L_80:
        /*0028*/ 	.byte	0x04, 0x17
        /*002a*/ 	.short	(.L_82 - .L_81)
.L_81:
        /*002c*/ 	.word	0x00000000
        /*0030*/ 	.short	0x0000
        /*0032*/ 	.short	0x0000
        /*0034*/ 	.byte	0x00, 0xf5, 0x21, 0x00


	//----- nvinfo : EIATTR_SPARSE_MMA_MASK
	.align		4
.L_82:
        /*0038*/ 	.byte	0x03, 0x50
        /*003a*/ 	.short	0x0000


	//----- nvinfo : EIATTR_MAXREG_COUNT
	.align		4
        /*003c*/ 	.byte	0x03, 0x1b
        /*003e*/ 	.short	0x00ff


	//----- nvinfo : EIATTR_MERCURY_ISA_VERSION
	.align		4
        /*0040*/ 	.byte	0x03, 0x5f
        /*0042*/ 	.short	0x0101


	//----- nvinfo : EIATTR_VRC_CTA_INIT_COUNT
	.align		4
        /*0044*/ 	.byte	0x02, 0x4a
	.zero		1
	.zero		1


	//----- nvinfo : EIATTR_EXIT_INSTR_OFFSETS
	.align		4
        /*0048*/ 	.byte	0x04, 0x1c
        /*004a*/ 	.short	(.L_84 - .L_83)


	//   ....[0]....
.L_83:
        /*004c*/ 	.word	0x00000070


	//   ....[1]....
        /*0050*/ 	.word	0x00000100


	//----- nvinfo : EIATTR_CBANK_PARAM_SIZE
	.align		4
.L_84:
        /*0054*/ 	.byte	0x03, 0x19
        /*0056*/ 	.short	0x0014


	//----- nvinfo : EIATTR_PARAM_CBANK
	.align		4
        /*0058*/ 	.byte	0x04, 0x0a
        /*005a*/ 	.short	(.L_86 - .L_85)
	.align		4
.L_85:
        /*005c*/ 	.word	index@(.nv.constant0._Z17light_postprocessPKfPfi)
        /*0060*/ 	.short	0x0380
        /*0062*/ 	.short	0x0014


	//----- nvinfo : EIATTR_SW_WAR
	.align		4
.L_86:
        /*0064*/ 	.byte	0x04, 0x36
        /*0066*/ 	.short	(.L_88 - .L_87)
.L_87:
        /*0068*/ 	.word	0x00000008
.L_88:


//--------------------- .nv.info._Z13compute_heavyPKfPfi --------------------------
	.section	.nv.info._Z13compute_heavyPKfPfi,"",@"SHT_CUDA_INFO"
	.sectionflags	@""
	.align	4


	//----- nvinfo : EIATTR_CUDA_API_VERSION
	.align		4
        /*0000*/ 	.byte	0x04, 0x37
        /*0002*/ 	.short	(.L_90 - .L_89)
.L_89:
        /*0004*/ 	.word	0x00000082


	//----- nvinfo : EIATTR_KPARAM_INFO
	.align		4
.L_90:
        /*0008*/ 	.byte	0x04, 0x17
        /*000a*/ 	.short	(.L_92 - .L_91)
.L_91:
        /*000c*/ 	.word	0x00000000
        /*0010*/ 	.short	0x0002
        /*0012*/ 	.short	0x0010
        /*0014*/ 	.byte	0x00, 0xf0, 0x11, 0x00


	//----- nvinfo : EIATTR_KPARAM_INFO
	.align		4
.L_92:
        /*0018*/ 	.byte	0x04, 0x17
        /*001a*/ 	.short	(.L_94 - .L_93)
.L_93:
        /*001c*/ 	.word	0x00000000
        /*0020*/ 	.short	0x0001
        /*0022*/ 	.short	0x0008
        /*0024*/ 	.byte	0x00, 0xf5, 0x21, 0x00


	//----- nvinfo : EIATTR_KPARAM_INFO
	.align		4
.L_94:
        /*0028*/ 	.byte	0x04, 0x17
        /*002a*/ 	.short	(.L_96 - .L_95)
.L_95:
        /*002c*/ 	.word	0x00000000
        /*0030*/ 	.short	0x0000
        /*0032*/ 	.short	0x0000
        /*0034*/ 	.byte	0x00, 0xf5, 0x21, 0x00


	//----- nvinfo : EIATTR_SPARSE_MMA_MASK
	.align		4
.L_96:
        /*0038*/ 	.byte	0x03, 0x50
        /*003a*/ 	.short	0x0000


	//----- nvinfo : EIATTR_MAXREG_COUNT
	.align		4
        /*003c*/ 	.byte	0x03, 0x1b
        /*003e*/ 	.short	0x00ff


	//----- nvinfo : EIATTR_MERCURY_ISA_VERSION
	.align		4
        /*0040*/ 	.byte	0x03, 0x5f
        /*0042*/ 	.short	0x0101


	//----- nvinfo : EIATTR_VRC_CTA_INIT_COUNT
	.align		4
        /*0044*/ 	.byte	0x02, 0x4a
	.zero		1
	.zero		1


	//----- nvinfo : EIATTR_EXIT_INSTR_OFFSETS
	.align		4
        /*0048*/ 	.byte	0x04, 0x1c
        /*004a*/ 	.short	(.L_98 - .L_97)


	//   ....[0]....
.L_97:
        /*004c*/ 	.word	0x00000070


	//   ....[1]....
        /*0050*/ 	.word	0x00089f70


	//----- nvinfo : EIATTR_CRS_STACK_SIZE
	.align		4
.L_98:
        /*0054*/ 	.byte	0x04, 0x1e
        /*0056*/ 	.short	(.L_100 - .L_99)
.L_99:
        /*0058*/ 	.word	0x00000000


	//----- nvinfo : EIATTR_CBANK_PARAM_SIZE
	.align		4
.L_100:
        /*005c*/ 	.byte	0x03, 0x19
        /*005e*/ 	.short	0x0014


	//----- nvinfo : EIATTR_PARAM_CBANK
	.align		4
        /*0060*/ 	.byte	0x04, 0x0a
        /*0062*/ 	.short	(.L_102 - .L_101)
	.align		4
.L_101:
        /*0064*/ 	.word	index@(.nv.constant0._Z13compute_heavyPKfPfi)
        /*0068*/ 	.short	0x0380
        /*006a*/ 	.short	0x0014


	//----- nvinfo : EIATTR_SW_WAR
	.align		4
.L_102:
        /*006c*/ 	.byte	0x04, 0x36
        /*006e*/ 	.short	(.L_104 - .L_103)
.L_103:
        /*0070*/ 	.word	0x00000008
.L_104:


//--------------------- .nv.info._Z13col_normalizePfPKfii --------------------------
	.section	.nv.info._Z13col_normalizePfPKfii,"",@"SHT_CUDA_INFO"
	.sectionflags	@""
	.align	4


	//----- nvinfo : EIATTR_CUDA_API_VERSION
	.align		4
        /*0000*/ 	.byte	0x04, 0x37
        /*0002*/ 	.short	(.L_106 - .L_105)
.L_105:
        /*0004*/ 	.word	0x00000082


	//----- nvinfo : EIATTR_KPARAM_INFO
	.align		4
.L_106:
        /*0008*/ 	.byte	0x04, 0x17
        /*000a*/ 	.short	(.L_108 - .L_107)
.L_107:
        /*000c*/ 	.word	0x00000000
        /*0010*/ 	.short	0x0003
        /*0012*/ 	.short	0x0014
        /*0014*/ 	.byte	0x00, 0xf0, 0x11, 0x00


	//----- nvinfo : EIATTR_KPARAM_INFO
	.align		4
.L_108:
        /*0018*/ 	.byte	0x04, 0x17
        /*001a*/ 	.short	(.L_110 - .L_109)
.L_109:
        /*001c*/ 	.word	0x00000000
        /*0020*/ 	.short	0x0002
        /*0022*/ 	.short	0x0010
        /*0024*/ 	.byte	0x00, 0xf0, 0x11, 0x00


	//----- nvinfo : EIATTR_KPARAM_INFO
	.align		4
.L_110:
        /*0028*/ 	.byte	0x04, 0x17
        /*002a*/ 	.short	(.L_112 - .L_111)
.L_111:
        /*002c*/ 	.word	0x00000000
        /*0030*/ 	.short	0x0001
        /*0032*/ 	.short	0x0008
        /*0034*/ 	.byte	0x00, 0xf5, 0x21, 0x00


	//----- nvinfo : EIATTR_KPARAM_INFO
	.align		4
.L_112:
        /*0038*/ 	.byte	0x04, 0x17
        /*003a*/ 	.short	(.L_114 - .L_113)
.L_113:
        /*003c*/ 	.word	0x00000000
        /*0040*/ 	.short	0x0000
        /*0042*/ 	.short	0x0000
        /*0044*/ 	.byte	0x00, 0xf5, 0x21, 0x00


	//----- nvinfo : EIATTR_SPARSE_MMA_MASK
	.align		4
.L_114:
        /*0048*/ 	.byte	0x03, 0x50
        /*004a*/ 	.short	0x0000


	//----- nvinfo : EIATTR_MAXREG_COUNT
	.align		4
        /*004c*/ 	.byte	0x03, 0x1b
        /*004e*/ 	.short	0x00ff


	//----- nvinfo : EIATTR_MERCURY_ISA_VERSION
	.align		4
        /*0050*/ 	.byte	0x03, 0x5f
        /*0052*/ 	.short	0x0101


	//----- nvinfo : EIATTR_VRC_CTA_INIT_COUNT
	.align		4
        /*0054*/ 	.byte	0x02, 0x4a
	.zero		1
	.zero		1


	//----- nvinfo : EIATTR_EXIT_INSTR_OFFSETS
	.align		4
        /*0058*/ 	.byte	0x04, 0x1c
        /*005a*/ 	.short	(.L_116 - .L_115)


	//   ....[0]....
.L_115:
        /*005c*/ 	.word	0x00000080


	//   ....[1]....
        /*0060*/ 	.word	0x00000690


	//   ....[2]....
        /*0064*/ 	.word	0x00000990


	//   ....[3]....
        /*0068*/ 	.word	0x00000b50


	//   ....[4]....
        /*006c*/ 	.word	0x00000c20


	//----- nvinfo : EIATTR_CBANK_PARAM_SIZE
	.align		4
.L_116:
        /*0070*/ 	.byte	0x03, 0x19
        /*0072*/ 	.short	0x0018


	//----- nvinfo : EIATTR_PARAM_CBANK
	.align		4
        /*0074*/ 	.byte	0x04, 0x0a
        /*0076*/ 	.short	(.L_118 - .L_117)
	.align		4
.L_117:
        /*0078*/ 	.word	index@(.nv.constant0._Z13col_normalizePfPKfii)
        /*007c*/ 	.short	0x0380
        /*007e*/ 	.short	0x0018


	//----- nvinfo : EIATTR_SW_WAR
	.align		4
.L_118:
        /*0080*/ 	.byte	0x04, 0x36
        /*0082*/ 	.short	(.L_120 - .L_119)
.L_119:
        /*0084*/ 	.word	0x00000008
.L_120:


//--------------------- .nv.info._Z7row_sumPKfPfii --------------------------
	.section	.nv.info._Z7row_sumPKfPfii,"",@"SHT_CUDA_INFO"
	.sectionflags	@""
	.align	4


	//----- nvinfo : EIATTR_CUDA_API_VERSION
	.align		4
        /*0000*/ 	.byte	0x04, 0x37
        /*0002*/ 	.short	(.L_122 - .L_121)
.L_121:
        /*0004*/ 	.word	0x00000082


	//----- nvinfo : EIATTR_KPARAM_INFO
	.align		4
.L_122:
        /*0008*/ 	.byte	0x04, 0x17
        /*000a*/ 	.short	(.L_124 - .L_123)
.L_123:
        /*000c*/ 	.word	0x00000000
        /*0010*/ 	.short	0x0003
        /*0012*/ 	.short	0x0014
        /*0014*/ 	.byte	0x00, 0xf0, 0x11, 0x00


	//----- nvinfo : EIATTR_KPARAM_INFO
	.align		4
.L_124:
        /*0018*/ 	.byte	0x04, 0x17
        /*001a*/ 	.short	(.L_126 - .L_125)
.L_125:
        /*001c*/ 	.word	0x00000000
        /*0020*/ 	.short	0x0002
        /*0022*/ 	.short	0x0010
        /*0024*/ 	.byte	0x00, 0xf0, 0x11, 0x00


	//----- nvinfo : EIATTR_KPARAM_INFO
	.align		4
.L_126:
        /*0028*/ 	.byte	0x04, 0x17
        /*002a*/ 	.short	(.L_128 - .L_127)
.L_127:
        /*002c*/ 	.word	0x00000000
        /*0030*/ 	.short	0x0001
        /*0032*/ 	.short	0x0008
        /*0034*/ 	.byte	0x00, 0xf5, 0x21, 0x00


	//----- nvinfo : EIATTR_KPARAM_INFO
	.align		4
.L_128:
        /*0038*/ 	.byte	0x04, 0x17
        /*003a*/ 	.short	(.L_130 - .L_129)
.L_129:
        /*003c*/ 	.word	0x00000000
        /*0040*/ 	.short	0x0000
        /*0042*/ 	.short	0x0000
        /*0044*/ 	.byte	0x00, 0xf5, 0x21, 0x00


	//----- nvinfo : EIATTR_SPARSE_MMA_MASK
	.align		4
.L_130:
        /*0048*/ 	.byte	0x03, 0x50
        /*004a*/ 	.short	0x0000


	//----- nvinfo : EIATTR_MAXREG_COUNT
	.align		4
        /*004c*/ 	.byte	0x03, 0x1b
        /*004e*/ 	.short	0x00ff


	//----- nvinfo : EIATTR_MERCURY_ISA_VERSION
	.align		4
        /*0050*/ 	.byte	0x03, 0x5f
        /*0052*/ 	.short	0x0101


	//----- nvinfo : EIATTR_VRC_CTA_INIT_COUNT
	.align		4
        /*0054*/ 	.byte	0x02, 0x4a
	.zero		1
	.zero		1


	//----- nvinfo : EIATTR_EXIT_INSTR_OFFSETS
	.align		4
        /*0058*/ 	.byte	0x04, 0x1c
        /*005a*/ 	.short	(.L_132 - .L_131)


	//   ....[0]....
.L_131:
        /*005c*/ 	.word	0x00000070


	//   ....[1]....
        /*0060*/ 	.word	0x000007a0


	//----- nvinfo : EIATTR_CBANK_PARAM_SIZE
	.align		4
.L_132:
        /*0064*/ 	.byte	0x03, 0x19
        /*0066*/ 	.short	0x0018


	//----- nvinfo : EIATTR_PARAM_CBANK
	.align		4
        /*0068*/ 	.byte	0x04, 0x0a
        /*006a*/ 	.short	(.L_134 - .L_133)
	.align		4
.L_133:
        /*006c*/ 	.word	index@(.nv.constant0._Z7row_sumPKfPfii)
        /*0070*/ 	.short	0x0380
        /*0072*/ 	.short	0x0018


	//----- nvinfo : EIATTR_SW_WAR
	.align		4
.L_134:
        /*0074*/ 	.byte	0x04, 0x36
        /*0076*/ 	.short	(.L_136 - .L_135)
.L_135:
        /*0078*/ 	.word	0x00000008
.L_136:


//--------------------- .nv.info._Z16staged_compute_2PKfS0_Pfi --------------------------
	.section	.nv.info._Z16staged_compute_2PKfS0_Pfi,"",@"SHT_CUDA_INFO"
	.sectionflags	@""
	.align	4


	//----- nvinfo : EIATTR_CUDA_API_VERSION
	.align		4
        /*0000*/ 	.byte	0x04, 0x37
        /*0002*/ 	.short	(.L_138 - .L_137)
.L_137:
        /*0004*/ 	.word	0x00000082


	//----- nvinfo : EIATTR_KPARAM_INFO
	.align		4
.L_138:
        /*0008*/ 	.byte	0x04, 0x17
        /*000a*/ 	.short	(.L_140 - .L_139)
.L_139:
        /*000c*/ 	.word	0x00000000
        /*0010*/ 	.short	0x0003
        /*0012*/ 	.short	0x0018
        /*0014*/ 	.byte	0x00, 0xf0, 0x11, 0x00


	//----- nvinfo : EIATTR_KPARAM_INFO
	.align		4
.L_140:
        /*0018*/ 	.byte	0x04, 0x17
        /*001a*/ 	.short	(.L_142 - .L_141)
.L_141:
        /*001c*/ 	.word	0x00000000
        /*0020*/ 	.short	0x0002
        /*0022*/ 	.short	0x0010
        /*0024*/ 	.byte	0x00, 0xf5, 0x21, 0x00


	//----- nvinfo : EIATTR_KPARAM_INFO
	.align		4
.L_142:
        /*0028*/ 	.byte	0x04, 0x17
        /*002a*/ 	.short	(.L_144 - .L_143)
.L_143:
        /*002c*/ 	.word	0x00000000
        /*0030*/ 	.short	0x0001
        /*0032*/ 	.short	0x0008
        /*0034*/ 	.byte	0x00, 0xf5, 0x21, 0x00


	//----- nvinfo : EIATTR_KPARAM_INFO
	.align		4
.L_144:
        /*0038*/ 	.byte	0x04, 0x17
        /*003a*/ 	.short	(.L_146 - .L_145)
.L_145:
        /*003c*/ 	.word	0x00000000
        /*0040*/ 	.short	0x0000
        /*0042*/ 	.short	0x0000
        /*0044*/ 	.byte	0x00, 0xf5, 0x21, 0x00


	//----- nvinfo : EIATTR_SPARSE_MMA_MASK
	.align		4
.L_146:
        /*0048*/ 	.byte	0x03, 0x50
        /*004a*/ 	.short	0x0000


	//----- nvinfo : EIATTR_MAXREG_COUNT
	.align		4
        /*004c*/ 	.byte	0x03, 0x1b
        /*004e*/ 	.short	0x00ff


	//----- nvinfo : EIATTR_MERCURY_ISA_VERSION
	.align		4
        /*0050*/ 	.byte	0x03, 0x5f
        /*0052*/ 	.short	0x0101


	//----- nvinfo : EIATTR_VRC_CTA_INIT_COUNT
	.align		4
        /*0054*/ 	.byte	0x02, 0x4a
	.zero		1
	.zero		1


	//----- nvinfo : EIATTR_EXIT_INSTR_OFFSETS
	.align		4
        /*0058*/ 	.byte	0x04, 0x1c
        /*005a*/ 	.short	(.L_148 - .L_147)


	//   ....[0]....
.L_147:
        /*005c*/ 	.word	0x00000070


	//   ....[1]....
        /*0060*/ 	.word	0x00000570


	//----- nvinfo : EIATTR_CRS_STACK_SIZE
	.align		4
.L_148:
        /*0064*/ 	.byte	0x04, 0x1e
        /*0066*/ 	.short	(.L_150 - .L_149)
.L_149:
        /*0068*/ 	.word	0x00000000


	//----- nvinfo : EIATTR_CBANK_PARAM_SIZE
	.align		4
.L_150:
        /*006c*/ 	.byte	0x03, 0x19
        /*006e*/ 	.short	0x001c


	//----- nvinfo : EIATTR_PARAM_CBANK
	.align		4
        /*0070*/ 	.byte	0x04, 0x0a
        /*0072*/ 	.short	(.L_152 - .L_151)
	.align		4
.L_151:
        /*0074*/ 	.word	index@(.nv.constant0._Z16staged_compute_2PKfS0_Pfi)
        /*0078*/ 	.short	0x0380
        /*007a*/ 	.short	0x001c


	//----- nvinfo : EIATTR_SW_WAR
	.align		4
.L_152:
        /*007c*/ 	.byte	0x04, 0x36
        /*007e*/ 	.short	(.L_154 - .L_153)
.L_153:
        /*0080*/ 	.word	0x00000008
.L_154:


//--------------------- .nv.info._Z14staged_computePKfPfi --------------------------
	.section	.nv.info._Z14staged_computePKfPfi,"",@"SHT_CUDA_INFO"
	.sectionflags	@""
	.align	4


	//----- nvinfo : EIATTR_CUDA_API_VERSION
	.align		4
        /*0000*/ 	.byte	0x04, 0x37
        /*0002*/ 	.short	(.L_156 - .L_155)
.L_155:
        /*0004*/ 	.word	0x00000082


	//----- nvinfo : EIATTR_KPARAM_INFO
	.align		4
.L_156:
        /*0008*/ 	.byte	0x04, 0x17
        /*000a*/ 	.short	(.L_158 - .L_157)
.L_157:
        /*000c*/ 	.word	0x00000000
        /*0010*/ 	.short	0x0002
        /*0012*/ 	.short	0x0010
        /*0014*/ 	.byte	0x00, 0xf0, 0x11, 0x00


	//----- nvinfo : EIATTR_KPARAM_INFO
	.align		4
.L_158:
        /*0018*/ 	.byte	0x04, 0x17
        /*001a*/ 	.short	(.L_160 - .L_159)
.L_159:
        /*001c*/ 	.word	0x00000000
        /*0020*/ 	.short	0x0001
        /*0022*/ 	.short	0x0008
        /*0024*/ 	.byte	0x00, 0xf5, 0x21, 0x00


	//----- nvinfo : EIATTR_KPARAM_INFO
	.align		4
.L_160:
        /*0028*/ 	.byte	0x04, 0x17
        /*002a*/ 	.short	(.L_162 - .L_161)
.L_161:
        /*002c*/ 	.word	0x00000000
        /*0030*/ 	.short	0x0000
        /*0032*/ 	.short	0x0000
        /*0034*/ 	.byte	0x00, 0xf5, 0x21, 0x00


	//----- nvinfo : EIATTR_SPARSE_MMA_MASK
	.align		4
.L_162:
        /*0038*/ 	.byte	0x03, 0x50
        /*003a*/ 	.short	0x0000


	//----- nvinfo : EIATTR_MAXREG_COUNT
	.align		4
        /*003c*/ 	.byte	0x03, 0x1b
        /*003e*/ 	.short	0x00ff


	//----- nvinfo : EIATTR_MERCURY_ISA_VERSION
	.align		4
        /*0040*/ 	.byte	0x03, 0x5f
        /*0042*/ 	.short	0x0101


	//----- nvinfo : EIATTR_VRC_CTA_INIT_COUNT
	.align		4
        /*0044*/ 	.byte	0x02, 0x4a
	.zero		1
	.zero		1


	//----- nvinfo : EIATTR_EXIT_INSTR_OFFSETS
	.align		4
        /*0048*/ 	.byte	0x04, 0x1c
        /*004a*/ 	.short	(.L_164 - .L_163)


	//   ....[0]....
.L_163:
        /*004c*/ 	.word	0x00000070


	//   ....[1]....
        /*0050*/ 	.word	0x00001070


	//----- nvinfo : EIATTR_CRS_STACK_SIZE
	.align		4
.L_164:
        /*0054*/ 	.byte	0x04, 0x1e
        /*0056*/ 	.short	(.L_166 - .L_165)
.L_165:
        /*0058*/ 	.word	0x00000000


	//----- nvinfo : EIATTR_CBANK_PARAM_SIZE
	.align		4
.L_166:
        /*005c*/ 	.byte	0x03, 0x19
        /*005e*/ 	.short	0x0014


	//----- nvinfo : EIATTR_PARAM_CBANK
	.align		4
        /*0060*/ 	.byte	0x04, 0x0a
        /*0062*/ 	.short	(.L_168 - .L_167)
	.align		4
.L_167:
        /*0064*/ 	.word	index@(.nv.constant0._Z14staged_computePKfPfi)
        /*0068*/ 	.short	0x0380
        /*006a*/ 	.short	0x0014


	//----- nvinfo : EIATTR_SW_WAR
	.align		4
.L_168:
        /*006c*/ 	.byte	0x04, 0x36
        /*006e*/ 	.short	(.L_170 - .L_169)
.L_169:
        /*0070*/ 	.word	0x00000008
.L_170:


//--------------------- .nv.info._Z10over_fusedPKfPfi --------------------------
	.section	.nv.info._Z10over_fusedPKfPfi,"",@"SHT_CUDA_INFO"
	.sectionflags	@""
	.align	4


	//----- nvinfo : EIATTR_CUDA_API_VERSION
	.align		4
        /*0000*/ 	.byte	0x04, 0x37
        /*0002*/ 	.short	(.L_172 - .L_171)
.L_171:
        /*0004*/ 	.word	0x00000082


	//----- nvinfo : EIATTR_KPARAM_INFO
	.align		4
.L_172:
        /*0008*/ 	.byte	0x04, 0x17
        /*000a*/ 	.short	(.L_174 - .L_173)
.L_173:
        /*000c*/ 	.word	0x00000000
        /*0010*/ 	.short	0x0002
        /*0012*/ 	.short	0x0010
        /*0014*/ 	.byte	0x00, 0xf0, 0x11, 0x00


	//----- nvinfo : EIATTR_KPARAM_INFO
	.align		4
.L_174:
        /*0018*/ 	.byte	0x04, 0x17
        /*001a*/ 	.short	(.L_176 - .L_175)
.L_175:
        /*001c*/ 	.word	0x00000000
        /*0020*/ 	.short	0x0001
        /*0022*/ 	.short	0x0008
        /*0024*/ 	.byte	0x00, 0xf5, 0x21, 0x00


	//----- nvinfo : EIATTR_KPARAM_INFO
	.align		4
.L_176:
        /*0028*/ 	.byte	0x04, 0x17
        /*002a*/ 	.short	(.L_178 - .L_177)
.L_177:
        /*002c*/ 	.word	0x00000000
        /*0030*/ 	.short	0x0000
        /*0032*/ 	.short	0x0000
        /*0034*/ 	.byte	0x00, 0xf5, 0x21, 0x00


	//----- nvinfo : EIATTR_SPARSE_MMA_MASK
	.align		4
.L_178:
        /*0038*/ 	.byte	0x03, 0x50
        /*003a*/ 	.short	0x0000


	//----- nvinfo : EIATTR_MAXREG_COUNT
	.align		4
        /*003c*/ 	.byte	0x03, 0x1b
        /*003e*/ 	.short	0x00ff


	//----- nvinfo : EIATTR_MERCURY_ISA_VERSION
	.align		4
        /*0040*/ 	.byte	0x03, 0x5f
        /*0042*/ 	.short	0x0101


	//----- nvinfo : EIATTR_VRC_CTA_INIT_COUNT
	.align		4
        /*0044*/ 	.byte	0x02, 0x4a
	.zero		1
	.zero		1


	//----- nvinfo : EIATTR_EXIT_INSTR_OFFSETS
	.align		4
        /*0048*/ 	.byte	0x04, 0x1c
        /*004a*/ 	.short	(.L_180 - .L_179)


	//   ....[0]....
.L_179:
        /*004c*/ 	.word	0x00000070


	//   ....[1]....
        /*0050*/ 	.word	0x000014e0


	//----- nvinfo : EIATTR_CRS_STACK_SIZE
	.align		4
.L_180:
        /*0054*/ 	.byte	0x04, 0x1e
        /*0056*/ 	.short	(.L_182 - .L_181)
.L_181:
        /*0058*/ 	.word	0x00000000


	//----- nvinfo : EIATTR_CBANK_PARAM_SIZE
	.align		4
.L_182:
        /*005c*/ 	.byte	0x03, 0x19
        /*005e*/ 	.short	0x0014


	//----- nvinfo : EIATTR_PARAM_CBANK
	.align		4
        /*0060*/ 	.byte	0x04, 0x0a
        /*0062*/ 	.short	(.L_184 - .L_183)
	.align		4
.L_183:
        /*0064*/ 	.word	index@(.nv.constant0._Z10over_fusedPKfPfi)
        /*0068*/ 	.short	0x0380
        /*006a*/ 	.short	0x0014


	//----- nvinfo : EIATTR_SW_WAR
	.align		4
.L_184:
        /*006c*/ 	.byte	0x04, 0x36
        /*006e*/ 	.short	(.L_186 - .L_185)
.L_185:
        /*0070*/ 	.word	0x00000008
.L_186:


//--------------------- .nv.info._Z10fused_goodPKfPfi --------------------------
	.section	.nv.info._Z10fused_goodPKfPfi,"",@"SHT_CUDA_INFO"
	.sectionflags	@""
	.align	4


	//----- nvinfo : EIATTR_CUDA_API_VERSION
	.align		4
        /*0000*/ 	.byte	0x04, 0x37
        /*0002*/ 	.short	(.L_188 - .L_187)
.L_187:
        /*0004*/ 	.word	0x00000082


	//----- nvinfo : EIATTR_KPARAM_INFO
	.align		4
.L_188:
        /*0008*/ 	.byte	0x04, 0x17
        /*000a*/ 	.short	(.L_190 - .L_189)
.L_189:
        /*000c*/ 	.word	0x00000000
        /*0010*/ 	.short	0x0002
        /*0012*/ 	.short	0x0010
        /*0014*/ 	.byte	0x00, 0xf0, 0x11, 0x00


	//----- nvinfo : EIATTR_KPARAM_INFO
	.align		4
.L_190:
        /*0018*/ 	.byte	0x04, 0x17
        /*001a*/ 	.short	(.L_192 - .L_191)
.L_191:
        /*001c*/ 	.word	0x00000000
        /*0020*/ 	.short	0x0001
        /*0022*/ 	.short	0x0008
        /*0024*/ 	.byte	0x00, 0xf5, 0x21, 0x00


	//----- nvinfo : EIATTR_KPARAM_INFO
	.align		4
.L_192:
        /*0028*/ 	.byte	0x04, 0x17
        /*002a*/ 	.short	(.L_194 - .L_193)
.L_193:
        /*002c*/ 	.word	0x00000000
        /*0030*/ 	.short	0x0000
        /*0032*/ 	.short	0x0000
        /*0034*/ 	.byte	0x00, 0xf5, 0x21, 0x00


	//----- nvinfo : EIATTR_SPARSE_MMA_MASK
	.align		4
.L_194:
        /*0038*/ 	.byte	0x03, 0x50
        /*003a*/ 	.short	0x0000


	//----- nvinfo : EIATTR_MAXREG_COUNT
	.align		4
        /*003c*/ 	.byte	0x03, 0x1b
        /*003e*/ 	.short	0x00ff


	//----- nvinfo : EIATTR_MERCURY_ISA_VERSION
	.align		4
        /*0040*/ 	.byte	0x03, 0x5f
        /*0042*/ 	.short	0x0101


	//----- nvinfo : EIATTR_VRC_CTA_INIT_COUNT
	.align		4
        /*0044*/ 	.byte	0x02, 0x4a
	.zero		1
	.zero		1


	//----- nvinfo : EIATTR_EXIT_INSTR_OFFSETS
	.align		4
        /*0048*/ 	.byte	0x04, 0x1c
        /*004a*/ 	.short	(.L_196 - .L_195)


	//   ....[0]....
.L_195:
        /*004c*/ 	.word	0x00000070


	//   ....[1]....
        /*0050*/ 	.word	0x000001e0


	//----- nvinfo : EIATTR_CRS_STACK_SIZE
	.align		4
.L_196:
        /*0054*/ 	.byte	0x04, 0x1e
        /*0056*/ 	.short	(.L_198 - .L_197)
.L_197:
        /*0058*/ 	.word	0x00000000


	//----- nvinfo : EIATTR_CBANK_PARAM_SIZE
	.align		4
.L_198:
        /*005c*/ 	.byte	0x03, 0x19
        /*005e*/ 	.short	0x0014


	//----- nvinfo : EIATTR_PARAM_CBANK
	.align		4
        /*0060*/ 	.byte	0x04, 0x0a
        /*0062*/ 	.short	(.L_200 - .L_199)
	.align		4
.L_199:
        /*0064*/ 	.word	index@(.nv.constant0._Z10fused_goodPKfPfi)
        /*0068*/ 	.short	0x0380
        /*006a*/ 	.short	0x0014


	//----- nvinfo : EIATTR_SW_WAR
	.align		4
.L_200:
        /*006c*/ 	.byte	0x04, 0x36
        /*006e*/ 	.short	(.L_202 - .L_201)
.L_201:
        /*0070*/ 	.word	0x00000008
.L_202:


//--------------------- .nv.info._Z15unfused_chain_3PKfPfi --------------------------
	.section	.nv.info._Z15unfused_chain_3PKfPfi,"",@"SHT_CUDA_INFO"
	.sectionflags	@""
	.align	4


	//----- nvinfo : EIATTR_CUDA_API_VERSION
	.align		4
        /*0000*/ 	.byte	0x04, 0x37
        /*0002*/ 	.short	(.L_204 - .L_203)
.L_203:
        /*0004*/ 	.word	0x00000082


	//----- nvinfo : EIATTR_KPARAM_INFO
	.align		4
.L_204:
        /*0008*/ 	.byte	0x04, 0x17
        /*000a*/ 	.short	(.L_206 - .L_205)
.L_205:
        /*000c*/ 	.word	0x00000000
        /*0010*/ 	.short	0x0002
        /*0012*/ 	.short	0x0010
        /*0014*/ 	.byte	0x00, 0xf0, 0x11, 0x00


	//----- nvinfo : EIATTR_KPARAM_INFO
	.align		4
.L_206:
        /*0018*/ 	.byte	0x04, 0x17
        /*001a*/ 	.short	(.L_208 - .L_207)
.L_207:
        /*001c*/ 	.word	0x00000000
        /*0020*/ 	.short	0x0001
        /*0022*/ 	.short	0x0008
        /*0024*/ 	.byte	0x00, 0xf5, 0x21, 0x00


	//----- nvinfo : EIATTR_KPARAM_INFO
	.align		4
.L_208:
        /*0028*/ 	.byte	0x04, 0x17
        /*002a*/ 	.short	(.L_210 - .L_209)
.L_209:
        /*002c*/ 	.word	0x00000000
        /*0030*/ 	.short	0x0000
        /*0032*/ 	.short	0x0000
        /*0034*/ 	.byte	0x00, 0xf5, 0x21, 0x00


	//----- nvinfo : EIATTR_SPARSE_MMA_MASK
	.align		4
.L_210:
        /*0038*/ 	.byte	0x03, 0x50
        /*003a*/ 	.short	0x0000


	//----- nvinfo : EIATTR_MAXREG_COUNT
	.align		4
        /*003c*/ 	.byte	0x03, 0x1b
        /*003e*/ 	.short	0x00ff


	//----- nvinfo : EIATTR_MERCURY_ISA_VERSION
	.align		4
        /*0040*/ 	.byte	0x03, 0x5f
        /*0042*/ 	.short	0x0101


	//----- nvinfo : EIATTR_VRC_CTA_INIT_COUNT
	.align		4
        /*0044*/ 	.byte	0x02, 0x4a
	.zero		1
	.zero		1


	//----- nvinfo : EIATTR_EXIT_INSTR_OFFSETS
	.align		4
        /*0048*/ 	.byte	0x04, 0x1c
        /*004a*/ 	.short	(.L_212 - .L_211)


	//   ....[0]....
.L_211:
        /*004c*/ 	.word	0x00000070


	//   ....[1]....
        /*0050*/ 	.word	0x000001c0


	//----- nvinfo : EIATTR_CRS_STACK_SIZE
	.align		4
.L_212:
        /*0054*/ 	.byte	0x04, 0x1e
        /*0056*/ 	.short	(.L_214 - .L_213)
.L_213:
        /*0058*/ 	.word	0x00000000


	//----- nvinfo : EIATTR_CBANK_PARAM_SIZE
	.align		4
.L_214:
        /*005c*/ 	.byte	0x03, 0x19
        /*005e*/ 	.short	0x0014


	//----- nvinfo : EIATTR_PARAM_CBANK
	.align		4
        /*0060*/ 	.byte	0x04, 0x0a
        /*0062*/ 	.short	(.L_216 - .L_215)
	.align		4
.L_215:
        /*0064*/ 	.word	index@(.nv.constant0._Z15unfused_chain_3PKfPfi)
        /*0068*/ 	.short	0x0380
        /*006a*/ 	.short	0x0014


	//----- nvinfo : EIATTR_SW_WAR
	.align		4
.L_216:
        /*006c*/ 	.byte	0x04, 0x36
        /*006e*/ 	.short	(.L_218 - .L_217)
.L_217:
        /*0070*/ 	.word	0x00000008
.L_218:


//--------------------- .nv.info._Z15unfused_chain_2PKfPfi --------------------------
	.section	.nv.info._Z15unfused_chain_2PKfPfi,"",@"SHT_CUDA_INFO"
	.sectionflags	@""
	.align	4


	//----- nvinfo : EIATTR_CUDA_API_VERSION
	.align		4
        /*0000*/ 	.byte	0x04, 0x37
        /*0002*/ 	.short	(.L_220 - .L_219)
.L_219:
        /*0004*/ 	.word	0x00000082


	//----- nvinfo : EIATTR_KPARAM_INFO
	.align		4
.L_220:
        /*0008*/ 	.byte	0x04, 0x17
        /*000a*/ 	.short	(.L_222 - .L_221)
.L_221:
        /*000c*/ 	.word	0x00000000
        /*0010*/ 	.short	0x0002
        /*0012*/ 	.short	0x0010
        /*0014*/ 	.byte	0x00, 0xf0, 0x11, 0x00


	//----- nvinfo : EIATTR_KPARAM_INFO
	.align		4
.L_222:
        /*0018*/ 	.byte	0x04, 0x17
        /*001a*/ 	.short	(.L_224 - .L_223)
.L_223:
        /*001c*/ 	.word	0x00000000
        /*0020*/ 	.short	0x0001
        /*0022*/ 	.short	0x0008
        /*0024*/ 	.byte	0x00, 0xf5, 0x21, 0x00


	//----- nvinfo : EIATTR_KPARAM_INFO
	.align		4
.L_224:
        /*0028*/ 	.byte	0x04, 0x17
        /*002a*/ 	.short	(.L_226 - .L_225)
.L_225:
        /*002c*/ 	.word	0x00000000
        /*0030*/ 	.short	0x0000
        /*0032*/ 	.short	0x0000
        /*0034*/ 	.byte	0x00, 0xf5, 0x21, 0x00


	//----- nvinfo : EIATTR_SPARSE_MMA_MASK
	.align		4
.L_226:
        /*0038*/ 	.byte	0x03, 0x50
        /*003a*/ 	.short	0x0000


	//----- nvinfo : EIATTR_MAXREG_COUNT
	.align		4
        /*003c*/ 	.byte	0x03, 0x1b
        /*003e*/ 	.short	0x00ff


	//----- nvinfo : EIATTR_MERCURY_ISA_VERSION
	.align		4
        /*0040*/ 	.byte	0x03, 0x5f
        /*0042*/ 	.short	0x0101


	//----- nvinfo : EIATTR_VRC_CTA_INIT_COUNT
	.align		4
        /*0044*/ 	.byte	0x02, 0x4a
	.zero		1
	.zero		1


	//----- nvinfo : EIATTR_EXIT_INSTR_OFFSETS
	.align		4
        /*0048*/ 	.byte	0x04, 0x1c
        /*004a*/ 	.short	(.L_228 - .L_227)


	//   ....[0]....
.L_227:
        /*004c*/ 	.word	0x00000070


	//   ....[1]....
        /*0050*/ 	.word	0x00000100


	//----- nvinfo : EIATTR_CBANK_PARAM_SIZE
	.align		4
.L_228:
        /*0054*/ 	.byte	0x03, 0x19
        /*0056*/ 	.short	0x0014


	//----- nvinfo : EIATTR_PARAM_CBANK
	.align		4
        /*0058*/ 	.byte	0x04, 0x0a
        /*005a*/ 	.short	(.L_230 - .L_229)
	.align		4
.L_229:
        /*005c*/ 	.word	index@(.nv.constant0._Z15unfused_chain_2PKfPfi)
        /*0060*/ 	.short	0x0380
        /*0062*/ 	.short	0x0014


	//----- nvinfo : EIATTR_SW_WAR
	.align		4
.L_230:
        /*0064*/ 	.byte	0x04, 0x36
        /*0066*/ 	.short	(.L_232 - .L_231)
.L_231:
        /*0068*/ 	.word	0x00000008
.L_232:


//--------------------- .nv.info._Z15unfused_chain_1PKfPfi --------------------------
	.section	.nv.info._Z15unfused_chain_1PKfPfi,"",@"SHT_CUDA_INFO"
	.sectionflags	@""
	.align	4


	//----- nvinfo : EIATTR_CUDA_API_VERSION
	.align		4
        /*0000*/ 	.byte	0x04, 0x37
        /*0002*/ 	.short	(.L_234 - .L_233)
.L_233:
        /*0004*/ 	.word	0x00000082


	//----- nvinfo : EIATTR_KPARAM_INFO
	.align		4
.L_234:
        /*0008*/ 	.byte	0x04, 0x17
        /*000a*/ 	.short	(.L_236 - .L_235)
.L_235:
        /*000c*/ 	.word	0x00000000
        /*0010*/ 	.short	0x0002
        /*0012*/ 	.short	0x0010
        /*0014*/ 	.byte	0x00, 0xf0, 0x11, 0x00


	//----- nvinfo : EIATTR_KPARAM_INFO
	.align		4
.L_236:
        /*0018*/ 	.byte	0x04, 0x17
        /*001a*/ 	.short	(.L_238 - .L_237)
.L_237:
        /*001c*/ 	.word	0x00000000
        /*0020*/ 	.short	0x0001
        /*0022*/ 	.short	0x0008
        /*0024*/ 	.byte	0x00, 0xf5, 0x21, 0x00


	//----- nvinfo : EIATTR_KPARAM_INFO
	.align		4
.L_238:
        /*0028*/ 	.byte	0x04, 0x17
        /*002a*/ 	.short	(.L_240 - .L_239)
.L_239:
        /*002c*/ 	.word	0x00000000
        /*0030*/ 	.short	0x0000
        /*0032*/ 	.short	0x0000
        /*0034*/ 	.byte	0x00, 0xf5, 0x21, 0x00


	//----- nvinfo : EIATTR_SPARSE_MMA_MASK
	.align		4
.L_240:
        /*0038*/ 	.byte	0x03, 0x50
        /*003a*/ 	.short	0x0000


	//----- nvinfo : EIATTR_MAXREG_COUNT
	.align		4
        /*003c*/ 	.byte	0x03, 0x1b
        /*003e*/ 	.short	0x00ff


	//----- nvinfo : EIATTR_MERCURY_ISA_VERSION
	.align		4
        /*0040*/ 	.byte	0x03, 0x5f
        /*0042*/ 	.short	0x0101


	//----- nvinfo : EIATTR_VRC_CTA_INIT_COUNT
	.align		4
        /*0044*/ 	.byte	0x02, 0x4a
	.zero		1
	.zero		1


	//----- nvinfo : EIATTR_EXIT_INSTR_OFFSETS
	.align		4
        /*0048*/ 	.byte	0x04, 0x1c
        /*004a*/ 	.short	(.L_242 - .L_241)


	//   ....[0]....
.L_241:
        /*004c*/ 	.word	0x00000070


	//   ....[1]....
        /*0050*/ 	.word	0x00000100


	//----- nvinfo : EIATTR_CBANK_PARAM_SIZE
	.align		4
.L_242:
        /*0054*/ 	.byte	0x03, 0x19
        /*0056*/ 	.short	0x0014


	//----- nvinfo : EIATTR_PARAM_CBANK
	.align		4
        /*0058*/ 	.byte	0x04, 0x0a
        /*005a*/ 	.short	(.L_244 - .L_243)
	.align		4
.L_243:
        /*005c*/ 	.word	index@(.nv.constant0._Z15unfused_chain_1PKfPfi)
        /*0060*/ 	.short	0x0380
        /*0062*/ 	.short	0x0014


	//----- nvinfo : EIATTR_SW_WAR
	.align		4
.L_244:
        /*0064*/ 	.byte	0x04, 0x36
        /*0066*/ 	.short	(.L_246 - .L_245)
.L_245:
        /*0068*/ 	.word	0x00000008
.L_246:


//--------------------- .nv.callgraph             --------------------------
	.section	.nv.callgraph,"",@"SHT_CUDA_CALLGRAPH"
	.align	4
	.sectionentsize	8
	.align		4
        /*0000*/ 	.word	0x00000000
	.align		4
        /*0004*/ 	.word	0xffffffff
	.align		4
        /*0008*/ 	.word	0x00000000
	.align		4
        /*000c*/ 	.word	0xfffffffe
	.align		4
        /*0010*/ 	.word	0x00000000
	.align		4
        /*0014*/ 	.word	0xfffffffd
	.align		4
        /*0018*/ 	.word	0x00000000
	.align		4
        /*001c*/ 	.word	0xfffffffc


//--------------------- .nv.constant4             --------------------------
	.section	.nv.constant4,"a",@progbits
	.align	8
	.align		8
.nv.constant4:
        /*0000*/ 	.dword	__cudart_i2opi_f


//--------------------- .text._Z17light_postprocessPKfPfi --------------------------
	.section	.text._Z17light_postprocessPKfPfi,"ax",@progbits
	.align	128
        .global         _Z17light_postprocessPKfPfi
        .type           _Z17light_postprocessPKfPfi,@function
        .size           _Z17light_postprocessPKfPfi,(.L_x_1859 - _Z17light_postprocessPKfPfi)
        .other          _Z17light_postprocessPKfPfi,@"STO_CUDA_ENTRY STV_DEFAULT"
_Z17light_postprocessPKfPfi:
.text._Z17light_postprocessPKfPfi:
[----:B------:R-:W-:Y:S01]  /*0000*/  LDC R1, c[0x0][0x37c] ;  /* 0x0000df00ff017b82 */ /* 0x000fe20000000800 */
[----:B------:R-:W0:Y:S07]  /*0010*/  S2R R0, SR_TID.X ;  /* 0x0000000000007919 */ /* 0x000e2e0000002100 */
[----:B------:R-:W0:Y:S01]  /*0020*/  S2UR UR4, SR_CTAID.X ;  /* 0x00000000000479c3 */ /* 0x000e220000002500 */
[----:B------:R-:W1:Y:S07]  /*0030*/  LDCU UR5, c[0x0][0x390] ;  /* 0x00007200ff0577ac */ /* 0x000e6e0008000800 */
[----:B------:R-:W0:Y:S02]  /*0040*/  LDC R7, c[0x0][0x360] ;  /* 0x0000d800ff077b82 */ /* 0x000e240000000800 */
[----:B0-----:R-:W-:-:S05]  /*0050*/  IMAD R7, R7, UR4, R0 ;  /* 0x0000000407077c24 */ /* 0x001fca000f8e0200 */
[----:B-1----:R-:W-:-:S13]  /*0060*/  ISETP.GE.AND P0, PT, R7, UR5, PT ;  /* 0x0000000507007c0c */ /* 0x002fda000bf06270 */
[----:B------:R-:W-:Y:S05]  /*0070*/  @P0 EXIT ;  /* 0x000000000000094d */ /* 0x000fea0003800000 */
[----:B------:R-:W0:Y:S01]  /*0080*/  LDC.64 R2, c[0x0][0x380] ;  /* 0x0000e000ff027b82 */ /* 0x000e220000000a00 */
[----:B------:R-:W1:Y:S07]  /*0090*/  LDCU.64 UR4, c[0x0][0x358] ;  /* 0x00006b00ff0477ac */ /* 0x000e6e0008000a00 */
[----:B------:R-:W2:Y:S01]  /*00a0*/  LDC.64 R4, c[0x0][0x388] ;  /* 0x0000e200ff047b82 */ /* 0x000ea20000000a00 */
[----:B0-----:R-:W-:-:S06]  /*00b0*/  IMAD.WIDE R2, R7, 0x4, R2 ;  /* 0x0000000407027825 */ /* 0x001fcc00078e0202 */
[----:B-1----:R-:W3:Y:S01]  /*00c0*/  LDG.E R2, desc[UR4][R2.64] ;  /* 0x0000000402027981 */ /* 0x002ee2000c1e1900 */
[----:B--2---:R-:W-:-:S04]  /*00d0*/  IMAD.WIDE R4, R7, 0x4, R4 ;  /* 0x0000000407047825 */ /* 0x004fc800078e0204 */
[----:B---3--:R-:W-:-:S05]  /*00e0*/  FADD R7, R2, 1 ;  /* 0x3f80000002077421 */ /* 0x008fca0000000000 */
[----:B------:R-:W-:Y:S01]  /*00f0*/  STG.E desc[UR4][R4.64], R7 ;  /* 0x0000000704007986 */ /* 0x000fe2000c101904 */
[----:B------:R-:W-:Y:S05]  /*0100*/  EXIT ;  /* 0x000000000000794d */ /* 0x000fea0003800000 */
.L_x_0:
[----:B------:R-:W-:-:S00]  /*0110*/  BRA `(.L_x_0) ;  /* 0xfffffffc00fc7947 */ /* 0x000fc0000383ffff */
[----:B------:R-:W-:-:S00]  /*0120*/  NOP ;  /* 0x0000000000007918 */ /* 0x000fc00000000000 */
        /* <DEDUP_REMOVED lines=13> */
.L_x_1859:


//--------------------- .text._Z13compute_heavyPKfPfi --------------------------
	.section	.text._Z13compute_heavyPKfPfi,"ax",@progbits
	.align	128
        .global         _Z13compute_heavyPKfPfi
        .type           _Z13compute_heavyPKfPfi,@function
        .size           _Z13compute_heavyPKfPfi,(.L_x_1860 - _Z13compute_heavyPKfPfi)
        .other          _Z13compute_heavyPKfPfi,@"STO_CUDA_ENTRY STV_DEFAULT"
_Z13compute_heavyPKfPfi:
.text._Z13compute_heavyPKfPfi:
        /* <DEDUP_REMOVED lines=9> */
[----:B------:R-:W1:Y:S01]  /*0090*/  LDCU.64 UR6, c[0x0][0x358] ;  /* 0x00006b00ff0677ac */ /* 0x000e620008000a00 */
[----:B0-----:R-:W-:-:S05]  /*00a0*/  IMAD.WIDE R2, R0, 0x4, R2 ;  /* 0x0000000400027825 */ /* 0x001fca00078e0202 */
[----:B-1----:R-:W2:Y:S01]  /*00b0*/  LDG.E R14, desc[UR6][R2.64] ;  /* 0x00000006020e7981 */ /* 0x002ea2000c1e1900 */
[----:B------:R-:W-:Y:S01]  /*00c0*/  BSSY.RECONVERGENT B0, `(.L_x_1) ;  /* 0x000006c000007945 */ /* 0x000fe20003800200 */
[C---:B--2---:R-:W-:Y:S01]  /*00d0*/  FMUL R4, R14.reuse, 0.63661974668502807617 ;  /* 0x3f22f9830e047820 */ /* 0x044fe20000400000 */
[----:B------:R-:W-:-:S03]  /*00e0*/  FSETP.GE.AND P0, PT, |R14|, 105615, PT ;  /* 0x47ce47800e00780b */ /* 0x000fc60003f06200 */
[----:B------:R-:W0:Y:S01]  /*00f0*/  F2I.NTZ R12, R4 ;  /* 0x00000004000c7305 */ /* 0x000e220000203100 */
[----:B------:R-:W-:Y:S02]  /*0100*/  P2R R2, PR, RZ, 0x1 ;  /* 0x00000001ff027803 */ /* 0x000fe40000000000 */
[----:B0-----:R-:W-:Y:S01]  /*0110*/  I2FP.F32.S32 R5, R12 ;  /* 0x0000000c00057245 */ /* 0x001fe20000201400 */
[----:B------:R-:W-:-:S04]  /*0120*/  IMAD.MOV.U32 R15, RZ, RZ, R12 ;  /* 0x000000ffff0f7224 */ /* 0x000fc800078e000c */
[----:B------:R-:W-:-:S04]  /*0130*/  FFMA R6, R5, -1.5707962512969970703, R14 ;  /* 0xbfc90fda05067823 */ /* 0x000fc8000000000e */
[----:B------:R-:W-:-:S04]  /*0140*/  FFMA R6, R5, -7.5497894158615963534e-08, R6 ;  /* 0xb3a2216805067823 */ /* 0x000fc80000000006 */
[----:B------:R-:W-:-:S04]  /*0150*/  FFMA R20, R5, -5.3903029534742383927e-15, R6 ;  /* 0xa7c234c505147823 */ /* 0x000fc80000000006 */
[----:B------:R-:W-:Y:S01]  /*0160*/  IMAD.MOV.U32 R11, RZ, RZ, R20 ;  /* 0x000000ffff0b7224 */ /* 0x000fe200078e0014 */
[----:B------:R-:W-:Y:S06]  /*0170*/  @!P0 BRA `(.L_x_2) ;  /* 0x0000000400808947 */ /* 0x000fec0003800000 */
[----:B------:R-:W-:-:S13]  /*0180*/  FSETP.NEU.AND P0, PT, |R14|, +INF , PT ;  /* 0x7f8000000e00780b */ /* 0x000fda0003f0d200 */
[----:B------:R-:W-:Y:S01]  /*0190*/  @!P0 FMUL R11, RZ, R14 ;  /* 0x0000000eff0b8220 */ /* 0x000fe20000400000 */
[----:B------:R-:W-:Y:S01]  /*01a0*/  @!P0 IMAD.MOV.U32 R12, RZ, RZ, RZ ;  /* 0x000000ffff0c8224 */ /* 0x000fe200078e00ff */
[----:B------:R-:W-:Y:S06]  /*01b0*/  @!P0 BRA `(.L_x_2) ;  /* 0x0000000400708947 */ /* 0x000fec0003800000 */
[----:B------:R-:W-:Y:S01]  /*01c0*/  IMAD.SHL.U32 R2, R14, 0x100, RZ ;  /* 0x000001000e027824 */ /* 0x000fe200078e00ff */
[----:B------:R-:W0:Y:S01]  /*01d0*/  LDCU.64 UR8, c[0x4][URZ] ;  /* 0x01000000ff0877ac */ /* 0x000e220008000a00 */
[----:B------:R-:W-:Y:S02]  /*01e0*/  IMAD.MOV.U32 R8, RZ, RZ, RZ ;  /* 0x000000ffff087224 */ /* 0x000fe400078e00ff */
[----:B------:R-:W-:Y:S01]  /*01f0*/  IMAD.MOV.U32 R16, RZ, RZ, RZ ;  /* 0x000000ffff107224 */ /* 0x000fe200078e00ff */
[----:B------:R-:W-:Y:S01]  /*0200*/  LOP3.LUT R9, R2, 0x80000000, RZ, 0xfc, !PT ;  /* 0x8000000002097812 */ /* 0x000fe200078efcff */
[----:B------:R-:W-:Y:S01]  /*0210*/  UMOV UR5, URZ ;  /* 0x000000ff00057c82 */ /* 0x000fe20008000000 */
[----:B------:R-:W-:-:S05]  /*0220*/  UMOV UR4, URZ ;  /* 0x000000ff00047c82 */ /* 0x000fca0008000000 */
.L_x_3:
[----:B0-----:R-:W-:Y:S02]  /*0230*/  IMAD.U32 R12, RZ, RZ, UR8 ;  /* 0x00000008ff0c7e24 */ /* 0x001fe4000f8e00ff */
[----:B------:R-:W-:-:S05]  /*0240*/  IMAD.U32 R13, RZ, RZ, UR9 ;  /* 0x00000009ff0d7e24 */ /* 0x000fca000f8e00ff */
[----:B------:R-:W2:Y:S01]  /*0250*/  LDG.E.CONSTANT R10, desc[UR6][R12.64] ;  /* 0x000000060c0a7981 */ /* 0x000ea2000c1e9900 */
[----:B------:R-:W-:Y:S01]  /*0260*/  UIADD3 UR4, UPT, UPT, UR4, 0x1, URZ ;  /* 0x0000000104047890 */ /* 0x000fe2000fffe0ff */
[C---:B------:R-:W-:Y:S01]  /*0270*/  ISETP.EQ.AND P0, PT, R16.reuse, RZ, PT ;  /* 0x000000ff1000720c */ /* 0x040fe20003f02270 */
[----:B------:R-:W-:Y:S01]  /*0280*/  UIADD3 UR8, UP1, UPT, UR8, 0x4, URZ ;  /* 0x0000000408087890 */ /* 0x000fe2000ff3e0ff */
[C---:B------:R-:W-:Y:S01]  /*0290*/  ISETP.EQ.AND P1, PT, R16.reuse, 0x4, PT ;  /* 0x000000041000780c */ /* 0x040fe20003f22270 */
[----:B------:R-:W-:Y:S01]  /*02a0*/  UISETP.NE.AND UP0, UPT, UR4, 0x6, UPT ;  /* 0x000000060400788c */ /* 0x000fe2000bf05270 */
[C---:B------:R-:W-:Y:S01]  /*02b0*/  ISETP.EQ.AND P3, PT, R16.reuse, 0xc, PT ;  /* 0x0000000c1000780c */ /* 0x040fe20003f62270 */
[----:B------:R-:W-:Y:S01]  /*02c0*/  UIADD3.X UR9, UPT, UPT, URZ, UR9, URZ, UP1, !UPT ;  /* 0x00000009ff097290 */ /* 0x000fe20008ffe4ff */
[C---:B------:R-:W-:Y:S02]  /*02d0*/  ISETP.EQ.AND P4, PT, R16.reuse, 0x10, PT ;  /* 0x000000101000780c */ /* 0x040fe40003f82270 */
[----:B------:R-:W-:Y:S01]  /*02e0*/  ISETP.EQ.AND P5, PT, R16, 0x14, PT ;  /* 0x000000141000780c */ /* 0x000fe20003fa2270 */
[----:B--2---:R-:W-:-:S03]  /*02f0*/  IMAD.WIDE.U32 R10, R10, R9, RZ ;  /* 0x000000090a0a7225 */ /* 0x004fc600078e00ff */
[----:B------:R-:W-:-:S04]  /*0300*/  IADD3 R10, P2, PT, R10, R8, RZ ;  /* 0x000000080a0a7210 */ /* 0x000fc80007f5e0ff */
[----:B------:R-:W-:Y:S01]  /*0310*/  IADD3.X R8, PT, PT, R11, UR5, RZ, P2, !PT ;  /* 0x000000050b087c10 */ /* 0x000fe200097fe4ff */
[--C-:B------:R-:W-:Y:S01]  /*0320*/  @P0 IMAD.MOV.U32 R2, RZ, RZ, R10.reuse ;  /* 0x000000ffff020224 */ /* 0x100fe200078e000a */
[C---:B------:R-:W-:Y:S01]  /*0330*/  ISETP.EQ.AND P2, PT, R16.reuse, 0x8, PT ;  /* 0x000000081000780c */ /* 0x040fe20003f42270 */
[--C-:B------:R-:W-:Y:S01]  /*0340*/  @P3 IMAD.MOV.U32 R5, RZ, RZ, R10.reuse ;  /* 0x000000ffff053224 */ /* 0x100fe200078e000a */
[----:B------:R-:W-:Y:S01]  /*0350*/  @P1 MOV R3, R10 ;  /* 0x0000000a00031202 */ /* 0x000fe20000000f00 */
[--C-:B------:R-:W-:Y:S02]  /*0360*/  @P4 IMAD.MOV.U32 R6, RZ, RZ, R10.reuse ;  /* 0x000000ffff064224 */ /* 0x100fe400078e000a */
[----:B------:R-:W-:Y:S02]  /*0370*/  @P5 IMAD.MOV.U32 R7, RZ, RZ, R10 ;  /* 0x000000ffff075224 */ /* 0x000fe400078e000a */
[----:B------:R-:W-:-:S06]  /*0380*/  VIADD R16, R16, 0x4 ;  /* 0x0000000410107836 */ /* 0x000fcc0000000000 */
[----:B------:R-:W-:Y:S01]  /*0390*/  @P2 IMAD.MOV.U32 R4, RZ, RZ, R10 ;  /* 0x000000ffff042224 */ /* 0x000fe200078e000a */
[----:B------:R-:W-:Y:S06]  /*03a0*/  BRA.U UP0, `(.L_x_3) ;  /* 0xfffffffd00a07547 */ /* 0x000fec000b83ffff */
[----:B------:R-:W-:Y:S01]  /*03b0*/  SHF.R.U32.HI R9, RZ, 0x17, R14 ;  /* 0x00000017ff097819 */ /* 0x000fe2000001160e */
[----:B------:R-:W-:Y:S03]  /*03c0*/  BSSY.RECONVERGENT B1, `(.L_x_4) ;  /* 0x0000029000017945 */ /* 0x000fe60003800200 */
[C---:B------:R-:W-:Y:S02]  /*03d0*/  LOP3.LUT R10, R9.reuse, 0xe0, RZ, 0xc0, !PT ;  /* 0x000000e0090a7812 */ /* 0x040fe400078ec0ff */
[----:B------:R-:W-:-:S03]  /*03e0*/  LOP3.LUT P6, RZ, R9, 0x1f, RZ, 0xc0, !PT ;  /* 0x0000001f09ff7812 */ /* 0x000fc600078cc0ff */
[----:B------:R-:W-:-:S05]  /*03f0*/  VIADD R10, R10, 0xffffff80 ;  /* 0xffffff800a0a7836 */ /* 0x000fca0000000000 */
[----:B------:R-:W-:-:S05]  /*0400*/  SHF.R.U32.HI R10, RZ, 0x5, R10 ;  /* 0x00000005ff0a7819 */ /* 0x000fca000001160a */
[----:B------:R-:W-:-:S05]  /*0410*/  IMAD.U32 R13, R10, -0x4, RZ ;  /* 0xfffffffc0a0d7824 */ /* 0x000fca00078e00ff */
[C---:B------:R-:W-:Y:S02]  /*0420*/  ISETP.EQ.AND P3, PT, R13.reuse, -0x18, PT ;  /* 0xffffffe80d00780c */ /* 0x040fe40003f62270 */
[C---:B------:R-:W-:Y:S02]  /*0430*/  ISETP.EQ.AND P4, PT, R13.reuse, -0x14, PT ;  /* 0xffffffec0d00780c */ /* 0x040fe40003f82270 */
[C---:B------:R-:W-:Y:S02]  /*0440*/  ISETP.EQ.AND P0, PT, R13.reuse, -0x10, PT ;  /* 0xfffffff00d00780c */ /* 0x040fe40003f02270 */
[C---:B------:R-:W-:Y:S02]  /*0450*/  ISETP.EQ.AND P1, PT, R13.reuse, -0xc, PT ;  /* 0xfffffff40d00780c */ /* 0x040fe40003f22270 */
[C---:B------:R-:W-:Y:S02]  /*0460*/  ISETP.EQ.AND P2, PT, R13.reuse, -0x8, PT ;  /* 0xfffffff80d00780c */ /* 0x040fe40003f42270 */
[----:B------:R-:W-:-:S03]  /*0470*/  ISETP.EQ.AND P5, PT, R13, 0x4, PT ;  /* 0x000000040d00780c */ /* 0x000fc60003fa2270 */
[--C-:B------:R-:W-:Y:S01]  /*0480*/  @P3 IMAD.MOV.U32 R10, RZ, RZ, R2.reuse ;  /* 0x000000ffff0a3224 */ /* 0x100fe200078e0002 */
[C---:B------:R-:W-:Y:S01]  /*0490*/  ISETP.EQ.AND P3, PT, R13.reuse, -0x4, PT ;  /* 0xfffffffc0d00780c */ /* 0x040fe20003f62270 */
[----:B------:R-:W-:Y:S01]  /*04a0*/  @P4 IMAD.MOV.U32 R11, RZ, RZ, R2 ;  /* 0x000000ffff0b4224 */ /* 0x000fe200078e0002 */
[----:B------:R-:W-:Y:S01]  /*04b0*/  @P4 MOV R10, R3 ;  /* 0x00000003000a4202 */ /* 0x000fe20000000f00 */
[----:B------:R-:W-:Y:S01]  /*04c0*/  @P0 IMAD.MOV.U32 R10, RZ, RZ, R4 ;  /* 0x000000ffff0a0224 */ /* 0x000fe200078e0004 */
[----:B------:R-:W-:Y:S01]  /*04d0*/  ISETP.EQ.AND P4, PT, R13, RZ, PT ;  /* 0x000000ff0d00720c */ /* 0x000fe20003f82270 */
[----:B------:R-:W-:Y:S02]  /*04e0*/  @P1 IMAD.MOV.U32 R10, RZ, RZ, R5 ;  /* 0x000000ffff0a1224 */ /* 0x000fe400078e0005 */
[----:B------:R-:W-:Y:S02]  /*04f0*/  @P2 IMAD.MOV.U32 R10, RZ, RZ, R6 ;  /* 0x000000ffff0a2224 */ /* 0x000fe400078e0006 */
[----:B------:R-:W-:-:S02]  /*0500*/  @P0 IMAD.MOV.U32 R11, RZ, RZ, R3 ;  /* 0x000000ffff0b0224 */ /* 0x000fc400078e0003 */
[----:B------:R-:W-:Y:S02]  /*0510*/  @P1 IMAD.MOV.U32 R11, RZ, RZ, R4 ;  /* 0x000000ffff0b1224 */ /* 0x000fe400078e0004 */
[----:B------:R-:W-:Y:S02]  /*0520*/  @P3 IMAD.MOV.U32 R10, RZ, RZ, R7 ;  /* 0x000000ffff0a3224 */ /* 0x000fe400078e0007 */
[----:B------:R-:W-:Y:S02]  /*0530*/  @P2 IMAD.MOV.U32 R11, RZ, RZ, R5 ;  /* 0x000000ffff0b2224 */ /* 0x000fe400078e0005 */
[----:B------:R-:W-:Y:S01]  /*0540*/  @P4 MOV R10, R8 ;  /* 0x00000008000a4202 */ /* 0x000fe20000000f00 */
[----:B------:R-:W-:Y:S02]  /*0550*/  @P3 IMAD.MOV.U32 R11, RZ, RZ, R6 ;  /* 0x000000ffff0b3224 */ /* 0x000fe400078e0006 */
[----:B------:R-:W-:Y:S02]  /*0560*/  @P4 IMAD.MOV.U32 R11, RZ, RZ, R7 ;  /* 0x000000ffff0b4224 */ /* 0x000fe400078e0007 */
[----:B------:R-:W-:-:S02]  /*0570*/  @P5 IMAD.MOV.U32 R11, RZ, RZ, R8 ;  /* 0x000000ffff0b5224 */ /* 0x000fc400078e0008 */
[----:B------:R-:W-:Y:S01]  /*0580*/  IMAD.MOV.U32 R12, RZ, RZ, R10 ;  /* 0x000000ffff0c7224 */ /* 0x000fe200078e000a */
[----:B------:R-:W-:Y:S06]  /*0590*/  @!P6 BRA `(.L_x_5) ;  /* 0x00000000002ce947 */ /* 0x000fec0003800000 */
[----:B------:R-:W-:Y:S01]  /*05a0*/  @P0 IMAD.MOV.U32 R10, RZ, RZ, R2 ;  /* 0x000000ffff0a0224 */ /* 0x000fe200078e0002 */
[----:B------:R-:W-:Y:S01]  /*05b0*/  ISETP.EQ.AND P0, PT, R13, 0x8, PT ;  /* 0x000000080d00780c */ /* 0x000fe20003f02270 */
[----:B------:R-:W-:Y:S01]  /*05c0*/  @P1 IMAD.MOV.U32 R10, RZ, RZ, R3 ;  /* 0x000000ffff0a1224 */ /* 0x000fe200078e0003 */
[----:B------:R-:W-:Y:S01]  /*05d0*/  LOP3.LUT R9, R9, 0x1f, RZ, 0xc0, !PT ;  /* 0x0000001f09097812 */ /* 0x000fe200078ec0ff */
[----:B------:R-:W-:Y:S02]  /*05e0*/  @P2 IMAD.MOV.U32 R10, RZ, RZ, R4 ;  /* 0x000000ffff0a2224 */ /* 0x000fe400078e0004 */
[----:B------:R-:W-:Y:S01]  /*05f0*/  @P3 IMAD.MOV.U32 R10, RZ, RZ, R5 ;  /* 0x000000ffff0a3224 */ /* 0x000fe200078e0005 */
[----:B------:R-:W-:Y:S01]  /*0600*/  SHF.L.W.U32.HI R12, R11, R9, R12 ;  /* 0x000000090b0c7219 */ /* 0x000fe20000010e0c */
[----:B------:R-:W-:Y:S02]  /*0610*/  @P4 IMAD.MOV.U32 R10, RZ, RZ, R6 ;  /* 0x000000ffff0a4224 */ /* 0x000fe400078e0006 */
[----:B------:R-:W-:-:S04]  /*0620*/  @P5 IMAD.MOV.U32 R10, RZ, RZ, R7 ;  /* 0x000000ffff0a5224 */ /* 0x000fc800078e0007 */
[----:B------:R-:W-:-:S05]  /*0630*/  @P0 IMAD.MOV.U32 R10, RZ, RZ, R8 ;  /* 0x000000ffff0a0224 */ /* 0x000fca00078e0008 */
[----:B------:R-:W-:-:S07]  /*0640*/  SHF.L.W.U32.HI R11, R10, R9, R11 ;  /* 0x000000090a0b7219 */ /* 0x000fce0000010e0b */
.L_x_5:
[----:B------:R-:W-:Y:S05]  /*0650*/  BSYNC.RECONVERGENT B1 ;  /* 0x0000000000017941 */ /* 0x000fea0003800200 */
.L_x_4:
[C---:B------:R-:W-:Y:S01]  /*0660*/  SHF.L.W.U32.HI R13, R11.reuse, 0x2, R12 ;  /* 0x000000020b0d7819 */ /* 0x040fe20000010e0c */
[----:B------:R-:W-:Y:S01]  /*0670*/  UMOV UR4, 0x54442d19 ;  /* 0x54442d1900047882 */ /* 0x000fe20000000000 */
[----:B------:R-:W-:Y:S01]  /*0680*/  SHF.L.U32 R11, R11, 0x2, RZ ;  /* 0x000000020b0b7819 */ /* 0x000fe200000006ff */
[----:B------:R-:W-:Y:S01]  /*0690*/  UMOV UR5, 0x3bf921fb ;  /* 0x3bf921fb00057882 */ /* 0x000fe20000000000 */
[----:B------:R-:W-:Y:S02]  /*06a0*/  SHF.R.S32.HI R8, RZ, 0x1f, R13 ;  /* 0x0000001fff087819 */ /* 0x000fe4000001140d */
[----:B------:R-:W-:Y:S02]  /*06b0*/  ISETP.GE.AND P0, PT, R14, RZ, PT ;  /* 0x000000ff0e00720c */ /* 0x000fe40003f06270 */
[C---:B------:R-:W-:Y:S02]  /*06c0*/  LOP3.LUT R10, R8.reuse, R11, RZ, 0x3c, !PT ;  /* 0x0000000b080a7212 */ /* 0x040fe400078e3cff */
[----:B------:R-:W-:-:S02]  /*06d0*/  LOP3.LUT R11, R8, R13, RZ, 0x3c, !PT ;  /* 0x0000000d080b7212 */ /* 0x000fc400078e3cff */
[----:B------:R-:W-:Y:S02]  /*06e0*/  SHF.R.U32.HI R12, RZ, 0x1e, R12 ;  /* 0x0000001eff0c7819 */ /* 0x000fe4000001160c */
[----:B------:R-:W0:Y:S01]  /*06f0*/  I2F.F64.S64 R8, R10 ;  /* 0x0000000a00087312 */ /* 0x000e220000301c00 */
[C---:B------:R-:W-:Y:S02]  /*0700*/  LOP3.LUT R16, R13.reuse, R14, RZ, 0x3c, !PT ;  /* 0x0000000e0d107212 */ /* 0x040fe400078e3cff */
[----:B------:R-:W-:Y:S02]  /*0710*/  LEA.HI R12, R13, R12, RZ, 0x1 ;  /* 0x0000000c0d0c7211 */ /* 0x000fe400078f08ff */
[----:B------:R-:W-:-:S03]  /*0720*/  ISETP.GE.AND P1, PT, R16, RZ, PT ;  /* 0x000000ff1000720c */ /* 0x000fc60003f26270 */
[----:B------:R-:W-:-:S04]  /*0730*/  IMAD.MOV R13, RZ, RZ, -R12 ;  /* 0x000000ffff0d7224 */ /* 0x000fc800078e0a0c */
[----:B------:R-:W-:Y:S01]  /*0740*/  @!P0 IMAD.MOV.U32 R12, RZ, RZ, R13 ;  /* 0x000000ffff0c8224 */ /* 0x000fe200078e000d */
[----:B0-----:R-:W-:-:S10]  /*0750*/  DMUL R8, R8, UR4 ;  /* 0x0000000408087c28 */ /* 0x001fd40008000000 */
[----:B------:R-:W0:Y:S02]  /*0760*/  F2F.F32.F64 R8, R8 ;  /* 0x0000000800087310 */ /* 0x000e240000301000 */
[----:B0-----:R-:W-:-:S07]  /*0770*/  FSEL R11, -R8, R8, !P1 ;  /* 0x00000008080b7208 */ /* 0x001fce0004800100 */
.L_x_2:
[----:B------:R-:W-:Y:S05]  /*0780*/  BSYNC.RECONVERGENT B0 ;  /* 0x0000000000007941 */ /* 0x000fea0003800200 */
.L_x_1:
[----:B------:R-:W-:Y:S01]  /*0790*/  LOP3.LUT R9, R12, 0x1, RZ, 0xc0, !PT ;  /* 0x000000010c097812 */ /* 0x000fe200078ec0ff */
[----:B------:R-:W-:Y:S02]  /*07a0*/  IMAD.MOV.U32 R8, RZ, RZ, 0x37cbac00 ;  /* 0x37cbac00ff087424 */ /* 0x000fe400078e00ff */
[----:B------:R-:W-:Y:S01]  /*07b0*/  FMUL R13, R11, R11 ;  /* 0x0000000b0b0d7220 */ /* 0x000fe20000400000 */
[----:B------:R-:W-:Y:S01]  /*07c0*/  IMAD.MOV.U32 R10, RZ, RZ, 0x3effffff ;  /* 0x3effffffff0a7424 */ /* 0x000fe200078e00ff */
[----:B------:R-:W-:Y:S01]  /*07d0*/  ISETP.NE.U32.AND P0, PT, R9, 0x1, PT ;  /* 0x000000010900780c */ /* 0x000fe20003f05070 */
[----:B------:R-:W-:Y:S02]  /*07e0*/  IMAD.MOV.U32 R9, RZ, RZ, 0x3d2aaabb ;  /* 0x3d2aaabbff097424 */ /* 0x000fe400078e00ff */
[----:B------:R-:W-:Y:S01]  /*07f0*/  FFMA R16, R13, R8, -0.0013887860113754868507 ;  /* 0xbab607ed0d107423 */ /* 0x000fe20000000008 */
[----:B------:R-:W-:Y:S01]  /*0800*/  FSETP.GE.AND P2, PT, |R14|, 105615, PT ;  /* 0x47ce47800e00780b */ /* 0x000fe20003f46200 */
[----:B------:R-:W-:Y:S01]  /*0810*/  BSSY.RECONVERGENT B0, `(.L_x_6) ;  /* 0x000006d000007945 */ /* 0x000fe20003800200 */
[----:B------:R-:W-:Y:S01]  /*0820*/  LOP3.LUT P1, RZ, R12, 0x2, RZ, 0xc0, !PT ;  /* 0x000000020cff7812 */ /* 0x000fe2000782c0ff */
[----:B------:R-:W-:Y:S01]  /*0830*/  IMAD.MOV.U32 R19, RZ, RZ, R15 ;  /* 0x000000ffff137224 */ /* 0x000fe200078e000f */
[----:B------:R-:W-:-:S02]  /*0840*/  FSEL R16, R16, -0.00019574658654164522886, !P0 ;  /* 0xb94d415310107808 */ /* 0x000fc40004000000 */
[----:B------:R-:W-:Y:S02]  /*0850*/  FSEL R18, R9, 0.0083327032625675201416, !P0 ;  /* 0x3c0885e409127808 */ /* 0x000fe40004000000 */
[----:B------:R-:W-:Y:S02]  /*0860*/  FSEL R11, R11, 1, P0 ;  /* 0x3f8000000b0b7808 */ /* 0x000fe40000000000 */
[----:B------:R-:W-:Y:S01]  /*0870*/  FSEL R17, -R10, -0.16666662693023681641, !P0 ;  /* 0xbe2aaaa80a117808 */ /* 0x000fe20004000100 */
[C---:B------:R-:W-:Y:S02]  /*0880*/  FFMA R16, R13.reuse, R16, R18 ;  /* 0x000000100d107223 */ /* 0x040fe40000000012 */
[C---:B------:R-:W-:Y:S02]  /*0890*/  FFMA R18, R13.reuse, R11, RZ ;  /* 0x0000000b0d127223 */ /* 0x040fe400000000ff */
[----:B------:R-:W-:Y:S01]  /*08a0*/  FFMA R16, R13, R16, R17 ;  /* 0x000000100d107223 */ /* 0x000fe20000000011 */
[----:B------:R-:W-:-:S03]  /*08b0*/  IMAD.MOV.U32 R13, RZ, RZ, R20 ;  /* 0x000000ffff0d7224 */ /* 0x000fc600078e0014 */
[----:B------:R-:W-:-:S04]  /*08c0*/  FFMA R18, R18, R16, R11 ;  /* 0x0000001012127223 */ /* 0x000fc8000000000b */
[----:B------:R-:W-:Y:S01]  /*08d0*/  @P1 FADD R18, RZ, -R18 ;  /* 0x80000012ff121221 */ /* 0x000fe20000000000 */
[----:B------:R-:W-:Y:S06]  /*08e0*/  @!P2 BRA `(.L_x_7) ;  /* 0x00000004007ca947 */ /* 0x000fec0003800000 */
[----:B------:R-:W-:-:S13]  /*08f0*/  FSETP.NEU.AND P0, PT, |R14|, +INF , PT ;  /* 0x7f8000000e00780b */ /* 0x000fda0003f0d200 */
[----:B------:R-:W-:Y:S01]  /*0900*/  @!P0 FMUL R13, RZ, R14 ;  /* 0x0000000eff0d8220 */ /* 0x000fe20000400000 */
[----:B------:R-:W-:Y:S01]  /*0910*/  @!P0 IMAD.MOV.U32 R19, RZ, RZ, RZ ;  /* 0x000000ffff138224 */ /* 0x000fe200078e00ff */
[----:B------:R-:W-:Y:S06]  /*0920*/  @!P0 BRA `(.L_x_7) ;  /* 0x00000004006c8947 */ /* 0x000fec0003800000 */
[----:B------:R-:W-:Y:S01]  /*0930*/  IMAD.SHL.U32 R11, R14, 0x100, RZ ;  /* 0x000001000e0b7824 */ /* 0x000fe200078e00ff */
[----:B------:R-:W-:Y:S01]  /*0940*/  MOV R19, RZ ;  /* 0x000000ff00137202 */ /* 0x000fe20000000f00 */
[----:B------:R-:W-:Y:S01]  /*0950*/  IMAD.MOV.U32 R22, RZ, RZ, RZ ;  /* 0x000000ffff167224 */ /* 0x000fe200078e00ff */
[----:B------:R-:W0:Y:S02]  /*0960*/  LDCU.64 UR8, c[0x4][URZ] ;  /* 0x01000000ff0877ac */ /* 0x000e240008000a00 */
[----:B------:R-:W-:Y:S01]  /*0970*/  LOP3.LUT R21, R11, 0x80000000, RZ, 0xfc, !PT ;  /* 0x800000000b157812 */ /* 0x000fe200078efcff */
[----:B------:R-:W-:Y:S01]  /*0980*/  UMOV UR5, URZ ;  /* 0x000000ff00057c82 */ /* 0x000fe20008000000 */
[----:B------:R-:W-:-:S05]  /*0990*/  UMOV UR4, URZ ;  /* 0x000000ff00047c82 */ /* 0x000fca0008000000 */
.L_x_8:
        /* <DEDUP_REMOVED lines=18> */
[----:B------:R-:W-:Y:S01]  /*0ac0*/  IADD3 R22, PT, PT, R22, 0x4, RZ ;  /* 0x0000000416167810 */ /* 0x000fe20007ffe0ff */
[--C-:B------:R-:W-:Y:S02]  /*0ad0*/  @P3 IMAD.MOV.U32 R5, RZ, RZ, R11.reuse ;  /* 0x000000ffff053224 */ /* 0x100fe400078e000b */
[--C-:B------:R-:W-:Y:S02]  /*0ae0*/  @P4 IMAD.MOV.U32 R6, RZ, RZ, R11.reuse ;  /* 0x000000ffff064224 */ /* 0x100fe400078e000b */
[----:B------:R-:W-:-:S06]  /*0af0*/  @P5 IMAD.MOV.U32 R7, RZ, RZ, R11 ;  /* 0x000000ffff075224 */ /* 0x000fcc00078e000b */
        /* <DEDUP_REMOVED lines=17> */
[----:B------:R-:W-:Y:S02]  /*0c10*/  @P4 IMAD.MOV.U32 R12, RZ, RZ, R2 ;  /* 0x000000ffff0c4224 */ /* 0x000fe400078e0002 */
[--C-:B------:R-:W-:Y:S01]  /*0c20*/  @P4 IMAD.MOV.U32 R11, RZ, RZ, R3.reuse ;  /* 0x000000ffff0b4224 */ /* 0x100fe200078e0003 */
[----:B------:R-:W-:Y:S01]  /*0c30*/  ISETP.EQ.AND P4, PT, R17, RZ, PT ;  /* 0x000000ff1100720c */ /* 0x000fe20003f82270 */
[----:B------:R-:W-:Y:S02]  /*0c40*/  @P0 IMAD.MOV.U32 R12, RZ, RZ, R3 ;  /* 0x000000ffff0c0224 */ /* 0x000fe400078e0003 */
[--C-:B------:R-:W-:Y:S02]  /*0c50*/  @P0 IMAD.MOV.U32 R11, RZ, RZ, R4.reuse ;  /* 0x000000ffff0b0224 */ /* 0x100fe400078e0004 */
[----:B------:R-:W-:Y:S01]  /*0c60*/  @P1 IMAD.MOV.U32 R12, RZ, RZ, R4 ;  /* 0x000000ffff0c1224 */ /* 0x000fe200078e0004 */
[----:B------:R-:W-:Y:S01]  /*0c70*/  @P2 MOV R12, R5 ;  /* 0x00000005000c2202 */ /* 0x000fe20000000f00 */
[----:B------:R-:W-:-:S02]  /*0c80*/  @P1 IMAD.MOV.U32 R11, RZ, RZ, R5 ;  /* 0x000000ffff0b1224 */ /* 0x000fc400078e0005 */
[--C-:B------:R-:W-:Y:S02]  /*0c90*/  @P2 IMAD.MOV.U32 R11, RZ, RZ, R6.reuse ;  /* 0x000000ffff0b2224 */ /* 0x100fe400078e0006 */
[----:B------:R-:W-:Y:S02]  /*0ca0*/  @P3 IMAD.MOV.U32 R12, RZ, RZ, R6 ;  /* 0x000000ffff0c3224 */ /* 0x000fe400078e0006 */
[--C-:B------:R-:W-:Y:S02]  /*0cb0*/  @P3 IMAD.MOV.U32 R11, RZ, RZ, R7.reuse ;  /* 0x000000ffff0b3224 */ /* 0x100fe400078e0007 */
[----:B------:R-:W-:Y:S02]  /*0cc0*/  @P4 IMAD.MOV.U32 R12, RZ, RZ, R7 ;  /* 0x000000ffff0c4224 */ /* 0x000fe400078e0007 */
[--C-:B------:R-:W-:Y:S02]  /*0cd0*/  @P4 IMAD.MOV.U32 R11, RZ, RZ, R19.reuse ;  /* 0x000000ffff0b4224 */ /* 0x100fe400078e0013 */
[----:B------:R-:W-:Y:S01]  /*0ce0*/  @P5 IMAD.MOV.U32 R12, RZ, RZ, R19 ;  /* 0x000000ffff0c5224 */ /* 0x000fe200078e0013 */
[----:B------:R-:W-:Y:S06]  /*0cf0*/  @!P6 BRA `(.L_x_10) ;  /* 0x00000000002ce947 */ /* 0x000fec0003800000 */
[----:B------:R-:W-:Y:S01]  /*0d00*/  @P0 IMAD.MOV.U32 R13, RZ, RZ, R2 ;  /* 0x000000ffff0d0224 */ /* 0x000fe200078e0002 */
[----:B------:R-:W-:Y:S01]  /*0d10*/  ISETP.EQ.AND P0, PT, R17, 0x8, PT ;  /* 0x000000081100780c */ /* 0x000fe20003f02270 */
[----:B------:R-:W-:Y:S01]  /*0d20*/  @P1 IMAD.MOV.U32 R13, RZ, RZ, R3 ;  /* 0x000000ffff0d1224 */ /* 0x000fe200078e0003 */
[----:B------:R-:W-:Y:S01]  /*0d30*/  LOP3.LUT R16, R16, 0x1f, RZ, 0xc0, !PT ;  /* 0x0000001f10107812 */ /* 0x000fe200078ec0ff */
[----:B------:R-:W-:Y:S01]  /*0d40*/  @P2 IMAD.MOV.U32 R13, RZ, RZ, R4 ;  /* 0x000000ffff0d2224 */ /* 0x000fe200078e0004 */
[----:B------:R-:W-:Y:S01]  /*0d50*/  @P3 MOV R13, R5 ;  /* 0x00000005000d3202 */ /* 0x000fe20000000f00 */
[----:B------:R-:W-:Y:S01]  /*0d60*/  @P4 IMAD.MOV.U32 R13, RZ, RZ, R6 ;  /* 0x000000ffff0d4224 */ /* 0x000fe200078e0006 */
[----:B------:R-:W-:Y:S01]  /*0d70*/  SHF.L.W.U32.HI R11, R12, R16, R11 ;  /* 0x000000100c0b7219 */ /* 0x000fe20000010e0b */
[----:B------:R-:W-:-:S06]  /*0d80*/  @P5 IMAD.MOV.U32 R13, RZ, RZ, R7 ;  /* 0x000000ffff0d5224 */ /* 0x000fcc00078e0007 */
[----:B------:R-:W-:-:S05]  /*0d90*/  @P0 IMAD.MOV.U32 R13, RZ, RZ, R19 ;  /* 0x000000ffff0d0224 */ /* 0x000fca00078e0013 */
[----:B------:R-:W-:-:S07]  /*0da0*/  SHF.L.W.U32.HI R12, R13, R16, R12 ;  /* 0x000000100d0c7219 */ /* 0x000fce0000010e0c */
.L_x_10:
[----:B------:R-:W-:Y:S05]  /*0db0*/  BSYNC.RECONVERGENT B1 ;  /* 0x0000000000017941 */ /* 0x000fea0003800200 */
.L_x_9:
[C---:B------:R-:W-:Y:S01]  /*0dc0*/  SHF.L.W.U32.HI R19, R12.reuse, 0x2, R11 ;  /* 0x000000020c137819 */ /* 0x040fe20000010e0b */
[----:B------:R-:W-:Y:S01]  /*0dd0*/  IMAD.SHL.U32 R12, R12, 0x4, RZ ;  /* 0x000000040c0c7824 */ /* 0x000fe200078e00ff */
[----:B------:R-:W-:Y:S01]  /*0de0*/  UMOV UR4, 0x54442d19 ;  /* 0x54442d1900047882 */ /* 0x000fe20000000000 */
[----:B------:R-:W-:Y:S01]  /*0df0*/  UMOV UR5, 0x3bf921fb ;  /* 0x3bf921fb00057882 */ /* 0x000fe20000000000 */
[----:B------:R-:W-:Y:S02]  /*0e00*/  SHF.R.S32.HI R13, RZ, 0x1f, R19 ;  /* 0x0000001fff0d7819 */ /* 0x000fe40000011413 */
[----:B------:R-:W-:Y:S02]  /*0e10*/  ISETP.GE.AND P1, PT, R14, RZ, PT ;  /* 0x000000ff0e00720c */ /* 0x000fe40003f26270 */
[C---:B------:R-:W-:Y:S02]  /*0e20*/  LOP3.LUT R12, R13.reuse, R12, RZ, 0x3c, !PT ;  /* 0x0000000c0d0c7212 */ /* 0x040fe400078e3cff */
[----:B------:R-:W-:-:S02]  /*0e30*/  LOP3.LUT R13, R13, R19, RZ, 0x3c, !PT ;  /* 0x000000130d0d7212 */ /* 0x000fc400078e3cff */
[----:B------:R-:W-:Y:S02]  /*0e40*/  SHF.R.U32.HI R11, RZ, 0x1e, R11 ;  /* 0x0000001eff0b7819 */ /* 0x000fe4000001160b */
[C---:B------:R-:W-:Y:S02]  /*0e50*/  LOP3.LUT R21, R19.reuse, R14, RZ, 0x3c, !PT ;  /* 0x0000000e13157212 */ /* 0x040fe400078e3cff */
[----:B------:R-:W0:Y:S01]  /*0e60*/  I2F.F64.S64 R12, R12 ;  /* 0x0000000c000c7312 */ /* 0x000e220000301c00 */
[----:B------:R-:W-:Y:S02]  /*0e70*/  LEA.HI R19, R19, R11, RZ, 0x1 ;  /* 0x0000000b13137211 */ /* 0x000fe400078f08ff */
[----:B------:R-:W-:-:S03]  /*0e80*/  ISETP.GE.AND P0, PT, R21, RZ, PT ;  /* 0x000000ff1500720c */ /* 0x000fc60003f06270 */
[----:B------:R-:W-:-:S04]  /*0e90*/  IMAD.MOV R11, RZ, RZ, -R19 ;  /* 0x000000ffff0b7224 */ /* 0x000fc800078e0a13 */
[----:B------:R-:W-:Y:S01]  /*0ea0*/  @!P1 IMAD.MOV.U32 R19, RZ, RZ, R11 ;  /* 0x000000ffff139224 */ /* 0x000fe200078e000b */
[----:B0-----:R-:W-:-:S10]  /*0eb0*/  DMUL R16, R12, UR4 ;  /* 0x000000040c107c28 */ /* 0x001fd40008000000 */
[----:B------:R-:W0:Y:S02]  /*0ec0*/  F2F.F32.F64 R16, R16 ;  /* 0x0000001000107310 */ /* 0x000e240000301000 */
[----:B0-----:R-:W-:-:S07]  /*0ed0*/  FSEL R13, -R16, R16, !P0 ;  /* 0x00000010100d7208 */ /* 0x001fce0004000100 */
.L_x_7:
[----:B------:R-:W-:Y:S05]  /*0ee0*/  BSYNC.RECONVERGENT B0 ;  /* 0x0000000000007941 */ /* 0x000fea0003800200 */
.L_x_6:
[----:B------:R-:W-:Y:S01]  /*0ef0*/  LOP3.LUT R11, R19, 0x1, RZ, 0xc0, !PT ;  /* 0x00000001130b7812 */ /* 0x000fe200078ec0ff */
[----:B------:R-:W-:Y:S01]  /*0f00*/  FMUL R16, R13, R13 ;  /* 0x0000000d0d107220 */ /* 0x000fe20000400000 */
[----:B------:R-:W-:Y:S01]  /*0f10*/  VIADD R21, R19, 0x1 ;  /* 0x0000000113157836 */ /* 0x000fe20000000000 */
[----:B------:R-:W-:Y:S01]  /*0f20*/  FSETP.GE.AND P2, PT, |R14|, 105615, PT ;  /* 0x47ce47800e00780b */ /* 0x000fe20003f46200 */
[----:B------:R-:W-:Y:S01]  /*0f30*/  IMAD.MOV.U32 R12, RZ, RZ, 0x3e2aaaa8 ;  /* 0x3e2aaaa8ff0c7424 */ /* 0x000fe200078e00ff */
[----:B------:R-:W-:Y:S01]  /*0f40*/  ISETP.NE.U32.AND P0, PT, R11, 0x1, PT ;  /* 0x000000010b00780c */ /* 0x000fe20003f05070 */
[----:B------:R-:W-:Y:S01]  /*0f50*/  FFMA R17, R16, R8, -0.0013887860113754868507 ;  /* 0xbab607ed10117423 */ /* 0x000fe20000000008 */
[----:B------:R-:W-:Y:S01]  /*0f60*/  IMAD.MOV.U32 R11, RZ, RZ, 0x3c0885e4 ;  /* 0x3c0885e4ff0b7424 */ /* 0x000fe200078e00ff */
[----:B------:R-:W-:Y:S01]  /*0f70*/  LOP3.LUT P1, RZ, R21, 0x2, RZ, 0xc0, !PT ;  /* 0x0000000215ff7812 */ /* 0x000fe2000782c0ff */
[----:B------:R-:W-:Y:S01]  /*0f80*/  BSSY.RECONVERGENT B0, `(.L_x_11) ;  /* 0x000006b000007945 */ /* 0x000fe20003800200 */
[----:B------:R-:W-:-:S02]  /*0f90*/  FSEL R13, R13, 1, !P0 ;  /* 0x3f8000000d0d7808 */ /* 0x000fc40004000000 */
[----:B------:R-:W-:Y:S02]  /*0fa0*/  FSEL R17, R17, -0.00019574658654164522886, P0 ;  /* 0xb94d415311117808 */ /* 0x000fe40000000000 */
[----:B------:R-:W-:Y:S01]  /*0fb0*/  FSEL R19, R11, 0.041666727513074874878, !P0 ;  /* 0x3d2aaabb0b137808 */ /* 0x000fe20004000000 */
[----:B------:R-:W-:Y:S01]  /*0fc0*/  FFMA R22, R16, R13, RZ ;  /* 0x0000000d10167223 */ /* 0x000fe200000000ff */
[----:B------:R-:W-:-:S03]  /*0fd0*/  FSEL R24, -R12, -0.4999999701976776123, !P0 ;  /* 0xbeffffff0c187808 */ /* 0x000fc60004000100 */
[----:B------:R-:W-:-:S04]  /*0fe0*/  FFMA R17, R16, R17, R19 ;  /* 0x0000001110117223 */ /* 0x000fc80000000013 */
[----:B------:R-:W-:-:S04]  /*0ff0*/  FFMA R17, R16, R17, R24 ;  /* 0x0000001110117223 */ /* 0x000fc80000000018 */
[----:B------:R-:W-:-:S04]  /*1000*/  FFMA R13, R22, R17, R13 ;  /* 0x00000011160d7223 */ /* 0x000fc8000000000d */
[----:B------:R-:W-:-:S04]  /*1010*/  @P1 FADD R13, RZ, -R13 ;  /* 0x8000000dff0d1221 */ /* 0x000fc80000000000 */
[----:B------:R-:W-:Y:S01]  /*1020*/  FMUL R21, R18, R13 ;  /* 0x0000000d12157220 */ /* 0x000fe20000400000 */
[----:B------:R-:W-:Y:S06]  /*1030*/  @!P2 BRA `(.L_x_12) ;  /* 0x00000004007ca947 */ /* 0x000fec0003800000 */
[----:B------:R-:W-:-:S13]  /*1040*/  FSETP.NEU.AND P0, PT, |R14|, +INF , PT ;  /* 0x7f8000000e00780b */ /* 0x000fda0003f0d200 */
[----:B------:R-:W-:Y:S01]  /*1050*/  @!P0 FMUL R20, RZ, R14 ;  /* 0x0000000eff148220 */ /* 0x000fe20000400000 */
[----:B------:R-:W-:Y:S01]  /*1060*/  @!P0 MOV R15, RZ ;  /* 0x000000ff000f8202 */ /* 0x000fe20000000f00 */
        /* <DEDUP_REMOVED lines=8> */
.L_x_13:
        /* <DEDUP_REMOVED lines=11> */
[----:B------:R-:W-:-:S02]  /*11a0*/  ISETP.EQ.AND P4, PT, R20, 0x10, PT ;  /* 0x000000101400780c */ /* 0x000fc40003f82270 */
[C---:B------:R-:W-:Y:S01]  /*11b0*/  ISETP.EQ.AND P5, PT, R20.reuse, 0x14, PT ;  /* 0x000000141400780c */ /* 0x040fe20003fa2270 */
[----:B------:R-:W-:Y:S02]  /*11c0*/  VIADD R20, R20, 0x4 ;  /* 0x0000000414147836 */ /* 0x000fe40000000000 */
[----:B--2---:R-:W-:-:S03]  /*11d0*/  IMAD.WIDE.U32 R18, R16, R23, RZ ;  /* 0x0000001710127225 */ /* 0x004fc600078e00ff */
[----:B------:R-:W-:-:S04]  /*11e0*/  IADD3 R13, P6, PT, R18, R15, RZ ;  /* 0x0000000f120d7210 */ /* 0x000fc80007fde0ff */
[----:B------:R-:W-:Y:S01]  /*11f0*/  IADD3.X R15, PT, PT, R19, UR5, RZ, P6, !PT ;  /* 0x00000005130f7c10 */ /* 0x000fe2000b7fe4ff */
[--C-:B------:R-:W-:Y:S01]  /*1200*/  @P0 IMAD.MOV.U32 R2, RZ, RZ, R13.reuse ;  /* 0x000000ffff020224 */ /* 0x100fe200078e000d */
[----:B------:R-:W-:Y:S01]  /*1210*/  @P4 MOV R6, R13 ;  /* 0x0000000d00064202 */ /* 0x000fe20000000f00 */
[--C-:B------:R-:W-:Y:S02]  /*1220*/  @P1 IMAD.MOV.U32 R3, RZ, RZ, R13.reuse ;  /* 0x000000ffff031224 */ /* 0x100fe400078e000d */
[--C-:B------:R-:W-:Y:S02]  /*1230*/  @P2 IMAD.MOV.U32 R4, RZ, RZ, R13.reuse ;  /* 0x000000ffff042224 */ /* 0x100fe400078e000d */
[--C-:B------:R-:W-:Y:S02]  /*1240*/  @P3 IMAD.MOV.U32 R5, RZ, RZ, R13.reuse ;  /* 0x000000ffff053224 */ /* 0x100fe400078e000d */
        /* <DEDUP_REMOVED lines=14> */
[----:B------:R-:W-:-:S03]  /*1330*/  ISETP.EQ.AND P5, PT, R19, RZ, PT ;  /* 0x000000ff1300720c */ /* 0x000fc60003fa2270 */
[--C-:B------:R-:W-:Y:S01]  /*1340*/  @P3 IMAD.MOV.U32 R13, RZ, RZ, R2.reuse ;  /* 0x000000ffff0d3224 */ /* 0x100fe200078e0002 */
[C---:B------:R-:W-:Y:S01]  /*1350*/  ISETP.EQ.AND P3, PT, R19.reuse, -0x4, PT ;  /* 0xfffffffc1300780c */ /* 0x040fe20003f62270 */
[----:B------:R-:W-:Y:S02]  /*1360*/  @P4 IMAD.MOV.U32 R16, RZ, RZ, R2 ;  /* 0x000000ffff104224 */ /* 0x000fe400078e0002 */
[--C-:B------:R-:W-:Y:S01]  /*1370*/  @P4 IMAD.MOV.U32 R13, RZ, RZ, R3.reuse ;  /* 0x000000ffff0d4224 */ /* 0x100fe200078e0003 */
[----:B------:R-:W-:Y:S01]  /*1380*/  ISETP.EQ.AND P4, PT, R19, 0x4, PT ;  /* 0x000000041300780c */ /* 0x000fe20003f82270 */
[----:B------:R-:W-:Y:S01]  /*1390*/  @P2 IMAD.MOV.U32 R16, RZ, RZ, R3 ;  /* 0x000000ffff102224 */ /* 0x000fe200078e0003 */
[----:B------:R-:W-:Y:S01]  /*13a0*/  @P1 MOV R16, R4 ;  /* 0x0000000400101202 */ /* 0x000fe20000000f00 */
[----:B------:R-:W-:Y:S02]  /*13b0*/  @P2 IMAD.MOV.U32 R13, RZ, RZ, R4 ;  /* 0x000000ffff0d2224 */ /* 0x000fe400078e0004 */
[----:B------:R-:W-:-:S02]  /*13c0*/  @P1 IMAD.MOV.U32 R13, RZ, RZ, R5 ;  /* 0x000000ffff0d1224 */ /* 0x000fc400078e0005 */
[----:B------:R-:W-:Y:S02]  /*13d0*/  @P0 IMAD.MOV.U32 R16, RZ, RZ, R5 ;  /* 0x000000ffff100224 */ /* 0x000fe400078e0005 */
[--C-:B------:R-:W-:Y:S02]  /*13e0*/  @P0 IMAD.MOV.U32 R13, RZ, RZ, R6.reuse ;  /* 0x000000ffff0d0224 */ /* 0x100fe400078e0006 */
[----:B------:R-:W-:Y:S02]  /*13f0*/  @P3 IMAD.MOV.U32 R16, RZ, RZ, R6 ;  /* 0x000000ffff103224 */ /* 0x000fe400078e0006 */
[--C-:B------:R-:W-:Y:S02]  /*1400*/  @P3 IMAD.MOV.U32 R13, RZ, RZ, R7.reuse ;  /* 0x000000ffff0d3224 */ /* 0x100fe400078e0007 */
[----:B------:R-:W-:Y:S02]  /*1410*/  @P5 IMAD.MOV.U32 R16, RZ, RZ, R7 ;  /* 0x000000ffff105224 */ /* 0x000fe400078e0007 */
[----:B------:R-:W-:-:S02]  /*1420*/  @P5 IMAD.MOV.U32 R13, RZ, RZ, R15 ;  /* 0x000000ffff0d5224 */ /* 0x000fc400078e000f */
[----:B------:R-:W-:Y:S01]  /*1430*/  @P4 IMAD.MOV.U32 R16, RZ, RZ, R15 ;  /* 0x000000ffff104224 */ /* 0x000fe200078e000f */
[----:B------:R-:W-:Y:S06]  /*1440*/  @!P6 BRA `(.L_x_15) ;  /* 0x00000000002ce947 */ /* 0x000fec0003800000 */
[----:B------:R-:W-:Y:S01]  /*1450*/  @P2 IMAD.MOV.U32 R17, RZ, RZ, R2 ;  /* 0x000000ffff112224 */ /* 0x000fe200078e0002 */
[----:B------:R-:W-:Y:S01]  /*1460*/  @P1 MOV R17, R3 ;  /* 0x0000000300111202 */ /* 0x000fe20000000f00 */
[----:B------:R-:W-:Y:S01]  /*1470*/  @P0 IMAD.MOV.U32 R17, RZ, RZ, R4 ;  /* 0x000000ffff110224 */ /* 0x000fe200078e0004 */
[----:B------:R-:W-:Y:S01]  /*1480*/  ISETP.EQ.AND P0, PT, R19, 0x8, PT ;  /* 0x000000081300780c */ /* 0x000fe20003f02270 */
[----:B------:R-:W-:Y:S01]  /*1490*/  @P3 IMAD.MOV.U32 R17, RZ, RZ, R5 ;  /* 0x000000ffff113224 */ /* 0x000fe200078e0005 */
[----:B------:R-:W-:Y:S01]  /*14a0*/  LOP3.LUT R18, R18, 0x1f, RZ, 0xc0, !PT ;  /* 0x0000001f12127812 */ /* 0x000fe200078ec0ff */
[----:B------:R-:W-:Y:S02]  /*14b0*/  @P5 IMAD.MOV.U32 R17, RZ, RZ, R6 ;  /* 0x000000ffff115224 */ /* 0x000fe400078e0006 */
[----:B------:R-:W-:Y:S01]  /*14c0*/  @P4 IMAD.MOV.U32 R17, RZ, RZ, R7 ;  /* 0x000000ffff114224 */ /* 0x000fe200078e0007 */
[----:B------:R-:W-:-:S07]  /*14d0*/  SHF.L.W.U32.HI R13, R16, R18, R13 ;  /* 0x00000012100d7219 */ /* 0x000fce0000010e0d */
[----:B------:R-:W-:-:S05]  /*14e0*/  @P0 IMAD.MOV.U32 R17, RZ, RZ, R15 ;  /* 0x000000ffff110224 */ /* 0x000fca00078e000f */
[----:B------:R-:W-:-:S07]  /*14f0*/  SHF.L.W.U32.HI R16, R17, R18, R16 ;  /* 0x0000001211107219 */ /* 0x000fce0000010e10 */
.L_x_15:
[----:B------:R-:W-:Y:S05]  /*1500*/  BSYNC.RECONVERGENT B1 ;  /* 0x0000000000017941 */ /* 0x000fea0003800200 */
.L_x_14:
        /* <DEDUP_REMOVED lines=18> */
.L_x_12:
[----:B------:R-:W-:Y:S05]  /*1630*/  BSYNC.RECONVERGENT B0 ;  /* 0x0000000000007941 */ /* 0x000fea0003800200 */
.L_x_11:
[----:B------:R-:W-:Y:S02]  /*1640*/  IMAD.MOV.U32 R13, RZ, RZ, 0x3c190000 ;  /* 0x3c190000ff0d7424 */ /* 0x000fe400078e00ff */
[C---:B------:R-:W-:Y:S01]  /*1650*/  FMUL R14, R20.reuse, R20 ;  /* 0x00000014140e7220 */ /* 0x040fe20000400000 */
[----:B------:R-:W-:Y:S01]  /*1660*/  FSETP.NEU.AND P0, PT, |R20|, 0.00049096695147454738617, PT ;  /* 0x3a00b43c1400780b */ /* 0x000fe20003f0d200 */
[----:B------:R-:W-:Y:S01]  /*1670*/  BSSY.RECONVERGENT B0, `(.L_x_16) ;  /* 0x0000076000007945 */ /* 0x000fe20003800200 */
[----:B------:R-:W-:Y:S01]  /*1680*/  LOP3.LUT R15, R15, 0x1, RZ, 0xc0, !PT ;  /* 0x000000010f0f7812 */ /* 0x000fe200078ec0ff */
[----:B------:R-:W-:-:S03]  /*1690*/  FFMA R17, R14, R13, 0.003265380859375 ;  /* 0x3b5600000e117423 */ /* 0x000fc6000000000d */
[----:B------:R-:W-:Y:S01]  /*16a0*/  ISETP.NE.U32.AND P1, PT, R15, 0x1, PT ;  /* 0x000000010f00780c */ /* 0x000fe20003f25070 */
[----:B------:R-:W-:-:S04]  /*16b0*/  FFMA R17, R14, R17, 0.0242919921875 ;  /* 0x3cc700000e117423 */ /* 0x000fc80000000011 */
[----:B------:R-:W-:-:S04]  /*16c0*/  FFMA R17, R14, R17, 0.053466796875 ;  /* 0x3d5b00000e117423 */ /* 0x000fc80000000011 */
[----:B------:R-:W-:-:S04]  /*16d0*/  FFMA R17, R14, R17, 0.13337790966033935547 ;  /* 0x3e0894380e117423 */ /* 0x000fc80000000011 */
[C---:B------:R-:W-:Y:S01]  /*16e0*/  FFMA R17, R14.reuse, R17, 0.33333230018615722656 ;  /* 0x3eaaaa880e117423 */ /* 0x040fe20000000011 */
[----:B------:R-:W-:-:S04]  /*16f0*/  FMUL R14, R14, R20 ;  /* 0x000000140e0e7220 */ /* 0x000fc80000400000 */
[----:B------:R-:W-:-:S06]  /*1700*/  @P0 FFMA R20, R17, R14, R20 ;  /* 0x0000000e11140223 */ /* 0x000fcc0000000014 */
[----:B------:R-:W0:Y:S02]  /*1710*/  @!P1 MUFU.RCP R20, -R20 ;  /* 0x8000001400149308 */ /* 0x000e240000001000 */
[----:B0-----:R-:W-:-:S04]  /*1720*/  FADD R18, R21, R20 ;  /* 0x0000001415127221 */ /* 0x001fc80000000000 */
[C---:B------:R-:W-:Y:S01]  /*1730*/  FMUL R14, R18.reuse, 0.63661974668502807617 ;  /* 0x3f22f983120e7820 */ /* 0x040fe20000400000 */
[----:B------:R-:W-:-:S03]  /*1740*/  FSETP.GE.AND P0, PT, |R18|, 105615, PT ;  /* 0x47ce47801200780b */ /* 0x000fc60003f06200 */
[----:B------:R-:W0:Y:S02]  /*1750*/  F2I.NTZ R21, R14 ;  /* 0x0000000e00157305 */ /* 0x000e240000203100 */
[-C--:B0-----:R-:W-:Y:S02]  /*1760*/  I2FP.F32.S32 R19, R21.reuse ;  /* 0x0000001500137245 */ /* 0x081fe40000201400 */
[----:B------:R-:W-:-:S03]  /*1770*/  MOV R20, R21 ;  /* 0x0000001500147202 */ /* 0x000fc60000000f00 */
[----:B------:R-:W-:-:S04]  /*1780*/  FFMA R16, R19, -1.5707962512969970703, R18 ;  /* 0xbfc90fda13107823 */ /* 0x000fc80000000012 */
[----:B------:R-:W-:-:S04]  /*1790*/  FFMA R16, R19, -7.5497894158615963534e-08, R16 ;  /* 0xb3a2216813107823 */ /* 0x000fc80000000010 */
[----:B------:R-:W-:-:S04]  /*17a0*/  FFMA R19, R19, -5.3903029534742383927e-15, R16 ;  /* 0xa7c234c513137823 */ /* 0x000fc80000000010 */
[----:B------:R-:W-:Y:S01]  /*17b0*/  IMAD.MOV.U32 R15, RZ, RZ, R19 ;  /* 0x000000ffff0f7224 */ /* 0x000fe200078e0013 */
[----:B------:R-:W-:Y:S06]  /*17c0*/  @!P0 BRA `(.L_x_17) ;  /* 0x0000000400808947 */ /* 0x000fec0003800000 */
[----:B------:R-:W-:-:S13]  /*17d0*/  FSETP.NEU.AND P0, PT, |R18|, +INF , PT ;  /* 0x7f8000001200780b */ /* 0x000fda0003f0d200 */
[----:B------:R-:W-:Y:S05]  /*17e0*/  @!P0 BRA `(.L_x_18) ;  /* 0x0000000400708947 */ /* 0x000fea0003800000 */
[----:B------:R-:W-:Y:S01]  /*17f0*/  IMAD.SHL.U32 R14, R18, 0x100, RZ ;  /* 0x00000100120e7824 */ /* 0x000fe200078e00ff */
[----:B------:R-:W0:Y:S01]  /*1800*/  LDCU.64 UR8, c[0x4][URZ] ;  /* 0x01000000ff0877ac */ /* 0x000e220008000a00 */
[----:B------:R-:W-:Y:S02]  /*1810*/  IMAD.MOV.U32 R21, RZ, RZ, RZ ;  /* 0x000000ffff157224 */ /* 0x000fe400078e00ff */
[----:B------:R-:W-:Y:S01]  /*1820*/  IMAD.MOV.U32 R22, RZ, RZ, RZ ;  /* 0x000000ffff167224 */ /* 0x000fe200078e00ff */
[----:B------:R-:W-:Y:S01]  /*1830*/  LOP3.LUT R23, R14, 0x80000000, RZ, 0xfc, !PT ;  /* 0x800000000e177812 */ /* 0x000fe200078efcff */
[----:B------:R-:W-:Y:S01]  /*1840*/  UMOV UR5, URZ ;  /* 0x000000ff00057c82 */ /* 0x000fe20008000000 */
[----:B------:R-:W-:-:S05]  /*1850*/  UMOV UR4, URZ ;  /* 0x000000ff00047c82 */ /* 0x000fca0008000000 */
.L_x_19:
        /* <DEDUP_REMOVED lines=54> */
[----:B------:R-:W-:Y:S01]  /*1bc0*/  @P2 MOV R16, R2 ;  /* 0x0000000200102202 */ /* 0x000fe20000000f00 */
[----:B------:R-:W-:Y:S01]  /*1bd0*/  @P1 IMAD.MOV.U32 R16, RZ, RZ, R3 ;  /* 0x000000ffff101224 */ /* 0x000fe200078e0003 */
[----:B------:R-:W-:Y:S01]  /*1be0*/  LOP3.LUT R14, R14, 0x1f, RZ, 0xc0, !PT ;  /* 0x0000001f0e0e7812 */ /* 0x000fe200078ec0ff */
[----:B------:R-:W-:Y:S01]  /*1bf0*/  @P0 IMAD.MOV.U32 R16, RZ, RZ, R4 ;  /* 0x000000ffff100224 */ /* 0x000fe200078e0004 */
[----:B------:R-:W-:Y:S01]  /*1c00*/  ISETP.EQ.AND P0, PT, R17, 0x8, PT ;  /* 0x000000081100780c */ /* 0x000fe20003f02270 */
[----:B------:R-:W-:Y:S01]  /*1c10*/  @P3 IMAD.MOV.U32 R16, RZ, RZ, R5 ;  /* 0x000000ffff103224 */ /* 0x000fe200078e0005 */
[----:B------:R-:W-:Y:S01]  /*1c20*/  SHF.L.W.U32.HI R22, R15, R14, R22 ;  /* 0x0000000e0f167219 */ /* 0x000fe20000010e16 */
[----:B------:R-:W-:Y:S02]  /*1c30*/  @P5 IMAD.MOV.U32 R16, RZ, RZ, R6 ;  /* 0x000000ffff105224 */ /* 0x000fe400078e0006 */
[----:B------:R-:W-:-:S08]  /*1c40*/  @P4 IMAD.MOV.U32 R16, RZ, RZ, R7 ;  /* 0x000000ffff104224 */ /* 0x000fd000078e0007 */
[----:B------:R-:W-:-:S05]  /*1c50*/  @P0 IMAD.MOV.U32 R16, RZ, RZ, R21 ;  /* 0x000000ffff100224 */ /* 0x000fca00078e0015 */
[----:B------:R-:W-:-:S07]  /*1c60*/  SHF.L.W.U32.HI R15, R16, R14, R15 ;  /* 0x0000000e100f7219 */ /* 0x000fce0000010e0f */
.L_x_21:
[----:B------:R-:W-:Y:S05]  /*1c70*/  BSYNC.RECONVERGENT B1 ;  /* 0x0000000000017941 */ /* 0x000fea0003800200 */
.L_x_20:
        /* <DEDUP_REMOVED lines=17> */
[----:B0-----:R-:W-:Y:S01]  /*1d90*/  FSEL R15, -R16, R16, !P1 ;  /* 0x00000010100f7208 */ /* 0x001fe20004800100 */
[----:B------:R-:W-:Y:S06]  /*1da0*/  BRA `(.L_x_17) ;  /* 0x0000000000087947 */ /* 0x000fec0003800000 */
.L_x_18:
[----:B------:R-:W-:Y:S01]  /*1db0*/  FMUL R15, RZ, R18 ;  /* 0x00000012ff0f7220 */ /* 0x000fe20000400000 */
[----:B------:R-:W-:-:S07]  /*1dc0*/  MOV R21, RZ ;  /* 0x000000ff00157202 */ /* 0x000fce0000000f00 */
.L_x_17:
[----:B------:R-:W-:Y:S05]  /*1dd0*/  BSYNC.RECONVERGENT B0 ;  /* 0x0000000000007941 */ /* 0x000fea0003800200 */
.L_x_16:
[----:B------:R-:W-:Y:S01]  /*1de0*/  FMUL R17, R15, R15 ;  /* 0x0000000f0f117220 */ /* 0x000fe20000400000 */
[C---:B------:R-:W-:Y:S01]  /*1df0*/  LOP3.LUT R16, R21.reuse, 0x1, RZ, 0xc0, !PT ;  /* 0x0000000115107812 */ /* 0x040fe200078ec0ff */
[----:B------:R-:W-:Y:S01]  /*1e00*/  BSSY.RECONVERGENT B0, `(.L_x_22) ;  /* 0x0000070000007945 */ /* 0x000fe20003800200 */
[----:B------:R-:W-:Y:S01]  /*1e10*/  LOP3.LUT P1, RZ, R21, 0x2, RZ, 0xc0, !PT ;  /* 0x0000000215ff7812 */ /* 0x000fe2000782c0ff */
[----:B------:R-:W-:Y:S01]  /*1e20*/  FFMA R14, R17, R8, -0.0013887860113754868507 ;  /* 0xbab607ed110e7423 */ /* 0x000fe20000000008 */
[----:B------:R-:W-:Y:S01]  /*1e30*/  ISETP.NE.U32.AND P0, PT, R16, 0x1, PT ;  /* 0x000000011000780c */ /* 0x000fe20003f05070 */
[----:B------:R-:W-:-:S03]  /*1e40*/  IMAD.MOV.U32 R23, RZ, RZ, R20 ;  /* 0x000000ffff177224 */ /* 0x000fc600078e0014 */
[----:B------:R-:W-:Y:S02]  /*1e50*/  FSEL R16, R14, -0.00019574658654164522886, !P0 ;  /* 0xb94d41530e107808 */ /* 0x000fe40004000000 */
[----:B------:R-:W-:Y:S02]  /*1e60*/  FSEL R22, R9, 0.0083327032625675201416, !P0 ;  /* 0x3c0885e409167808 */ /* 0x000fe40004000000 */
[----:B------:R-:W-:Y:S02]  /*1e70*/  FSEL R14, R15, 1, P0 ;  /* 0x3f8000000f0e7808 */ /* 0x000fe40000000000 */
[----:B------:R-:W-:Y:S01]  /*1e80*/  FSEL R15, -R10, -0.16666662693023681641, !P0 ;  /* 0xbe2aaaa80a0f7808 */ /* 0x000fe20004000100 */
[C---:B------:R-:W-:Y:S01]  /*1e90*/  FFMA R16, R17.reuse, R16, R22 ;  /* 0x0000001011107223 */ /* 0x040fe20000000016 */
[----:B------:R-:W-:Y:S01]  /*1ea0*/  FSETP.GE.AND P0, PT, |R18|, 105615, PT ;  /* 0x47ce47801200780b */ /* 0x000fe20003f06200 */
[C---:B------:R-:W-:Y:S02]  /*1eb0*/  FFMA R21, R17.reuse, R14, RZ ;  /* 0x0000000e11157223 */ /* 0x040fe400000000ff */
[----:B------:R-:W-:-:S04]  /*1ec0*/  FFMA R15, R17, R16, R15 ;  /* 0x00000010110f7223 */ /* 0x000fc8000000000f */
[----:B------:R-:W-:Y:S01]  /*1ed0*/  FFMA R21, R21, R15, R14 ;  /* 0x0000000f15157223 */ /* 0x000fe2000000000e */
[----:B------:R-:W-:-:S03]  /*1ee0*/  IMAD.MOV.U32 R14, RZ, RZ, R19 ;  /* 0x000000ffff0e7224 */ /* 0x000fc600078e0013 */
[----:B------:R-:W-:Y:S02]  /*1ef0*/  @P1 FADD R21, RZ, -R21 ;  /* 0x80000015ff151221 */ /* 0x000fe40000000000 */
[----:B------:R-:W-:Y:S05]  /*1f00*/  @!P0 BRA `(.L_x_23) ;  /* 0x00000004007c8947 */ /* 0x000fea0003800000 */
[----:B------:R-:W-:-:S13]  /*1f10*/  FSETP.NEU.AND P0, PT, |R18|, +INF , PT ;  /* 0x7f8000001200780b */ /* 0x000fda0003f0d200 */
[----:B------:R-:W-:Y:S05]  /*1f20*/  @!P0 BRA `(.L_x_24) ;  /* 0x00000004006c8947 */ /* 0x000fea0003800000 */
[----:B------:R-:W-:Y:S01]  /*1f30*/  IMAD.SHL.U32 R14, R18, 0x100, RZ ;  /* 0x00000100120e7824 */ /* 0x000fe200078e00ff */
[----:B------:R-:W-:Y:S01]  /*1f40*/  CS2R R22, SRZ ;  /* 0x0000000000167805 */ /* 0x000fe2000001ff00 */
[----:B------:R-:W0:Y:S03]  /*1f50*/  LDCU.64 UR8, c[0x4][URZ] ;  /* 0x01000000ff0877ac */ /* 0x000e260008000a00 */
[----:B------:R-:W-:Y:S01]  /*1f60*/  LOP3.LUT R25, R14, 0x80000000, RZ, 0xfc, !PT ;  /* 0x800000000e197812 */ /* 0x000fe200078efcff */
[----:B------:R-:W-:Y:S01]  /*1f70*/  UMOV UR5, URZ ;  /* 0x000000ff00057c82 */ /* 0x000fe20008000000 */
[----:B------:R-:W-:-:S05]  /*1f80*/  UMOV UR4, URZ ;  /* 0x000000ff00047c82 */ /* 0x000fca0008000000 */
.L_x_25:
        /* <DEDUP_REMOVED lines=65> */
.L_x_27:
[----:B------:R-:W-:Y:S05]  /*23a0*/  BSYNC.RECONVERGENT B1 ;  /* 0x0000000000017941 */ /* 0x000fea0003800200 */
.L_x_26:
        /* <DEDUP_REMOVED lines=19> */
.L_x_24:
[----:B------:R-:W-:Y:S01]  /*24e0*/  FMUL R14, RZ, R18 ;  /* 0x00000012ff0e7220 */ /* 0x000fe20000400000 */
[----:B------:R-:W-:-:S07]  /*24f0*/  IMAD.MOV.U32 R23, RZ, RZ, RZ ;  /* 0x000000ffff177224 */ /* 0x000fce00078e00ff */
.L_x_23:
[----:B------:R-:W-:Y:S05]  /*2500*/  BSYNC.RECONVERGENT B0 ;  /* 0x0000000000007941 */ /* 0x000fea0003800200 */
.L_x_22:
[----:B------:R-:W-:Y:S01]  /*2510*/  FMUL R15, R14, R14 ;  /* 0x0000000e0e0f7220 */ /* 0x000fe20000400000 */
[----:B------:R-:W-:Y:S01]  /*2520*/  LOP3.LUT R17, R23, 0x1, RZ, 0xc0, !PT ;  /* 0x0000000117117812 */ /* 0x000fe200078ec0ff */
[----:B------:R-:W-:Y:S02]  /*2530*/  BSSY.RECONVERGENT B0, `(.L_x_28) ;  /* 0x0000071000007945 */ /* 0x000fe40003800200 */
[----:B------:R-:W-:Y:S01]  /*2540*/  FFMA R16, R15, R8, -0.0013887860113754868507 ;  /* 0xbab607ed0f107423 */ /* 0x000fe20000000008 */
[----:B------:R-:W-:Y:S02]  /*2550*/  ISETP.NE.U32.AND P0, PT, R17, 0x1, PT ;  /* 0x000000011100780c */ /* 0x000fe40003f05070 */
[----:B------:R-:W-:Y:S02]  /*2560*/  IADD3 R17, PT, PT, R23, 0x1, RZ ;  /* 0x0000000117117810 */ /* 0x000fe40007ffe0ff */
[----:B------:R-:W-:Y:S02]  /*2570*/  FSEL R16, R16, -0.00019574658654164522886, P0 ;  /* 0xb94d415310107808 */ /* 0x000fe40000000000 */
[----:B------:R-:W-:-:S02]  /*2580*/  FSEL R22, R11, 0.041666727513074874878, !P0 ;  /* 0x3d2aaabb0b167808 */ /* 0x000fc40004000000 */
[----:B------:R-:W-:Y:S02]  /*2590*/  LOP3.LUT P1, RZ, R17, 0x2, RZ, 0xc0, !PT ;  /* 0x0000000211ff7812 */ /* 0x000fe4000782c0ff */
[----:B------:R-:W-:Y:S01]  /*25a0*/  FSEL R14, R14, 1, !P0 ;  /* 0x3f8000000e0e7808 */ /* 0x000fe20004000000 */
[C---:B------:R-:W-:Y:S01]  /*25b0*/  FFMA R16, R15.reuse, R16, R22 ;  /* 0x000000100f107223 */ /* 0x040fe20000000016 */
[----:B------:R-:W-:Y:S02]  /*25c0*/  FSEL R23, -R12, -0.4999999701976776123, !P0 ;  /* 0xbeffffff0c177808 */ /* 0x000fe40004000100 */
[----:B------:R-:W-:Y:S01]  /*25d0*/  FSETP.GE.AND P0, PT, |R18|, 105615, PT ;  /* 0x47ce47801200780b */ /* 0x000fe20003f06200 */
[C---:B------:R-:W-:Y:S02]  /*25e0*/  FFMA R17, R15.reuse, R14, RZ ;  /* 0x0000000e0f117223 */ /* 0x040fe400000000ff */
[----:B------:R-:W-:-:S04]  /*25f0*/  FFMA R16, R15, R16, R23 ;  /* 0x000000100f107223 */ /* 0x000fc80000000017 */
[----:B------:R-:W-:-:S04]  /*2600*/  FFMA R14, R17, R16, R14 ;  /* 0x00000010110e7223 */ /* 0x000fc8000000000e */
[----:B------:R-:W-:-:S04]  /*2610*/  @P1 FADD R14, RZ, -R14 ;  /* 0x8000000eff0e1221 */ /* 0x000fc80000000000 */
[----:B------:R-:W-:Y:S01]  /*2620*/  FMUL R21, R21, R14 ;  /* 0x0000000e15157220 */ /* 0x000fe20000400000 */
        /* <DEDUP_REMOVED lines=10> */
.L_x_31:
        /* <DEDUP_REMOVED lines=65> */
.L_x_33:
[----:B------:R-:W-:Y:S05]  /*2ae0*/  BSYNC.RECONVERGENT B1 ;  /* 0x0000000000017941 */ /* 0x000fea0003800200 */
.L_x_32:
        /* <DEDUP_REMOVED lines=19> */
.L_x_30:
[----:B------:R-:W-:Y:S01]  /*2c20*/  FMUL R19, RZ, R18 ;  /* 0x00000012ff137220 */ /* 0x000fe20000400000 */
[----:B------:R-:W-:-:S07]  /*2c30*/  IMAD.MOV.U32 R20, RZ, RZ, RZ ;  /* 0x000000ffff147224 */ /* 0x000fce00078e00ff */
.L_x_29:
[----:B------:R-:W-:Y:S05]  /*2c40*/  BSYNC.RECONVERGENT B0 ;  /* 0x0000000000007941 */ /* 0x000fea0003800200 */
.L_x_28:
[----:B------:R-:W-:Y:S01]  /*2c50*/  MOV R22, R19 ;  /* 0x0000001300167202 */ /* 0x000fe20000000f00 */
[----:B------:R-:W-:Y:S01]  /*2c60*/  BSSY.RECONVERGENT B0, `(.L_x_34) ;  /* 0x0000078000007945 */ /* 0x000fe20003800200 */
[----:B------:R-:W-:Y:S02]  /*2c70*/  LOP3.LUT R20, R20, 0x1, RZ, 0xc0, !PT ;  /* 0x0000000114147812 */ /* 0x000fe400078ec0ff */
[C---:B------:R-:W-:Y:S01]  /*2c80*/  FSETP.NEU.AND P0, PT, |R22|.reuse, 0.00049096695147454738617, PT ;  /* 0x3a00b43c1600780b */ /* 0x040fe20003f0d200 */
[----:B------:R-:W-:Y:S01]  /*2c90*/  FMUL R14, R22, R22 ;  /* 0x00000016160e7220 */ /* 0x000fe20000400000 */
[----:B------:R-:W-:-:S03]  /*2ca0*/  ISETP.NE.U32.AND P1, PT, R20, 0x1, PT ;  /* 0x000000011400780c */ /* 0x000fc60003f25070 */
[----:B------:R-:W-:-:S04]  /*2cb0*/  FFMA R15, R14, R13, 0.003265380859375 ;  /* 0x3b5600000e0f7423 */ /* 0x000fc8000000000d */
        /* <DEDUP_REMOVED lines=27> */
.L_x_37:
        /* <DEDUP_REMOVED lines=40> */
[----:B------:R-:W-:Y:S01]  /*30f0*/  @P4 IMAD.MOV.U32 R22, RZ, RZ, R3 ;  /* 0x000000ffff164224 */ /* 0x000fe200078e0003 */
[----:B------:R-:W-:Y:S01]  /*3100*/  ISETP.EQ.AND P4, PT, R17, 0x4, PT ;  /* 0x000000041100780c */ /* 0x000fe20003f82270 */
[--C-:B------:R-:W-:Y:S01]  /*3110*/  @P2 IMAD.MOV.U32 R22, RZ, RZ, R4.reuse ;  /* 0x000000ffff162224 */ /* 0x100fe200078e0004 */
[----:B------:R-:W-:Y:S01]  /*3120*/  @P2 MOV R15, R3 ;  /* 0x00000003000f2202 */ /* 0x000fe20000000f00 */
[----:B------:R-:W-:Y:S02]  /*3130*/  @P1 IMAD.MOV.U32 R15, RZ, RZ, R4 ;  /* 0x000000ffff0f1224 */ /* 0x000fe400078e0004 */
[----:B------:R-:W-:-:S02]  /*3140*/  @P1 IMAD.MOV.U32 R22, RZ, RZ, R5 ;  /* 0x000000ffff161224 */ /* 0x000fc400078e0005 */
[----:B------:R-:W-:Y:S02]  /*3150*/  @P0 IMAD.MOV.U32 R15, RZ, RZ, R5 ;  /* 0x000000ffff0f0224 */ /* 0x000fe400078e0005 */
[--C-:B------:R-:W-:Y:S02]  /*3160*/  @P0 IMAD.MOV.U32 R22, RZ, RZ, R6.reuse ;  /* 0x000000ffff160224 */ /* 0x100fe400078e0006 */
[----:B------:R-:W-:Y:S02]  /*3170*/  @P3 IMAD.MOV.U32 R15, RZ, RZ, R6 ;  /* 0x000000ffff0f3224 */ /* 0x000fe400078e0006 */
[--C-:B------:R-:W-:Y:S02]  /*3180*/  @P3 IMAD.MOV.U32 R22, RZ, RZ, R7.reuse ;  /* 0x000000ffff163224 */ /* 0x100fe400078e0007 */
[----:B------:R-:W-:Y:S01]  /*3190*/  @P5 IMAD.MOV.U32 R15, RZ, RZ, R7 ;  /* 0x000000ffff0f5224 */ /* 0x000fe200078e0007 */
[----:B------:R-:W-:Y:S01]  /*31a0*/  @P4 MOV R15, R21 ;  /* 0x00000015000f4202 */ /* 0x000fe20000000f00 */
[----:B------:R-:W-:Y:S01]  /*31b0*/  @P5 IMAD.MOV.U32 R22, RZ, RZ, R21 ;  /* 0x000000ffff165224 */ /* 0x000fe200078e0015 */
[----:B------:R-:W-:Y:S06]  /*31c0*/  @!P6 BRA `(.L_x_39) ;  /* 0x00000000002ce947 */ /* 0x000fec0003800000 */
[----:B------:R-:W-:Y:S01]  /*31d0*/  @P2 IMAD.MOV.U32 R16, RZ, RZ, R2 ;  /* 0x000000ffff102224 */ /* 0x000fe200078e0002 */
[----:B------:R-:W-:Y:S01]  /*31e0*/  LOP3.LUT R14, R14, 0x1f, RZ, 0xc0, !PT ;  /* 0x0000001f0e0e7812 */ /* 0x000fe200078ec0ff */
[----:B------:R-:W-:Y:S02]  /*31f0*/  @P1 IMAD.MOV.U32 R16, RZ, RZ, R3 ;  /* 0x000000ffff101224 */ /* 0x000fe400078e0003 */
        /* <DEDUP_REMOVED lines=8> */
.L_x_39:
[----:B------:R-:W-:Y:S05]  /*3280*/  BSYNC.RECONVERGENT B1 ;  /* 0x0000000000017941 */ /* 0x000fea0003800200 */
.L_x_38:
[C-C-:B------:R-:W-:Y:S01]  /*3290*/  SHF.L.W.U32.HI R21, R15.reuse, 0x2, R22.reuse ;  /* 0x000000020f157819 */ /* 0x140fe20000010e16 */
[----:B------:R-:W-:Y:S01]  /*32a0*/  IMAD.SHL.U32 R15, R15, 0x4, RZ ;  /* 0x000000040f0f7824 */ /* 0x000fe200078e00ff */
[----:B------:R-:W-:Y:S01]  /*32b0*/  UMOV UR4, 0x54442d19 ;  /* 0x54442d1900047882 */ /* 0x000fe20000000000 */
[----:B------:R-:W-:Y:S01]  /*32c0*/  UMOV UR5, 0x3bf921fb ;  /* 0x3bf921fb00057882 */ /* 0x000fe20000000000 */
[----:B------:R-:W-:Y:S02]  /*32d0*/  SHF.R.S32.HI R16, RZ, 0x1f, R21 ;  /* 0x0000001fff107819 */ /* 0x000fe40000011415 */
[----:B------:R-:W-:Y:S02]  /*32e0*/  SHF.R.U32.HI R22, RZ, 0x1e, R22 ;  /* 0x0000001eff167819 */ /* 0x000fe40000011616 */
[C---:B------:R-:W-:Y:S02]  /*32f0*/  LOP3.LUT R14, R16.reuse, R15, RZ, 0x3c, !PT ;  /* 0x0000000f100e7212 */ /* 0x040fe400078e3cff */
[----:B------:R-:W-:-:S02]  /*3300*/  LOP3.LUT R15, R16, R21, RZ, 0x3c, !PT ;  /* 0x00000015100f7212 */ /* 0x000fc400078e3cff */
[----:B------:R-:W-:Y:S02]  /*3310*/  ISETP.GE.AND P0, PT, R18, RZ, PT ;  /* 0x000000ff1200720c */ /* 0x000fe40003f06270 */
[C---:B------:R-:W-:Y:S02]  /*3320*/  LOP3.LUT R23, R21.reuse, R18, RZ, 0x3c, !PT ;  /* 0x0000001215177212 */ /* 0x040fe400078e3cff */
[----:B------:R-:W0:Y:S01]  /*3330*/  I2F.F64.S64 R14, R14 ;  /* 0x0000000e000e7312 */ /* 0x000e220000301c00 */
[----:B------:R-:W-:Y:S02]  /*3340*/  LEA.HI R21, R21, R22, RZ, 0x1 ;  /* 0x0000001615157211 */ /* 0x000fe400078f08ff */
[----:B------:R-:W-:-:S03]  /*3350*/  ISETP.GE.AND P1, PT, R23, RZ, PT ;  /* 0x000000ff1700720c */ /* 0x000fc60003f26270 */
[----:B------:R-:W-:-:S05]  /*3360*/  IMAD.MOV R22, RZ, RZ, -R21 ;  /* 0x000000ffff167224 */ /* 0x000fca00078e0a15 */
[----:B------:R-:W-:Y:S01]  /*3370*/  @!P0 MOV R21, R22 ;  /* 0x0000001600158202 */ /* 0x000fe20000000f00 */
[----:B0-----:R-:W-:-:S10]  /*3380*/  DMUL R16, R14, UR4 ;  /* 0x000000040e107c28 */ /* 0x001fd40008000000 */
[----:B------:R-:W0:Y:S02]  /*3390*/  F2F.F32.F64 R16, R16 ;  /* 0x0000001000107310 */ /* 0x000e240000301000 */
[----:B0-----:R-:W-:Y:S01]  /*33a0*/  FSEL R15, -R16, R16, !P1 ;  /* 0x00000010100f7208 */ /* 0x001fe20004800100 */
[----:B------:R-:W-:Y:S06]  /*33b0*/  BRA `(.L_x_35) ;  /* 0x0000000000087947 */ /* 0x000fec0003800000 */
.L_x_36:
[----:B------:R-:W-:Y:S01]  /*33c0*/  FMUL R15, RZ, R18 ;  /* 0x00000012ff0f7220 */ /* 0x000fe20000400000 */
[----:B------:R-:W-:-:S07]  /*33d0*/  IMAD.MOV.U32 R21, RZ, RZ, RZ ;  /* 0x000000ffff157224 */ /* 0x000fce00078e00ff */
.L_x_35:
[----:B------:R-:W-:Y:S05]  /*33e0*/  BSYNC.RECONVERGENT B0 ;  /* 0x0000000000007941 */ /* 0x000fea0003800200 */
.L_x_34:
        /* <DEDUP_REMOVED lines=27> */
.L_x_43:
        /* <DEDUP_REMOVED lines=55> */
[----:B------:R-:W-:Y:S02]  /*3910*/  @P1 IMAD.MOV.U32 R15, RZ, RZ, R3 ;  /* 0x000000ffff0f1224 */ /* 0x000fe400078e0003 */
        /* <DEDUP_REMOVED lines=9> */
.L_x_45:
[----:B------:R-:W-:Y:S05]  /*39b0*/  BSYNC.RECONVERGENT B1 ;  /* 0x0000000000017941 */ /* 0x000fea0003800200 */
.L_x_44:
        /* <DEDUP_REMOVED lines=19> */
.L_x_42:
[----:B------:R-:W-:Y:S01]  /*3af0*/  FMUL R14, RZ, R18 ;  /* 0x00000012ff0e7220 */ /* 0x000fe20000400000 */
[----:B------:R-:W-:-:S07]  /*3b00*/  MOV R23, RZ ;  /* 0x000000ff00177202 */ /* 0x000fce0000000f00 */
.L_x_41:
[----:B------:R-:W-:Y:S05]  /*3b10*/  BSYNC.RECONVERGENT B0 ;  /* 0x0000000000007941 */ /* 0x000fea0003800200 */
.L_x_40:
[----:B------:R-:W-:Y:S01]  /*3b20*/  FMUL R15, R14, R14 ;  /* 0x0000000e0e0f7220 */ /* 0x000fe20000400000 */
[----:B------:R-:W-:Y:S01]  /*3b30*/  LOP3.LUT R17, R23, 0x1, RZ, 0xc0, !PT ;  /* 0x0000000117117812 */ /* 0x000fe200078ec0ff */
[----:B------:R-:W-:Y:S02]  /*3b40*/  BSSY.RECONVERGENT B0, `(.L_x_46) ;  /* 0x0000071000007945 */ /* 0x000fe40003800200 */
[----:B------:R-:W-:Y:S01]  /*3b50*/  FFMA R16, R15, R8, -0.0013887860113754868507 ;  /* 0xbab607ed0f107423 */ /* 0x000fe20000000008 */
[----:B------:R-:W-:Y:S01]  /*3b60*/  ISETP.NE.U32.AND P0, PT, R17, 0x1, PT ;  /* 0x000000011100780c */ /* 0x000fe20003f05070 */
[----:B------:R-:W-:-:S03]  /*3b70*/  VIADD R17, R23, 0x1 ;  /* 0x0000000117117836 */ /* 0x000fc60000000000 */
[----:B------:R-:W-:Y:S02]  /*3b80*/  FSEL R16, R16, -0.00019574658654164522886, P0 ;  /* 0xb94d415310107808 */ /* 0x000fe40000000000 */
[----:B------:R-:W-:Y:S02]  /*3b90*/  FSEL R22, R11, 0.041666727513074874878, !P0 ;  /* 0x3d2aaabb0b167808 */ /* 0x000fe40004000000 */
[----:B------:R-:W-:Y:S02]  /*3ba0*/  LOP3.LUT P1, RZ, R17, 0x2, RZ, 0xc0, !PT ;  /* 0x0000000211ff7812 */ /* 0x000fe4000782c0ff */
[----:B------:R-:W-:Y:S01]  /*3bb0*/  FSEL R14, R14, 1, !P0 ;  /* 0x3f8000000e0e7808 */ /* 0x000fe20004000000 */
[C---:B------:R-:W-:Y:S01]  /*3bc0*/  FFMA R16, R15.reuse, R16, R22 ;  /* 0x000000100f107223 */ /* 0x040fe20000000016 */
[----:B------:R-:W-:Y:S02]  /*3bd0*/  FSEL R23, -R12, -0.4999999701976776123, !P0 ;  /* 0xbeffffff0c177808 */ /* 0x000fe40004000100 */
[----:B------:R-:W-:Y:S01]  /*3be0*/  FSETP.GE.AND P0, PT, |R18|, 105615, PT ;  /* 0x47ce47801200780b */ /* 0x000fe20003f06200 */
[----:B------:R-:W-:-:S02]  /*3bf0*/  FFMA R17, R15, R14, RZ ;  /* 0x0000000e0f117223 */ /* 0x000fc400000000ff */
        /* <DEDUP_REMOVED lines=14> */
.L_x_49:
        /* <DEDUP_REMOVED lines=65> */
.L_x_51:
[----:B------:R-:W-:Y:S05]  /*40f0*/  BSYNC.RECONVERGENT B1 ;  /* 0x0000000000017941 */ /* 0x000fea0003800200 */
.L_x_50:
        /* <DEDUP_REMOVED lines=19> */
.L_x_48:
[----:B------:R-:W-:Y:S01]  /*4230*/  FMUL R19, RZ, R18 ;  /* 0x00000012ff137220 */ /* 0x000fe20000400000 */
[----:B------:R-:W-:-:S07]  /*4240*/  MOV R20, RZ ;  /* 0x000000ff00147202 */ /* 0x000fce0000000f00 */
.L_x_47:
[----:B------:R-:W-:Y:S05]  /*4250*/  BSYNC.RECONVERGENT B0 ;  /* 0x0000000000007941 */ /* 0x000fea0003800200 */
.L_x_46:
[----:B------:R-:W-:Y:S01]  /*4260*/  IMAD.MOV.U32 R22, RZ, RZ, R19 ;  /* 0x000000ffff167224 */ /* 0x000fe200078e0013 */
[----:B------:R-:W-:Y:S01]  /*4270*/  LOP3.LUT R20, R20, 0x1, RZ, 0xc0, !PT ;  /* 0x0000000114147812 */ /* 0x000fe200078ec0ff */
[----:B------:R-:W-:Y:S02]  /*4280*/  BSSY.RECONVERGENT B0, `(.L_x_52) ;  /* 0x0000077000007945 */ /* 0x000fe40003800200 */
[C---:B------:R-:W-:Y:S01]  /*4290*/  FMUL R14, R22.reuse, R22 ;  /* 0x00000016160e7220 */ /* 0x040fe20000400000 */
[----:B------:R-:W-:Y:S02]  /*42a0*/  FSETP.NEU.AND P0, PT, |R22|, 0.00049096695147454738617, PT ;  /* 0x3a00b43c1600780b */ /* 0x000fe40003f0d200 */
[----:B------:R-:W-:Y:S01]  /*42b0*/  ISETP.NE.U32.AND P1, PT, R20, 0x1, PT ;  /* 0x000000011400780c */ /* 0x000fe20003f25070 */
        /* <DEDUP_REMOVED lines=28> */
.L_x_55:
        /* <DEDUP_REMOVED lines=39> */
[----:B------:R-:W-:Y:S01]  /*46f0*/  @P4 IMAD.MOV.U32 R15, RZ, RZ, R2 ;  /* 0x000000ffff0f4224 */ /* 0x000fe200078e0002 */
[----:B------:R-:W-:Y:S01]  /*4700*/  @P4 MOV R22, R3 ;  /* 0x0000000300164202 */ /* 0x000fe20000000f00 */
[----:B------:R-:W-:Y:S01]  /*4710*/  @P2 IMAD.MOV.U32 R15, RZ, RZ, R3 ;  /* 0x000000ffff0f2224 */ /* 0x000fe200078e0003 */
[----:B------:R-:W-:Y:S01]  /*4720*/  ISETP.EQ.AND P4, PT, R17, 0x4, PT ;  /* 0x000000041100780c */ /* 0x000fe20003f82270 */
[--C-:B------:R-:W-:Y:S02]  /*4730*/  @P2 IMAD.MOV.U32 R22, RZ, RZ, R4.reuse ;  /* 0x000000ffff162224 */ /* 0x100fe400078e0004 */
[----:B------:R-:W-:Y:S02]  /*4740*/  @P1 IMAD.MOV.U32 R15, RZ, RZ, R4 ;  /* 0x000000ffff0f1224 */ /* 0x000fe400078e0004 */
[----:B------:R-:W-:-:S02]  /*4750*/  @P1 IMAD.MOV.U32 R22, RZ, RZ, R5 ;  /* 0x000000ffff161224 */ /* 0x000fc400078e0005 */
[----:B------:R-:W-:Y:S02]  /*4760*/  @P0 IMAD.MOV.U32 R15, RZ, RZ, R5 ;  /* 0x000000ffff0f0224 */ /* 0x000fe400078e0005 */
[--C-:B------:R-:W-:Y:S02]  /*4770*/  @P0 IMAD.MOV.U32 R22, RZ, RZ, R6.reuse ;  /* 0x000000ffff160224 */ /* 0x100fe400078e0006 */
[----:B------:R-:W-:Y:S02]  /*4780*/  @P3 IMAD.MOV.U32 R15, RZ, RZ, R6 ;  /* 0x000000ffff0f3224 */ /* 0x000fe400078e0006 */
[--C-:B------:R-:W-:Y:S01]  /*4790*/  @P3 IMAD.MOV.U32 R22, RZ, RZ, R7.reuse ;  /* 0x000000ffff163224 */ /* 0x100fe200078e0007 */
[----:B------:R-:W-:Y:S01]  /*47a0*/  @P5 MOV R22, R21 ;  /* 0x0000001500165202 */ /* 0x000fe20000000f00 */
[----:B------:R-:W-:Y:S02]  /*47b0*/  @P5 IMAD.MOV.U32 R15, RZ, RZ, R7 ;  /* 0x000000ffff0f5224 */ /* 0x000fe400078e0007 */
        /* <DEDUP_REMOVED lines=13> */
.L_x_57:
[----:B------:R-:W-:Y:S05]  /*4890*/  BSYNC.RECONVERGENT B1 ;  /* 0x0000000000017941 */ /* 0x000fea0003800200 */
.L_x_56:
        /* <DEDUP_REMOVED lines=12> */
[----:B------:R-:W-:Y:S02]  /*4960*/  ISETP.GE.AND P1, PT, R23, RZ, PT ;  /* 0x000000ff1700720c */ /* 0x000fe40003f26270 */
[----:B------:R-:W-:-:S05]  /*4970*/  IADD3 R22, PT, PT, -R21, RZ, RZ ;  /* 0x000000ff15167210 */ /* 0x000fca0007ffe1ff */
[----:B------:R-:W-:Y:S01]  /*4980*/  @!P0 IMAD.MOV.U32 R21, RZ, RZ, R22 ;  /* 0x000000ffff158224 */ /* 0x000fe200078e0016 */
[----:B0-----:R-:W-:-:S10]  /*4990*/  DMUL R16, R14, UR4 ;  /* 0x000000040e107c28 */ /* 0x001fd40008000000 */
[----:B------:R-:W0:Y:S02]  /*49a0*/  F2F.F32.F64 R16, R16 ;  /* 0x0000001000107310 */ /* 0x000e240000301000 */
[----:B0-----:R-:W-:Y:S01]  /*49b0*/  FSEL R15, -R16, R16, !P1 ;  /* 0x00000010100f7208 */ /* 0x001fe20004800100 */
[----:B------:R-:W-:Y:S06]  /*49c0*/  BRA `(.L_x_53) ;  /* 0x0000000000087947 */ /* 0x000fec0003800000 */
.L_x_54:
[----:B------:R-:W-:Y:S01]  /*49d0*/  FMUL R15, RZ, R18 ;  /* 0x00000012ff0f7220 */ /* 0x000fe20000400000 */
[----:B------:R-:W-:-:S07]  /*49e0*/  IMAD.MOV.U32 R21, RZ, RZ, RZ ;  /* 0x000000ffff157224 */ /* 0x000fce00078e00ff */
.L_x_53:
[----:B------:R-:W-:Y:S05]  /*49f0*/  BSYNC.RECONVERGENT B0 ;  /* 0x0000000000007941 */ /* 0x000fea0003800200 */
.L_x_52:
        /* <DEDUP_REMOVED lines=27> */
.L_x_61:
        /* <DEDUP_REMOVED lines=40> */
[----:B------:R-:W-:Y:S01]  /*4e30*/  @P4 IMAD.MOV.U32 R22, RZ, RZ, R3 ;  /* 0x000000ffff164224 */ /* 0x000fe200078e0003 */
[----:B------:R-:W-:Y:S01]  /*4e40*/  ISETP.EQ.AND P4, PT, R17, RZ, PT ;  /* 0x000000ff1100720c */ /* 0x000fe20003f82270 */
        /* <DEDUP_REMOVED lines=12> */
[----:B------:R-:W-:Y:S02]  /*4f10*/  @P2 IMAD.MOV.U32 R15, RZ, RZ, R2 ;  /* 0x000000ffff0f2224 */ /* 0x000fe400078e0002 */
        /* <DEDUP_REMOVED lines=10> */
.L_x_63:
[----:B------:R-:W-:Y:S05]  /*4fc0*/  BSYNC.RECONVERGENT B1 ;  /* 0x0000000000017941 */ /* 0x000fea0003800200 */
.L_x_62:
        /* <DEDUP_REMOVED lines=19> */
.L_x_60:
[----:B------:R-:W-:Y:S01]  /*5100*/  FMUL R14, RZ, R18 ;  /* 0x00000012ff0e7220 */ /* 0x000fe20000400000 */
[----:B------:R-:W-:-:S07]  /*5110*/  IMAD.MOV.U32 R23, RZ, RZ, RZ ;  /* 0x000000ffff177224 */ /* 0x000fce00078e00ff */
.L_x_59:
[----:B------:R-:W-:Y:S05]  /*5120*/  BSYNC.RECONVERGENT B0 ;  /* 0x0000000000007941 */ /* 0x000fea0003800200 */
.L_x_58:
        /* <DEDUP_REMOVED lines=28> */
.L_x_67:
        /* <DEDUP_REMOVED lines=65> */
.L_x_69:
[----:B------:R-:W-:Y:S05]  /*5700*/  BSYNC.RECONVERGENT B1 ;  /* 0x0000000000017941 */ /* 0x000fea0003800200 */
.L_x_68:
        /* <DEDUP_REMOVED lines=19> */
.L_x_66:
[----:B------:R-:W-:Y:S01]  /*5840*/  FMUL R19, RZ, R18 ;  /* 0x00000012ff137220 */ /* 0x000fe20000400000 */
[----:B------:R-:W-:-:S07]  /*5850*/  IMAD.MOV.U32 R20, RZ, RZ, RZ ;  /* 0x000000ffff147224 */ /* 0x000fce00078e00ff */
.L_x_65:
[----:B------:R-:W-:Y:S05]  /*5860*/  BSYNC.RECONVERGENT B0 ;  /* 0x0000000000007941 */ /* 0x000fea0003800200 */
.L_x_64:
        /* <DEDUP_REMOVED lines=34> */
.L_x_73:
        /* <DEDUP_REMOVED lines=37> */
[----:B------:R-:W-:Y:S01]  /*5ce0*/  @P3 IMAD.MOV.U32 R22, RZ, RZ, R2 ;  /* 0x000000ffff163224 */ /* 0x000fe200078e0002 */
[C---:B------:R-:W-:Y:S01]  /*5cf0*/  ISETP.EQ.AND P3, PT, R17.reuse, -0x4, PT ;  /* 0xfffffffc1100780c */ /* 0x040fe20003f62270 */
[--C-:B------:R-:W-:Y:S01]  /*5d00*/  @P4 IMAD.MOV.U32 R22, RZ, RZ, R3.reuse ;  /* 0x000000ffff164224 */ /* 0x100fe200078e0003 */
        /* <DEDUP_REMOVED lines=8> */
[----:B------:R-:W-:Y:S01]  /*5d90*/  @P3 IMAD.MOV.U32 R15, RZ, RZ, R6 ;  /* 0x000000ffff0f3224 */ /* 0x000fe200078e0006 */
[----:B------:R-:W-:Y:S01]  /*5da0*/  @P5 MOV R15, R7 ;  /* 0x00000007000f5202 */ /* 0x000fe20000000f00 */
[----:B------:R-:W-:Y:S02]  /*5db0*/  @P3 IMAD.MOV.U32 R22, RZ, RZ, R7 ;  /* 0x000000ffff163224 */ /* 0x000fe400078e0007 */
[--C-:B------:R-:W-:Y:S02]  /*5dc0*/  @P5 IMAD.MOV.U32 R22, RZ, RZ, R21.reuse ;  /* 0x000000ffff165224 */ /* 0x100fe400078e0015 */
        /* <DEDUP_REMOVED lines=13> */
.L_x_75:
[----:B------:R-:W-:Y:S05]  /*5ea0*/  BSYNC.RECONVERGENT B1 ;  /* 0x0000000000017941 */ /* 0x000fea0003800200 */
.L_x_74:
        /* <DEDUP_REMOVED lines=19> */
.L_x_72:
[----:B------:R-:W-:Y:S01]  /*5fe0*/  FMUL R15, RZ, R18 ;  /* 0x00000012ff0f7220 */ /* 0x000fe20000400000 */
[----:B------:R-:W-:-:S07]  /*5ff0*/  IMAD.MOV.U32 R21, RZ, RZ, RZ ;  /* 0x000000ffff157224 */ /* 0x000fce00078e00ff */
.L_x_71:
[----:B------:R-:W-:Y:S05]  /*6000*/  BSYNC.RECONVERGENT B0 ;  /* 0x0000000000007941 */ /* 0x000fea0003800200 */
.L_x_70:
        /* <DEDUP_REMOVED lines=27> */
.L_x_79:
        /* <DEDUP_REMOVED lines=65> */
.L_x_81:
[----:B------:R-:W-:Y:S05]  /*65d0*/  BSYNC.RECONVERGENT B1 ;  /* 0x0000000000017941 */ /* 0x000fea0003800200 */
.L_x_80:
        /* <DEDUP_REMOVED lines=19> */
.L_x_78:
[----:B------:R-:W-:Y:S01]  /*6710*/  FMUL R14, RZ, R18 ;  /* 0x00000012ff0e7220 */ /* 0x000fe20000400000 */
[----:B------:R-:W-:-:S07]  /*6720*/  IMAD.MOV.U32 R23, RZ, RZ, RZ ;  /* 0x000000ffff177224 */ /* 0x000fce00078e00ff */
.L_x_77:
[----:B------:R-:W-:Y:S05]  /*6730*/  BSYNC.RECONVERGENT B0 ;  /* 0x0000000000007941 */ /* 0x000fea0003800200 */
.L_x_76:
        /* <DEDUP_REMOVED lines=28> */
.L_x_85:
        /* <DEDUP_REMOVED lines=65> */
.L_x_87:
[----:B------:R-:W-:Y:S05]  /*6d10*/  BSYNC.RECONVERGENT B1 ;  /* 0x0000000000017941 */ /* 0x000fea0003800200 */
.L_x_86:
        /* <DEDUP_REMOVED lines=19> */
.L_x_84:
[----:B------:R-:W-:Y:S01]  /*6e50*/  FMUL R19, RZ, R18 ;  /* 0x00000012ff137220 */ /* 0x000fe20000400000 */
[----:B------:R-:W-:-:S07]  /*6e60*/  IMAD.MOV.U32 R20, RZ, RZ, RZ ;  /* 0x000000ffff147224 */ /* 0x000fce00078e00ff */
.L_x_83:
[----:B------:R-:W-:Y:S05]  /*6e70*/  BSYNC.RECONVERGENT B0 ;  /* 0x0000000000007941 */ /* 0x000fea0003800200 */
.L_x_82:
        /* <DEDUP_REMOVED lines=34> */
.L_x_91:
[----:B0-----:R-:W-:Y:S01]  /*70a0*/  IMAD.U32 R14, RZ, RZ, UR8 ;  /* 0x00000008ff0e7e24 */ /* 0x001fe2000f8e00ff */
[----:B------:R-:W-:-:S05]  /*70b0*/  MOV R15, UR9 ;  /* 0x00000009000f7c02 */ /* 0x000fca0008000f00 */
        /* <DEDUP_REMOVED lines=15> */
[--C-:B------:R-:W-:Y:S02]  /*71b0*/  @P0 IMAD.MOV.U32 R2, RZ, RZ, R16.reuse ;  /* 0x000000ffff020224 */ /* 0x100fe400078e0010 */
[--C-:B------:R-:W-:Y:S02]  /*71c0*/  @P1 IMAD.MOV.U32 R3, RZ, RZ, R16.reuse ;  /* 0x000000ffff031224 */ /* 0x100fe400078e0010 */
        /* <DEDUP_REMOVED lines=18> */
[----:B------:R-:W-:Y:S02]  /*72f0*/  @P3 MOV R22, R2 ;  /* 0x0000000200163202 */ /* 0x000fe40000000f00 */
[C---:B------:R-:W-:Y:S01]  /*7300*/  ISETP.EQ.AND P3, PT, R17.reuse, -0x4, PT ;  /* 0xfffffffc1100780c */ /* 0x040fe20003f62270 */
[----:B------:R-:W-:Y:S02]  /*7310*/  @P4 IMAD.MOV.U32 R15, RZ, RZ, R2 ;  /* 0x000000ffff0f4224 */ /* 0x000fe400078e0002 */
[--C-:B------:R-:W-:Y:S01]  /*7320*/  @P4 IMAD.MOV.U32 R22, RZ, RZ, R3.reuse ;  /* 0x000000ffff164224 */ /* 0x100fe200078e0003 */
[----:B------:R-:W-:Y:S01]  /*7330*/  ISETP.EQ.AND P4, PT, R17, 0x4, PT ;  /* 0x000000041100780c */ /* 0x000fe20003f82270 */
[----:B------:R-:W-:Y:S02]  /*7340*/  @P2 IMAD.MOV.U32 R15, RZ, RZ, R3 ;  /* 0x000000ffff0f2224 */ /* 0x000fe400078e0003 */
[--C-:B------:R-:W-:Y:S02]  /*7350*/  @P2 IMAD.MOV.U32 R22, RZ, RZ, R4.reuse ;  /* 0x000000ffff162224 */ /* 0x100fe400078e0004 */
[----:B------:R-:W-:-:S02]  /*7360*/  @P1 IMAD.MOV.U32 R15, RZ, RZ, R4 ;  /* 0x000000ffff0f1224 */ /* 0x000fc400078e0004 */
[--C-:B------:R-:W-:Y:S02]  /*7370*/  @P1 IMAD.MOV.U32 R22, RZ, RZ, R5.reuse ;  /* 0x000000ffff161224 */ /* 0x100fe400078e0005 */
[----:B------:R-:W-:Y:S02]  /*7380*/  @P0 IMAD.MOV.U32 R15, RZ, RZ, R5 ;  /* 0x000000ffff0f0224 */ /* 0x000fe400078e0005 */
[--C-:B------:R-:W-:Y:S01]  /*7390*/  @P0 IMAD.MOV.U32 R22, RZ, RZ, R6.reuse ;  /* 0x000000ffff160224 */ /* 0x100fe200078e0006 */
[----:B------:R-:W-:Y:S01]  /*73a0*/  @P3 MOV R22, R7 ;  /* 0x0000000700163202 */ /* 0x000fe20000000f00 */
[----:B------:R-:W-:Y:S02]  /*73b0*/  @P3 IMAD.MOV.U32 R15, RZ, RZ, R6 ;  /* 0x000000ffff0f3224 */ /* 0x000fe400078e0006 */
[----:B------:R-:W-:Y:S02]  /*73c0*/  @P5 IMAD.MOV.U32 R15, RZ, RZ, R7 ;  /* 0x000000ffff0f5224 */ /* 0x000fe400078e0007 */
[----:B------:R-:W-:-:S02]  /*73d0*/  @P5 IMAD.MOV.U32 R22, RZ, RZ, R21 ;  /* 0x000000ffff165224 */ /* 0x000fc400078e0015 */
        /* <DEDUP_REMOVED lines=11> */
[----:B------:R-:W-:-:S04]  /*7490*/  @P0 MOV R16, R21 ;  /* 0x0000001500100202 */ /* 0x000fc80000000f00 */
[----:B------:R-:W-:-:S07]  /*74a0*/  SHF.L.W.U32.HI R15, R16, R14, R15 ;  /* 0x0000000e100f7219 */ /* 0x000fce0000010e0f */
.L_x_93:
[----:B------:R-:W-:Y:S05]  /*74b0*/  BSYNC.RECONVERGENT B1 ;  /* 0x0000000000017941 */ /* 0x000fea0003800200 */
.L_x_92:
        /* <DEDUP_REMOVED lines=19> */
.L_x_90:
[----:B------:R-:W-:Y:S01]  /*75f0*/  FMUL R15, RZ, R18 ;  /* 0x00000012ff0f7220 */ /* 0x000fe20000400000 */
[----:B------:R-:W-:-:S07]  /*7600*/  IMAD.MOV.U32 R21, RZ, RZ, RZ ;  /* 0x000000ffff157224 */ /* 0x000fce00078e00ff */
.L_x_89:
[----:B------:R-:W-:Y:S05]  /*7610*/  BSYNC.RECONVERGENT B0 ;  /* 0x0000000000007941 */ /* 0x000fea0003800200 */
.L_x_88:
        /* <DEDUP_REMOVED lines=27> */
.L_x_97:
        /* <DEDUP_REMOVED lines=37> */
[----:B------:R-:W-:Y:S01]  /*7a20*/  @P3 IMAD.MOV.U32 R22, RZ, RZ, R2 ;  /* 0x000000ffff163224 */ /* 0x000fe200078e0002 */
[C---:B------:R-:W-:Y:S01]  /*7a30*/  ISETP.EQ.AND P3, PT, R17.reuse, -0x4, PT ;  /* 0xfffffffc1100780c */ /* 0x040fe20003f62270 */
[--C-:B------:R-:W-:Y:S01]  /*7a40*/  @P4 IMAD.MOV.U32 R22, RZ, RZ, R3.reuse ;  /* 0x000000ffff164224 */ /* 0x100fe200078e0003 */
        /* <DEDUP_REMOVED lines=9> */
[----:B------:R-:W-:Y:S01]  /*7ae0*/  @P3 IMAD.MOV.U32 R22, RZ, RZ, R7 ;  /* 0x000000ffff163224 */ /* 0x000fe200078e0007 */
[----:B------:R-:W-:Y:S01]  /*7af0*/  @P4 MOV R14, R7 ;  /* 0x00000007000e4202 */ /* 0x000fe20000000f00 */
[--C-:B------:R-:W-:Y:S02]  /*7b00*/  @P4 IMAD.MOV.U32 R22, RZ, RZ, R23.reuse ;  /* 0x000000ffff164224 */ /* 0x100fe400078e0017 */
        /* <DEDUP_REMOVED lines=13> */
.L_x_99:
[----:B------:R-:W-:Y:S05]  /*7be0*/  BSYNC.RECONVERGENT B1 ;  /* 0x0000000000017941 */ /* 0x000fea0003800200 */
.L_x_98:
        /* <DEDUP_REMOVED lines=19> */
.L_x_96:
[----:B------:R-:W-:Y:S01]  /*7d20*/  FMUL R14, RZ, R18 ;  /* 0x00000012ff0e7220 */ /* 0x000fe20000400000 */
[----:B------:R-:W-:-:S07]  /*7d30*/  IMAD.MOV.U32 R23, RZ, RZ, RZ ;  /* 0x000000ffff177224 */ /* 0x000fce00078e00ff */
.L_x_95:
[----:B------:R-:W-:Y:S05]  /*7d40*/  BSYNC.RECONVERGENT B0 ;  /* 0x0000000000007941 */ /* 0x000fea0003800200 */
.L_x_94:
        /* <DEDUP_REMOVED lines=28> */
.L_x_103:
        /* <DEDUP_REMOVED lines=65> */
.L_x_105:
[----:B------:R-:W-:Y:S05]  /*8320*/  BSYNC.RECONVERGENT B1 ;  /* 0x0000000000017941 */ /* 0x000fea0003800200 */
.L_x_104:
        /* <DEDUP_REMOVED lines=19> */
.L_x_102:
[----:B------:R-:W-:Y:S01]  /*8460*/  FMUL R19, RZ, R18 ;  /* 0x00000012ff137220 */ /* 0x000fe20000400000 */
[----:B------:R-:W-:-:S07]  /*8470*/  IMAD.MOV.U32 R20, RZ, RZ, RZ ;  /* 0x000000ffff147224 */ /* 0x000fce00078e00ff */
.L_x_101:
[----:B------:R-:W-:Y:S05]  /*8480*/  BSYNC.RECONVERGENT B0 ;  /* 0x0000000000007941 */ /* 0x000fea0003800200 */
.L_x_100:
        /* <DEDUP_REMOVED lines=34> */
.L_x_109:
[----:B0-----:R-:W-:Y:S01]  /*86b0*/  MOV R14, UR8 ;  /* 0x00000008000e7c02 */ /* 0x001fe20008000f00 */
        /* <DEDUP_REMOVED lines=28> */
[----:B------:R-:W-:-:S04]  /*8880*/  SHF.R.U32.HI R15, RZ, 0x5, R15 ;  /* 0x00000005ff0f7819 */ /* 0x000fc8000001160f */
[----:B------:R-:W-:-:S04]  /*8890*/  LEA R17, -R15, RZ, 0x2 ;  /* 0x000000ff0f117211 */ /* 0x000fc800078e11ff */
        /* <DEDUP_REMOVED lines=15> */
[----:B------:R-:W-:Y:S01]  /*8990*/  @P0 IMAD.MOV.U32 R15, RZ, RZ, R5 ;  /* 0x000000ffff0f0224 */ /* 0x000fe200078e0005 */
[----:B------:R-:W-:Y:S01]  /*89a0*/  @P3 MOV R15, R6 ;  /* 0x00000006000f3202 */ /* 0x000fe20000000f00 */
[----:B------:R-:W-:Y:S02]  /*89b0*/  @P0 IMAD.MOV.U32 R22, RZ, RZ, R6 ;  /* 0x000000ffff160224 */ /* 0x000fe400078e0006 */
[--C-:B------:R-:W-:Y:S02]  /*89c0*/  @P3 IMAD.MOV.U32 R22, RZ, RZ, R7.reuse ;  /* 0x000000ffff163224 */ /* 0x100fe400078e0007 */
        /* <DEDUP_REMOVED lines=11> */
[----:B------:R-:W-:Y:S01]  /*8a80*/  @P5 IMAD.MOV.U32 R16, RZ, RZ, R6 ;  /* 0x000000ffff105224 */ /* 0x000fe200078e0006 */
[----:B------:R-:W-:-:S09]  /*8a90*/  @P4 MOV R16, R7 ;  /* 0x0000000700104202 */ /* 0x000fd20000000f00 */
[----:B------:R-:W-:-:S05]  /*8aa0*/  @P0 IMAD.MOV.U32 R16, RZ, RZ, R21 ;  /* 0x000000ffff100224 */ /* 0x000fca00078e0015 */
[----:B------:R-:W-:-:S07]  /*8ab0*/  SHF.L.W.U32.HI R15, R16, R14, R15 ;  /* 0x0000000e100f7219 */ /* 0x000fce0000010e0f */
.L_x_111:
[----:B------:R-:W-:Y:S05]  /*8ac0*/  BSYNC.RECONVERGENT B1 ;  /* 0x0000000000017941 */ /* 0x000fea0003800200 */
.L_x_110:
        /* <DEDUP_REMOVED lines=19> */
.L_x_108:
[----:B------:R-:W-:Y:S01]  /*8c00*/  FMUL R15, RZ, R18 ;  /* 0x00000012ff0f7220 */ /* 0x000fe20000400000 */
[----:B------:R-:W-:-:S07]  /*8c10*/  IMAD.MOV.U32 R21, RZ, RZ, RZ ;  /* 0x000000ffff157224 */ /* 0x000fce00078e00ff */
.L_x_107:
[----:B------:R-:W-:Y:S05]  /*8c20*/  BSYNC.RECONVERGENT B0 ;  /* 0x0000000000007941 */ /* 0x000fea0003800200 */
.L_x_106:
        /* <DEDUP_REMOVED lines=27> */
.L_x_115:
        /* <DEDUP_REMOVED lines=37> */
[----:B------:R-:W-:Y:S02]  /*9030*/  @P3 MOV R22, R2 ;  /* 0x0000000200163202 */ /* 0x000fe40000000f00 */
[----:B------:R-:W-:Y:S01]  /*9040*/  @P4 IMAD.MOV.U32 R14, RZ, RZ, R2 ;  /* 0x000000ffff0e4224 */ /* 0x000fe200078e0002 */
[C---:B------:R-:W-:Y:S01]  /*9050*/  ISETP.EQ.AND P3, PT, R17.reuse, -0x4, PT ;  /* 0xfffffffc1100780c */ /* 0x040fe20003f62270 */
[--C-:B------:R-:W-:Y:S01]  /*9060*/  @P4 IMAD.MOV.U32 R22, RZ, RZ, R3.reuse ;  /* 0x000000ffff164224 */ /* 0x100fe200078e0003 */
[----:B------:R-:W-:Y:S01]  /*9070*/  ISETP.EQ.AND P4, PT, R17, RZ, PT ;  /* 0x000000ff1100720c */ /* 0x000fe20003f82270 */
        /* <DEDUP_REMOVED lines=21> */
[----:B------:R-:W-:-:S04]  /*91d0*/  @P0 MOV R15, R23 ;  /* 0x00000017000f0202 */ /* 0x000fc80000000f00 */
[----:B------:R-:W-:-:S07]  /*91e0*/  SHF.L.W.U32.HI R14, R15, R17, R14 ;  /* 0x000000110f0e7219 */ /* 0x000fce0000010e0e */
.L_x_117:
[----:B------:R-:W-:Y:S05]  /*91f0*/  BSYNC.RECONVERGENT B1 ;  /* 0x0000000000017941 */ /* 0x000fea0003800200 */
.L_x_116:
        /* <DEDUP_REMOVED lines=19> */
.L_x_114:
[----:B------:R-:W-:Y:S01]  /*9330*/  FMUL R14, RZ, R18 ;  /* 0x00000012ff0e7220 */ /* 0x000fe20000400000 */
[----:B------:R-:W-:-:S07]  /*9340*/  IMAD.MOV.U32 R23, RZ, RZ, RZ ;  /* 0x000000ffff177224 */ /* 0x000fce00078e00ff */
.L_x_113:
[----:B------:R-:W-:Y:S05]  /*9350*/  BSYNC.RECONVERGENT B0 ;  /* 0x0000000000007941 */ /* 0x000fea0003800200 */
.L_x_112:
        /* <DEDUP_REMOVED lines=28> */
.L_x_121:
        /* <DEDUP_REMOVED lines=65> */
.L_x_123:
[----:B------:R-:W-:Y:S05]  /*9930*/  BSYNC.RECONVERGENT B1 ;  /* 0x0000000000017941 */ /* 0x000fea0003800200 */
.L_x_122:
        /* <DEDUP_REMOVED lines=19> */
.L_x_120:
[----:B------:R-:W-:Y:S01]  /*9a70*/  FMUL R19, RZ, R18 ;  /* 0x00000012ff137220 */ /* 0x000fe20000400000 */
[----:B------:R-:W-:-:S07]  /*9a80*/  IMAD.MOV.U32 R20, RZ, RZ, RZ ;  /* 0x000000ffff147224 */ /* 0x000fce00078e00ff */
.L_x_119:
[----:B------:R-:W-:Y:S05]  /*9a90*/  BSYNC.RECONVERGENT B0 ;  /* 0x0000000000007941 */ /* 0x000fea0003800200 */
.L_x_118:
        /* <DEDUP_REMOVED lines=28> */
[----:B------:R-:W-:Y:S01]  /*9c60*/  MOV R22, RZ ;  /* 0x000000ff00167202 */ /* 0x000fe20000000f00 */
[----:B------:R-:W-:Y:S01]  /*9c70*/  IMAD.MOV.U32 R21, RZ, RZ, RZ ;  /* 0x000000ffff157224 */ /* 0x000fe200078e00ff */
[----:B------:R-:W0:Y:S02]  /*9c80*/  LDCU.64 UR8, c[0x4][URZ] ;  /* 0x01000000ff0877ac */ /* 0x000e240008000a00 */
[----:B------:R-:W-:Y:S01]  /*9c90*/  LOP3.LUT R23, R14, 0x80000000, RZ, 0xfc, !PT ;  /* 0x800000000e177812 */ /* 0x000fe200078efcff */
[----:B------:R-:W-:Y:S01]  /*9ca0*/  UMOV UR5, URZ ;  /* 0x000000ff00057c82 */ /* 0x000fe20008000000 */
[----:B------:R-:W-:-:S05]  /*9cb0*/  UMOV UR4, URZ ;  /* 0x000000ff00047c82 */ /* 0x000fca0008000000 */
.L_x_127:
        /* <DEDUP_REMOVED lines=27> */
[----:B------:R-:W-:Y:S02]  /*9e70*/  LOP3.LUT P6, RZ, R14, 0x1f, RZ, 0xc0, !PT ;  /* 0x0000001f0eff7812 */ /* 0x000fe400078cc0ff */
[----:B------:R-:W-:-:S04]  /*9e80*/  IADD3 R15, PT, PT, R15, -0x80, RZ ;  /* 0xffffff800f0f7810 */ /* 0x000fc80007ffe0ff */
        /* <DEDUP_REMOVED lines=16> */
[--C-:B------:R-:W-:Y:S01]  /*9f90*/  @P1 IMAD.MOV.U32 R22, RZ, RZ, R5.reuse ;  /* 0x000000ffff161224 */ /* 0x100fe200078e0005 */
[----:B------:R-:W-:Y:S01]  /*9fa0*/  @P0 MOV R22, R6 ;  /* 0x0000000600160202 */ /* 0x000fe20000000f00 */
[----:B------:R-:W-:Y:S02]  /*9fb0*/  @P0 IMAD.MOV.U32 R15, RZ, RZ, R5 ;  /* 0x000000ffff0f0224 */ /* 0x000fe400078e0005 */
        /* <DEDUP_REMOVED lines=12> */
[----:B------:R-:W-:Y:S01]  /*a080*/  @P5 MOV R16, R6 ;  /* 0x0000000600105202 */ /* 0x000fe20000000f00 */
[----:B------:R-:W-:Y:S01]  /*a090*/  @P4 IMAD.MOV.U32 R16, RZ, RZ, R7 ;  /* 0x000000ffff104224 */ /* 0x000fe200078e0007 */
[----:B------:R-:W-:-:S09]  /*a0a0*/  SHF.L.W.U32.HI R22, R15, R14, R22 ;  /* 0x0000000e0f167219 */ /* 0x000fd20000010e16 */
[----:B------:R-:W-:-:S05]  /*a0b0*/  @P0 IMAD.MOV.U32 R16, RZ, RZ, R21 ;  /* 0x000000ffff100224 */ /* 0x000fca00078e0015 */
[----:B------:R-:W-:-:S07]  /*a0c0*/  SHF.L.W.U32.HI R15, R16, R14, R15 ;  /* 0x0000000e100f7219 */ /* 0x000fce0000010e0f */
.L_x_129:
[----:B------:R-:W-:Y:S05]  /*a0d0*/  BSYNC.RECONVERGENT B1 ;  /* 0x0000000000017941 */ /* 0x000fea0003800200 */
.L_x_128:
        /* <DEDUP_REMOVED lines=19> */
.L_x_126:
[----:B------:R-:W-:Y:S01]  /*a210*/  FMUL R15, RZ, R18 ;  /* 0x00000012ff0f7220 */ /* 0x000fe20000400000 */
[----:B------:R-:W-:-:S07]  /*a220*/  IMAD.MOV.U32 R21, RZ, RZ, RZ ;  /* 0x000000ffff157224 */ /* 0x000fce00078e00ff */
.L_x_125:
[----:B------:R-:W-:Y:S05]  /*a230*/  BSYNC.RECONVERGENT B0 ;  /* 0x0000000000007941 */ /* 0x000fea0003800200 */
.L_x_124:
        /* <DEDUP_REMOVED lines=27> */
.L_x_133:
        /* <DEDUP_REMOVED lines=60> */
[----:B------:R-:W-:Y:S01]  /*a7b0*/  @P4 IMAD.MOV.U32 R15, RZ, RZ, R6 ;  /* 0x000000ffff0f4224 */ /* 0x000fe200078e0006 */
[----:B------:R-:W-:Y:S02]  /*a7c0*/  @P5 MOV R15, R7 ;  /* 0x00000007000f5202 */ /* 0x000fe40000000f00 */
[----:B------:R-:W-:-:S07]  /*a7d0*/  SHF.L.W.U32.HI R22, R14, R17, R22 ;  /* 0x000000110e167219 */ /* 0x000fce0000010e16 */
[----:B------:R-:W-:-:S05]  /*a7e0*/  @P0 IMAD.MOV.U32 R15, RZ, RZ, R23 ;  /* 0x000000ffff0f0224 */ /* 0x000fca00078e0017 */
[----:B------:R-:W-:-:S07]  /*a7f0*/  SHF.L.W.U32.HI R14, R15, R17, R14 ;  /* 0x000000110f0e7219 */ /* 0x000fce0000010e0e */
.L_x_135:
[----:B------:R-:W-:Y:S05]  /*a800*/  BSYNC.RECONVERGENT B1 ;  /* 0x0000000000017941 */ /* 0x000fea0003800200 */
.L_x_134:
        /* <DEDUP_REMOVED lines=19> */
.L_x_132:
[----:B------:R-:W-:Y:S01]  /*a940*/  FMUL R14, RZ, R18 ;  /* 0x00000012ff0e7220 */ /* 0x000fe20000400000 */
[----:B------:R-:W-:-:S07]  /*a950*/  IMAD.MOV.U32 R23, RZ, RZ, RZ ;  /* 0x000000ffff177224 */ /* 0x000fce00078e00ff */
.L_x_131:
[----:B------:R-:W-:Y:S05]  /*a960*/  BSYNC.RECONVERGENT B0 ;  /* 0x0000000000007941 */ /* 0x000fea0003800200 */
.L_x_130:
        /* <DEDUP_REMOVED lines=28> */
.L_x_139:
        /* <DEDUP_REMOVED lines=65> */
.L_x_141:
[----:B------:R-:W-:Y:S05]  /*af40*/  BSYNC.RECONVERGENT B1 ;  /* 0x0000000000017941 */ /* 0x000fea0003800200 */
.L_x_140:
        /* <DEDUP_REMOVED lines=19> */
.L_x_138:
[----:B------:R-:W-:Y:S01]  /*b080*/  FMUL R19, RZ, R18 ;  /* 0x00000012ff137220 */ /* 0x000fe20000400000 */
[----:B------:R-:W-:-:S07]  /*b090*/  IMAD.MOV.U32 R20, RZ, RZ, RZ ;  /* 0x000000ffff147224 */ /* 0x000fce00078e00ff */
.L_x_137:
[----:B------:R-:W-:Y:S05]  /*b0a0*/  BSYNC.RECONVERGENT B0 ;  /* 0x0000000000007941 */ /* 0x000fea0003800200 */
.L_x_136:
        /* <DEDUP_REMOVED lines=34> */
.L_x_145:
        /* <DEDUP_REMOVED lines=12> */
[C---:B------:R-:W-:Y:S02]  /*b390*/  ISETP.EQ.AND P5, PT, R22.reuse, 0x14, PT ;  /* 0x000000141600780c */ /* 0x040fe40003fa2270 */
[----:B------:R-:W-:Y:S01]  /*b3a0*/  IADD3 R22, PT, PT, R22, 0x4, RZ ;  /* 0x0000000416167810 */ /* 0x000fe20007ffe0ff */
        /* <DEDUP_REMOVED lines=44> */
[----:B------:R-:W-:Y:S02]  /*b670*/  ISETP.EQ.AND P0, PT, R17, 0x8, PT ;  /* 0x000000081100780c */ /* 0x000fe40003f02270 */
[----:B------:R-:W-:Y:S01]  /*b680*/  @P3 MOV R16, R5 ;  /* 0x0000000500103202 */ /* 0x000fe20000000f00 */
[----:B------:R-:W-:Y:S01]  /*b690*/  @P5 IMAD.MOV.U32 R16, RZ, RZ, R6 ;  /* 0x000000ffff105224 */ /* 0x000fe200078e0006 */
[----:B------:R-:W-:Y:S01]  /*b6a0*/  SHF.L.W.U32.HI R22, R15, R14, R22 ;  /* 0x0000000e0f167219 */ /* 0x000fe20000010e16 */
[----:B------:R-:W-:-:S08]  /*b6b0*/  @P4 IMAD.MOV.U32 R16, RZ, RZ, R7 ;  /* 0x000000ffff104224 */ /* 0x000fd000078e0007 */
[----:B------:R-:W-:-:S05]  /*b6c0*/  @P0 IMAD.MOV.U32 R16, RZ, RZ, R21 ;  /* 0x000000ffff100224 */ /* 0x000fca00078e0015 */
[----:B------:R-:W-:-:S07]  /*b6d0*/  SHF.L.W.U32.HI R15, R16, R14, R15 ;  /* 0x0000000e100f7219 */ /* 0x000fce0000010e0f */
.L_x_147:
[----:B------:R-:W-:Y:S05]  /*b6e0*/  BSYNC.RECONVERGENT B1 ;  /* 0x0000000000017941 */ /* 0x000fea0003800200 */
.L_x_146:
        /* <DEDUP_REMOVED lines=19> */
.L_x_144:
[----:B------:R-:W-:Y:S01]  /*b820*/  FMUL R15, RZ, R18 ;  /* 0x00000012ff0f7220 */ /* 0x000fe20000400000 */
[----:B------:R-:W-:-:S07]  /*b830*/  IMAD.MOV.U32 R21, RZ, RZ, RZ ;  /* 0x000000ffff157224 */ /* 0x000fce00078e00ff */
.L_x_143:
[----:B------:R-:W-:Y:S05]  /*b840*/  BSYNC.RECONVERGENT B0 ;  /* 0x0000000000007941 */ /* 0x000fea0003800200 */
.L_x_142:
        /* <DEDUP_REMOVED lines=21> */
[----:B------:R-:W-:Y:S02]  /*b9a0*/  SHF.L.U32 R14, R18, 0x8, RZ ;  /* 0x00000008120e7819 */ /* 0x000fe400000006ff */
[----:B------:R-:W-:Y:S01]  /*b9b0*/  CS2R R22, SRZ ;  /* 0x0000000000167805 */ /* 0x000fe2000001ff00 */
[----:B------:R-:W0:Y:S01]  /*b9c0*/  LDCU.64 UR8, c[0x4][URZ] ;  /* 0x01000000ff0877ac */ /* 0x000e220008000a00 */
[----:B------:R-:W-:Y:S01]  /*b9d0*/  LOP3.LUT R25, R14, 0x80000000, RZ, 0xfc, !PT ;  /* 0x800000000e197812 */ /* 0x000fe200078efcff */
[----:B------:R-:W-:Y:S01]  /*b9e0*/  UMOV UR5, URZ ;  /* 0x000000ff00057c82 */ /* 0x000fe20008000000 */
[----:B------:R-:W-:-:S05]  /*b9f0*/  UMOV UR4, URZ ;  /* 0x000000ff00047c82 */ /* 0x000fca0008000000 */
.L_x_151:
        /* <DEDUP_REMOVED lines=59> */
[----:B------:R-:W-:Y:S01]  /*bdb0*/  @P4 MOV R15, R6 ;  /* 0x00000006000f4202 */ /* 0x000fe20000000f00 */
[----:B------:R-:W-:Y:S01]  /*bdc0*/  @P5 IMAD.MOV.U32 R15, RZ, RZ, R7 ;  /* 0x000000ffff0f5224 */ /* 0x000fe200078e0007 */
[----:B------:R-:W-:-:S04]  /*bdd0*/  LOP3.LUT R17, R16, 0x1f, RZ, 0xc0, !PT ;  /* 0x0000001f10117812 */ /* 0x000fc800078ec0ff */
[----:B------:R-:W-:-:S05]  /*bde0*/  SHF.L.W.U32.HI R22, R14, R17, R22 ;  /* 0x000000110e167219 */ /* 0x000fca0000010e16 */
[----:B------:R-:W-:-:S05]  /*bdf0*/  @P0 IMAD.MOV.U32 R15, RZ, RZ, R23 ;  /* 0x000000ffff0f0224 */ /* 0x000fca00078e0017 */
[----:B------:R-:W-:-:S07]  /*be00*/  SHF.L.W.U32.HI R14, R15, R17, R14 ;  /* 0x000000110f0e7219 */ /* 0x000fce0000010e0e */
.L_x_153:
[----:B------:R-:W-:Y:S05]  /*be10*/  BSYNC.RECONVERGENT B1 ;  /* 0x0000000000017941 */ /* 0x000fea0003800200 */
.L_x_152:
        /* <DEDUP_REMOVED lines=19> */
.L_x_150:
[----:B------:R-:W-:Y:S01]  /*bf50*/  FMUL R14, RZ, R18 ;  /* 0x00000012ff0e7220 */ /* 0x000fe20000400000 */
[----:B------:R-:W-:-:S07]  /*bf60*/  IMAD.MOV.U32 R23, RZ, RZ, RZ ;  /* 0x000000ffff177224 */ /* 0x000fce00078e00ff */
.L_x_149:
[----:B------:R-:W-:Y:S05]  /*bf70*/  BSYNC.RECONVERGENT B0 ;  /* 0x0000000000007941 */ /* 0x000fea0003800200 */
.L_x_148:
        /* <DEDUP_REMOVED lines=28> */
.L_x_157:
        /* <DEDUP_REMOVED lines=65> */
.L_x_159:
[----:B------:R-:W-:Y:S05]  /*c550*/  BSYNC.RECONVERGENT B1 ;  /* 0x0000000000017941 */ /* 0x000fea0003800200 */
.L_x_158:
        /* <DEDUP_REMOVED lines=19> */
.L_x_156:
[----:B------:R-:W-:Y:S01]  /*c690*/  FMUL R19, RZ, R18 ;  /* 0x00000012ff137220 */ /* 0x000fe20000400000 */
[----:B------:R-:W-:-:S07]  /*c6a0*/  IMAD.MOV.U32 R20, RZ, RZ, RZ ;  /* 0x000000ffff147224 */ /* 0x000fce00078e00ff */
.L_x_155:
[----:B------:R-:W-:Y:S05]  /*c6b0*/  BSYNC.RECONVERGENT B0 ;  /* 0x0000000000007941 */ /* 0x000fea0003800200 */
.L_x_154:
        /* <DEDUP_REMOVED lines=27> */
[----:B------:R-:W-:Y:S01]  /*c870*/  SHF.L.U32 R14, R18, 0x8, RZ ;  /* 0x00000008120e7819 */ /* 0x000fe200000006ff */
[----:B------:R-:W-:Y:S01]  /*c880*/  IMAD.MOV.U32 R21, RZ, RZ, RZ ;  /* 0x000000ffff157224 */ /* 0x000fe200078e00ff */
[----:B------:R-:W0:Y:S01]  /*c890*/  LDCU.64 UR8, c[0x4][URZ] ;  /* 0x01000000ff0877ac */ /* 0x000e220008000a00 */
[----:B------:R-:W-:Y:S01]  /*c8a0*/  IMAD.MOV.U32 R22, RZ, RZ, RZ ;  /* 0x000000ffff167224 */ /* 0x000fe200078e00ff */
[----:B------:R-:W-:Y:S01]  /*c8b0*/  LOP3.LUT R23, R14, 0x80000000, RZ, 0xfc, !PT ;  /* 0x800000000e177812 */ /* 0x000fe200078efcff */
[----:B------:R-:W-:Y:S01]  /*c8c0*/  UMOV UR5, URZ ;  /* 0x000000ff00057c82 */ /* 0x000fe20008000000 */
[----:B------:R-:W-:-:S05]  /*c8d0*/  UMOV UR4, URZ ;  /* 0x000000ff00047c82 */ /* 0x000fca0008000000 */
.L_x_163:
        /* <DEDUP_REMOVED lines=43> */
[--C-:B------:R-:W-:Y:S01]  /*cb90*/  @P2 IMAD.MOV.U32 R22, RZ, RZ, R4.reuse ;  /* 0x000000ffff162224 */ /* 0x100fe200078e0004 */
[----:B------:R-:W-:Y:S01]  /*cba0*/  @P1 MOV R22, R5 ;  /* 0x0000000500161202 */ /* 0x000fe20000000f00 */
        /* <DEDUP_REMOVED lines=11> */
[----:B------:R-:W-:Y:S01]  /*cc60*/  @P1 IMAD.MOV.U32 R16, RZ, RZ, R3 ;  /* 0x000000ffff101224 */ /* 0x000fe200078e0003 */
[----:B------:R-:W-:Y:S01]  /*cc70*/  @P0 MOV R16, R4 ;  /* 0x0000000400100202 */ /* 0x000fe20000000f00 */
[----:B------:R-:W-:Y:S01]  /*cc80*/  @P3 IMAD.MOV.U32 R16, RZ, RZ, R5 ;  /* 0x000000ffff103224 */ /* 0x000fe200078e0005 */
[----:B------:R-:W-:Y:S01]  /*cc90*/  ISETP.EQ.AND P0, PT, R17, 0x8, PT ;  /* 0x000000081100780c */ /* 0x000fe20003f02270 */
[----:B------:R-:W-:Y:S01]  /*cca0*/  @P5 IMAD.MOV.U32 R16, RZ, RZ, R6 ;  /* 0x000000ffff105224 */ /* 0x000fe200078e0006 */
[----:B------:R-:W-:Y:S01]  /*ccb0*/  SHF.L.W.U32.HI R22, R15, R14, R22 ;  /* 0x0000000e0f167219 */ /* 0x000fe20000010e16 */
[----:B------:R-:W-:-:S10]  /*ccc0*/  @P4 IMAD.MOV.U32 R16, RZ, RZ, R7 ;  /* 0x000000ffff104224 */ /* 0x000fd400078e0007 */
[----:B------:R-:W-:-:S05]  /*ccd0*/  @P0 IMAD.MOV.U32 R16, RZ, RZ, R21 ;  /* 0x000000ffff100224 */ /* 0x000fca00078e0015 */
[----:B------:R-:W-:-:S07]  /*cce0*/  SHF.L.W.U32.HI R15, R16, R14, R15 ;  /* 0x0000000e100f7219 */ /* 0x000fce0000010e0f */
.L_x_165:
[----:B------:R-:W-:Y:S05]  /*ccf0*/  BSYNC.RECONVERGENT B1 ;  /* 0x0000000000017941 */ /* 0x000fea0003800200 */
.L_x_164:
        /* <DEDUP_REMOVED lines=19> */
.L_x_162:
[----:B------:R-:W-:Y:S01]  /*ce30*/  FMUL R15, RZ, R18 ;  /* 0x00000012ff0f7220 */ /* 0x000fe20000400000 */
[----:B------:R-:W-:-:S07]  /*ce40*/  IMAD.MOV.U32 R21, RZ, RZ, RZ ;  /* 0x000000ffff157224 */ /* 0x000fce00078e00ff */
.L_x_161:
[----:B------:R-:W-:Y:S05]  /*ce50*/  BSYNC.RECONVERGENT B0 ;  /* 0x0000000000007941 */ /* 0x000fea0003800200 */
.L_x_160:
        /* <DEDUP_REMOVED lines=16> */
[----:B------:R-:W-:-:S03]  /*cf60*/  MOV R14, R19 ;  /* 0x00000013000e7202 */ /* 0x000fc60000000f00 */
        /* <DEDUP_REMOVED lines=10> */
.L_x_169:
        /* <DEDUP_REMOVED lines=54> */
[----:B------:R-:W-:Y:S02]  /*d370*/  @P2 IMAD.MOV.U32 R15, RZ, RZ, R2 ;  /* 0x000000ffff0f2224 */ /* 0x000fe400078e0002 */
[----:B------:R-:W-:Y:S02]  /*d380*/  @P1 IMAD.MOV.U32 R15, RZ, RZ, R3 ;  /* 0x000000ffff0f1224 */ /* 0x000fe400078e0003 */
[----:B------:R-:W-:Y:S01]  /*d390*/  @P0 IMAD.MOV.U32 R15, RZ, RZ, R4 ;  /* 0x000000ffff0f0224 */ /* 0x000fe200078e0004 */
[----:B------:R-:W-:Y:S02]  /*d3a0*/  ISETP.EQ.AND P0, PT, R17, 0x8, PT ;  /* 0x000000081100780c */ /* 0x000fe40003f02270 */
[----:B------:R-:W-:Y:S01]  /*d3b0*/  @P3 MOV R15, R5 ;  /* 0x00000005000f3202 */ /* 0x000fe20000000f00 */
[----:B------:R-:W-:Y:S01]  /*d3c0*/  @P4 IMAD.MOV.U32 R15, RZ, RZ, R6 ;  /* 0x000000ffff0f4224 */ /* 0x000fe200078e0006 */
[----:B------:R-:W-:Y:S01]  /*d3d0*/  LOP3.LUT R17, R16, 0x1f, RZ, 0xc0, !PT ;  /* 0x0000001f10117812 */ /* 0x000fe200078ec0ff */
[----:B------:R-:W-:-:S03]  /*d3e0*/  @P5 IMAD.MOV.U32 R15, RZ, RZ, R7 ;  /* 0x000000ffff0f5224 */ /* 0x000fc600078e0007 */
[----:B------:R-:W-:-:S05]  /*d3f0*/  SHF.L.W.U32.HI R22, R14, R17, R22 ;  /* 0x000000110e167219 */ /* 0x000fca0000010e16 */
[----:B------:R-:W-:-:S05]  /*d400*/  @P0 IMAD.MOV.U32 R15, RZ, RZ, R23 ;  /* 0x000000ffff0f0224 */ /* 0x000fca00078e0017 */
[----:B------:R-:W-:-:S07]  /*d410*/  SHF.L.W.U32.HI R14, R15, R17, R14 ;  /* 0x000000110f0e7219 */ /* 0x000fce0000010e0e */
.L_x_171:
[----:B------:R-:W-:Y:S05]  /*d420*/  BSYNC.RECONVERGENT B1 ;  /* 0x0000000000017941 */ /* 0x000fea0003800200 */
.L_x_170:
        /* <DEDUP_REMOVED lines=19> */
.L_x_168:
[----:B------:R-:W-:Y:S01]  /*d560*/  FMUL R14, RZ, R18 ;  /* 0x00000012ff0e7220 */ /* 0x000fe20000400000 */
[----:B------:R-:W-:-:S07]  /*d570*/  IMAD.MOV.U32 R23, RZ, RZ, RZ ;  /* 0x000000ffff177224 */ /* 0x000fce00078e00ff */
.L_x_167:
[----:B------:R-:W-:Y:S05]  /*d580*/  BSYNC.RECONVERGENT B0 ;  /* 0x0000000000007941 */ /* 0x000fea0003800200 */
.L_x_166:
        /* <DEDUP_REMOVED lines=28> */
.L_x_175:
        /* <DEDUP_REMOVED lines=65> */
.L_x_177:
[----:B------:R-:W-:Y:S05]  /*db60*/  BSYNC.RECONVERGENT B1 ;  /* 0x0000000000017941 */ /* 0x000fea0003800200 */
.L_x_176:
        /* <DEDUP_REMOVED lines=19> */
.L_x_174:
[----:B------:R-:W-:Y:S01]  /*dca0*/  FMUL R19, RZ, R18 ;  /* 0x00000012ff137220 */ /* 0x000fe20000400000 */
[----:B------:R-:W-:-:S07]  /*dcb0*/  IMAD.MOV.U32 R20, RZ, RZ, RZ ;  /* 0x000000ffff147224 */ /* 0x000fce00078e00ff */
.L_x_173:
[----:B------:R-:W-:Y:S05]  /*dcc0*/  BSYNC.RECONVERGENT B0 ;  /* 0x0000000000007941 */ /* 0x000fea0003800200 */
.L_x_172:
        /* <DEDUP_REMOVED lines=22> */
[----:B------:R-:W-:-:S05]  /*de30*/  FFMA R19, R19, -5.3903029534742383927e-15, R16 ;  /* 0xa7c234c513137823 */ /* 0x000fca0000000010 */
[----:B------:R-:W-:Y:S01]  /*de40*/  MOV R15, R19 ;  /* 0x00000013000f7202 */ /* 0x000fe20000000f00 */
        /* <DEDUP_REMOVED lines=10> */
.L_x_181:
        /* <DEDUP_REMOVED lines=65> */
.L_x_183:
[----:B------:R-:W-:Y:S05]  /*e300*/  BSYNC.RECONVERGENT B1 ;  /* 0x0000000000017941 */ /* 0x000fea0003800200 */
.L_x_182:
        /* <DEDUP_REMOVED lines=19> */
.L_x_180:
[----:B------:R-:W-:Y:S01]  /*e440*/  FMUL R15, RZ, R18 ;  /* 0x00000012ff0f7220 */ /* 0x000fe20000400000 */
[----:B------:R-:W-:-:S07]  /*e450*/  IMAD.MOV.U32 R21, RZ, RZ, RZ ;  /* 0x000000ffff157224 */ /* 0x000fce00078e00ff */
.L_x_179:
[----:B------:R-:W-:Y:S05]  /*e460*/  BSYNC.RECONVERGENT B0 ;  /* 0x0000000000007941 */ /* 0x000fea0003800200 */
.L_x_178:
[----:B------:R-:W-:Y:S01]  /*e470*/  FMUL R17, R15, R15 ;  /* 0x0000000f0f117220 */ /* 0x000fe20000400000 */
[C---:B------:R-:W-:Y:S01]  /*e480*/  LOP3.LUT R16, R21.reuse, 0x1, RZ, 0xc0, !PT ;  /* 0x0000000115107812 */ /* 0x040fe200078ec0ff */
[----:B------:R-:W-:Y:S01]  /*e490*/  BSSY.RECONVERGENT B0, `(.L_x_184) ;  /* 0x0000070000007945 */ /* 0x000fe20003800200 */
[----:B------:R-:W-:Y:S01]  /*e4a0*/  LOP3.LUT P1, RZ, R21, 0x2, RZ, 0xc0, !PT ;  /* 0x0000000215ff7812 */ /* 0x000fe2000782c0ff */
[----:B------:R-:W-:Y:S01]  /*e4b0*/  FFMA R14, R17, R8, -0.0013887860113754868507 ;  /* 0xbab607ed110e7423 */ /* 0x000fe20000000008 */
[----:B------:R-:W-:Y:S02]  /*e4c0*/  ISETP.NE.U32.AND P0, PT, R16, 0x1, PT ;  /* 0x000000011000780c */ /* 0x000fe40003f05070 */
[----:B------:R-:W-:Y:S02]  /*e4d0*/  MOV R23, R20 ;  /* 0x0000001400177202 */ /* 0x000fe40000000f00 */
[----:B------:R-:W-:Y:S02]  /*e4e0*/  FSEL R16, R14, -0.00019574658654164522886, !P0 ;  /* 0xb94d41530e107808 */ /* 0x000fe40004000000 */
[----:B------:R-:W-:-:S02]  /*e4f0*/  FSEL R22, R9, 0.0083327032625675201416, !P0 ;  /* 0x3c0885e409167808 */ /* 0x000fc40004000000 */
        /* <DEDUP_REMOVED lines=18> */
.L_x_187:
        /* <DEDUP_REMOVED lines=54> */
[----:B------:R-:W-:Y:S02]  /*e980*/  @P2 IMAD.MOV.U32 R15, RZ, RZ, R2 ;  /* 0x000000ffff0f2224 */ /* 0x000fe400078e0002 */
[----:B------:R-:W-:Y:S01]  /*e990*/  @P1 IMAD.MOV.U32 R15, RZ, RZ, R3 ;  /* 0x000000ffff0f1224 */ /* 0x000fe200078e0003 */
[----:B------:R-:W-:Y:S01]  /*e9a0*/  @P0 MOV R15, R4 ;  /* 0x00000004000f0202 */ /* 0x000fe20000000f00 */
[----:B------:R-:W-:Y:S01]  /*e9b0*/  @P3 IMAD.MOV.U32 R15, RZ, RZ, R5 ;  /* 0x000000ffff0f3224 */ /* 0x000fe200078e0005 */
[----:B------:R-:W-:Y:S01]  /*e9c0*/  ISETP.EQ.AND P0, PT, R17, 0x8, PT ;  /* 0x000000081100780c */ /* 0x000fe20003f02270 */
[----:B------:R-:W-:Y:S01]  /*e9d0*/  @P4 IMAD.MOV.U32 R15, RZ, RZ, R6 ;  /* 0x000000ffff0f4224 */ /* 0x000fe200078e0006 */
[----:B------:R-:W-:Y:S01]  /*e9e0*/  LOP3.LUT R17, R16, 0x1f, RZ, 0xc0, !PT ;  /* 0x0000001f10117812 */ /* 0x000fe200078ec0ff */
[----:B------:R-:W-:-:S03]  /*e9f0*/  @P5 IMAD.MOV.U32 R15, RZ, RZ, R7 ;  /* 0x000000ffff0f5224 */ /* 0x000fc600078e0007 */
[----:B------:R-:W-:-:S07]  /*ea00*/  SHF.L.W.U32.HI R22, R14, R17, R22 ;  /* 0x000000110e167219 */ /* 0x000fce0000010e16 */
[----:B------:R-:W-:-:S05]  /*ea10*/  @P0 IMAD.MOV.U32 R15, RZ, RZ, R23 ;  /* 0x000000ffff0f0224 */ /* 0x000fca00078e0017 */
[----:B------:R-:W-:-:S07]  /*ea20*/  SHF.L.W.U32.HI R14, R15, R17, R14 ;  /* 0x000000110f0e7219 */ /* 0x000fce0000010e0e */
.L_x_189:
[----:B------:R-:W-:Y:S05]  /*ea30*/  BSYNC.RECONVERGENT B1 ;  /* 0x0000000000017941 */ /* 0x000fea0003800200 */
.L_x_188:
        /* <DEDUP_REMOVED lines=19> */
.L_x_186:
[----:B------:R-:W-:Y:S01]  /*eb70*/  FMUL R14, RZ, R18 ;  /* 0x00000012ff0e7220 */ /* 0x000fe20000400000 */
[----:B------:R-:W-:-:S07]  /*eb80*/  IMAD.MOV.U32 R23, RZ, RZ, RZ ;  /* 0x000000ffff177224 */ /* 0x000fce00078e00ff */
.L_x_185:
[----:B------:R-:W-:Y:S05]  /*eb90*/  BSYNC.RECONVERGENT B0 ;  /* 0x0000000000007941 */ /* 0x000fea0003800200 */
.L_x_184:
        /* <DEDUP_REMOVED lines=28> */
.L_x_193:
        /* <DEDUP_REMOVED lines=65> */
.L_x_195:
[----:B------:R-:W-:Y:S05]  /*f170*/  BSYNC.RECONVERGENT B1 ;  /* 0x0000000000017941 */ /* 0x000fea0003800200 */
.L_x_194:
        /* <DEDUP_REMOVED lines=19> */
.L_x_192:
[----:B------:R-:W-:Y:S01]  /*f2b0*/  FMUL R19, RZ, R18 ;  /* 0x00000012ff137220 */ /* 0x000fe20000400000 */
[----:B------:R-:W-:-:S07]  /*f2c0*/  IMAD.MOV.U32 R20, RZ, RZ, RZ ;  /* 0x000000ffff147224 */ /* 0x000fce00078e00ff */
.L_x_191:
[----:B------:R-:W-:Y:S05]  /*f2d0*/  BSYNC.RECONVERGENT B0 ;  /* 0x0000000000007941 */ /* 0x000fea0003800200 */
.L_x_190:
        /* <DEDUP_REMOVED lines=34> */
.L_x_199:
        /* <DEDUP_REMOVED lines=65> */
.L_x_201:
[----:B------:R-:W-:Y:S05]  /*f910*/  BSYNC.RECONVERGENT B1 ;  /* 0x0000000000017941 */ /* 0x000fea0003800200 */
.L_x_200:
        /* <DEDUP_REMOVED lines=19> */
.L_x_198:
[----:B------:R-:W-:Y:S01]  /*fa50*/  FMUL R15, RZ, R18 ;  /* 0x00000012ff0f7220 */ /* 0x000fe20000400000 */
[----:B------:R-:W-:-:S07]  /*fa60*/  MOV R21, RZ ;  /* 0x000000ff00157202 */ /* 0x000fce0000000f00 */
.L_x_197:
[----:B------:R-:W-:Y:S05]  /*fa70*/  BSYNC.RECONVERGENT B0 ;  /* 0x0000000000007941 */ /* 0x000fea0003800200 */
.L_x_196:
        /* <DEDUP_REMOVED lines=27> */
.L_x_205:
        /* <DEDUP_REMOVED lines=65> */
.L_x_207:
[----:B------:R-:W-:Y:S05]  /*10040*/  BSYNC.RECONVERGENT B1 ;  /* 0x0000000000017941 */ /* 0x000fea0003800200 */
.L_x_206:
        /* <DEDUP_REMOVED lines=19> */
.L_x_204:
[----:B------:R-:W-:Y:S01]  /*10180*/  FMUL R14, RZ, R18 ;  /* 0x00000012ff0e7220 */ /* 0x000fe20000400000 */
[----:B------:R-:W-:-:S07]  /*10190*/  IMAD.MOV.U32 R23, RZ, RZ, RZ ;  /* 0x000000ffff177224 */ /* 0x000fce00078e00ff */
.L_x_203:
[----:B------:R-:W-:Y:S05]  /*101a0*/  BSYNC.RECONVERGENT B0 ;  /* 0x0000000000007941 */ /* 0x000fea0003800200 */
.L_x_202:
        /* <DEDUP_REMOVED lines=28> */
.L_x_211:
        /* <DEDUP_REMOVED lines=65> */
.L_x_213:
[----:B------:R-:W-:Y:S05]  /*10780*/  BSYNC.RECONVERGENT B1 ;  /* 0x0000000000017941 */ /* 0x000fea0003800200 */
.L_x_212:
        /* <DEDUP_REMOVED lines=19> */
.L_x_210:
[----:B------:R-:W-:Y:S01]  /*108c0*/  FMUL R19, RZ, R18 ;  /* 0x00000012ff137220 */ /* 0x000fe20000400000 */
[----:B------:R-:W-:-:S07]  /*108d0*/  IMAD.MOV.U32 R20, RZ, RZ, RZ ;  /* 0x000000ffff147224 */ /* 0x000fce00078e00ff */
.L_x_209:
[----:B------:R-:W-:Y:S05]  /*108e0*/  BSYNC.RECONVERGENT B0 ;  /* 0x0000000000007941 */ /* 0x000fea0003800200 */
.L_x_208:
        /* <DEDUP_REMOVED lines=34> */
.L_x_217:
        /* <DEDUP_REMOVED lines=65> */
.L_x_219:
[----:B------:R-:W-:Y:S05]  /*10f20*/  BSYNC.RECONVERGENT B1 ;  /* 0x0000000000017941 */ /* 0x000fea0003800200 */
.L_x_218:
        /* <DEDUP_REMOVED lines=19> */
.L_x_216:
[----:B------:R-:W-:Y:S01]  /*11060*/  FMUL R15, RZ, R18 ;  /* 0x00000012ff0f7220 */ /* 0x000fe20000400000 */
[----:B------:R-:W-:-:S07]  /*11070*/  IMAD.MOV.U32 R21, RZ, RZ, RZ ;  /* 0x000000ffff157224 */ /* 0x000fce00078e00ff */
.L_x_215:
[----:B------:R-:W-:Y:S05]  /*11080*/  BSYNC.RECONVERGENT B0 ;  /* 0x0000000000007941 */ /* 0x000fea0003800200 */
.L_x_214:
        /* <DEDUP_REMOVED lines=27> */
.L_x_223:
        /* <DEDUP_REMOVED lines=65> */
.L_x_225:
[----:B------:R-:W-:Y:S05]  /*11650*/  BSYNC.RECONVERGENT B1 ;  /* 0x0000000000017941 */ /* 0x000fea0003800200 */
.L_x_224:
        /* <DEDUP_REMOVED lines=19> */
.L_x_222:
[----:B------:R-:W-:Y:S01]  /*11790*/  FMUL R14, RZ, R18 ;  /* 0x00000012ff0e7220 */ /* 0x000fe20000400000 */
[----:B------:R-:W-:-:S07]  /*117a0*/  MOV R23, RZ ;  /* 0x000000ff00177202 */ /* 0x000fce0000000f00 */
.L_x_221:
[----:B------:R-:W-:Y:S05]  /*117b0*/  BSYNC.RECONVERGENT B0 ;  /* 0x0000000000007941 */ /* 0x000fea0003800200 */
.L_x_220:
        /* <DEDUP_REMOVED lines=28> */
.L_x_229:
        /* <DEDUP_REMOVED lines=65> */
.L_x_231:
[----:B------:R-:W-:Y:S05]  /*11d90*/  BSYNC.RECONVERGENT B1 ;  /* 0x0000000000017941 */ /* 0x000fea0003800200 */
.L_x_230:
        /* <DEDUP_REMOVED lines=19> */
.L_x_228:
[----:B------:R-:W-:Y:S01]  /*11ed0*/  FMUL R19, RZ, R18 ;  /* 0x00000012ff137220 */ /* 0x000fe20000400000 */
[----:B------:R-:W-:-:S07]  /*11ee0*/  MOV R20, RZ ;  /* 0x000000ff00147202 */ /* 0x000fce0000000f00 */
.L_x_227:
[----:B------:R-:W-:Y:S05]  /*11ef0*/  BSYNC.RECONVERGENT B0 ;  /* 0x0000000000007941 */ /* 0x000fea0003800200 */
.L_x_226:
        /* <DEDUP_REMOVED lines=34> */
.L_x_235:
        /* <DEDUP_REMOVED lines=65> */
.L_x_237:
[----:B------:R-:W-:Y:S05]  /*12530*/  BSYNC.RECONVERGENT B1 ;  /* 0x0000000000017941 */ /* 0x000fea0003800200 */
.L_x_236:
        /* <DEDUP_REMOVED lines=19> */
.L_x_234:
[----:B------:R-:W-:Y:S01]  /*12670*/  FMUL R15, RZ, R18 ;  /* 0x00000012ff0f7220 */ /* 0x000fe20000400000 */
[----:B------:R-:W-:-:S07]  /*12680*/  IMAD.MOV.U32 R21, RZ, RZ, RZ ;  /* 0x000000ffff157224 */ /* 0x000fce00078e00ff */
.L_x_233:
[----:B------:R-:W-:Y:S05]  /*12690*/  BSYNC.RECONVERGENT B0 ;  /* 0x0000000000007941 */ /* 0x000fea0003800200 */
.L_x_232:
        /* <DEDUP_REMOVED lines=27> */
.L_x_241:
        /* <DEDUP_REMOVED lines=65> */
.L_x_243:
[----:B------:R-:W-:Y:S05]  /*12c60*/  BSYNC.RECONVERGENT B1 ;  /* 0x0000000000017941 */ /* 0x000fea0003800200 */
.L_x_242:
        /* <DEDUP_REMOVED lines=19> */
.L_x_240:
[----:B------:R-:W-:Y:S01]  /*12da0*/  FMUL R14, RZ, R18 ;  /* 0x00000012ff0e7220 */ /* 0x000fe20000400000 */
[----:B------:R-:W-:-:S07]  /*12db0*/  IMAD.MOV.U32 R23, RZ, RZ, RZ ;  /* 0x000000ffff177224 */ /* 0x000fce00078e00ff */
.L_x_239:
[----:B------:R-:W-:Y:S05]  /*12dc0*/  BSYNC.RECONVERGENT B0 ;  /* 0x0000000000007941 */ /* 0x000fea0003800200 */
.L_x_238:
        /* <DEDUP_REMOVED lines=28> */
.L_x_247:
        /* <DEDUP_REMOVED lines=65> */
.L_x_249:
[----:B------:R-:W-:Y:S05]  /*133a0*/  BSYNC.RECONVERGENT B1 ;  /* 0x0000000000017941 */ /* 0x000fea0003800200 */
.L_x_248:
        /* <DEDUP_REMOVED lines=19> */
.L_x_246:
[----:B------:R-:W-:Y:S01]  /*134e0*/  FMUL R19, RZ, R18 ;  /* 0x00000012ff137220 */ /* 0x000fe20000400000 */
[----:B------:R-:W-:-:S07]  /*134f0*/  IMAD.MOV.U32 R20, RZ, RZ, RZ ;  /* 0x000000ffff147224 */ /* 0x000fce00078e00ff */
.L_x_245:
[----:B------:R-:W-:Y:S05]  /*13500*/  BSYNC.RECONVERGENT B0 ;  /* 0x0000000000007941 */ /* 0x000fea0003800200 */
.L_x_244:
        /* <DEDUP_REMOVED lines=34> */
.L_x_253:
        /* <DEDUP_REMOVED lines=65> */
.L_x_255:
[----:B------:R-:W-:Y:S05]  /*13b40*/  BSYNC.RECONVERGENT B1 ;  /* 0x0000000000017941 */ /* 0x000fea0003800200 */
.L_x_254:
        /* <DEDUP_REMOVED lines=19> */
.L_x_252:
[----:B------:R-:W-:Y:S01]  /*13c80*/  FMUL R15, RZ, R18 ;  /* 0x00000012ff0f7220 */ /* 0x000fe20000400000 */
[----:B------:R-:W-:-:S07]  /*13c90*/  IMAD.MOV.U32 R21, RZ, RZ, RZ ;  /* 0x000000ffff157224 */ /* 0x000fce00078e00ff */
.L_x_251:
[----:B------:R-:W-:Y:S05]  /*13ca0*/  BSYNC.RECONVERGENT B0 ;  /* 0x0000000000007941 */ /* 0x000fea0003800200 */
.L_x_250:
        /* <DEDUP_REMOVED lines=27> */
.L_x_259:
        /* <DEDUP_REMOVED lines=65> */
.L_x_261:
[----:B------:R-:W-:Y:S05]  /*14270*/  BSYNC.RECONVERGENT B1 ;  /* 0x0000000000017941 */ /* 0x000fea0003800200 */
.L_x_260:
        /* <DEDUP_REMOVED lines=19> */
.L_x_258:
[----:B------:R-:W-:Y:S01]  /*143b0*/  FMUL R14, RZ, R18 ;  /* 0x00000012ff0e7220 */ /* 0x000fe20000400000 */
[----:B------:R-:W-:-:S07]  /*143c0*/  IMAD.MOV.U32 R23, RZ, RZ, RZ ;  /* 0x000000ffff177224 */ /* 0x000fce00078e00ff */
.L_x_257:
[----:B------:R-:W-:Y:S05]  /*143d0*/  BSYNC.RECONVERGENT B0 ;  /* 0x0000000000007941 */ /* 0x000fea0003800200 */
.L_x_256:
        /* <DEDUP_REMOVED lines=28> */
.L_x_265:
        /* <DEDUP_REMOVED lines=65> */
.L_x_267:
[----:B------:R-:W-:Y:S05]  /*149b0*/  BSYNC.RECONVERGENT B1 ;  /* 0x0000000000017941 */ /* 0x000fea0003800200 */
.L_x_266:
        /* <DEDUP_REMOVED lines=19> */
.L_x_264:
[----:B------:R-:W-:Y:S01]  /*14af0*/  FMUL R19, RZ, R18 ;  /* 0x00000012ff137220 */ /* 0x000fe20000400000 */
[----:B------:R-:W-:-:S07]  /*14b00*/  IMAD.MOV.U32 R20, RZ, RZ, RZ ;  /* 0x000000ffff147224 */ /* 0x000fce00078e00ff */
.L_x_263:
[----:B------:R-:W-:Y:S05]  /*14b10*/  BSYNC.RECONVERGENT B0 ;  /* 0x0000000000007941 */ /* 0x000fea0003800200 */
.L_x_262:
        /* <DEDUP_REMOVED lines=34> */
.L_x_271:
        /* <DEDUP_REMOVED lines=65> */
.L_x_273:
[----:B------:R-:W-:Y:S05]  /*15150*/  BSYNC.RECONVERGENT B1 ;  /* 0x0000000000017941 */ /* 0x000fea0003800200 */
.L_x_272:
        /* <DEDUP_REMOVED lines=19> */
.L_x_270:
[----:B------:R-:W-:Y:S01]  /*15290*/  FMUL R15, RZ, R18 ;  /* 0x00000012ff0f7220 */ /* 0x000fe20000400000 */
[----:B------:R-:W-:-:S07]  /*152a0*/  IMAD.MOV.U32 R21, RZ, RZ, RZ ;  /* 0x000000ffff157224 */ /* 0x000fce00078e00ff */
.L_x_269:
[----:B------:R-:W-:Y:S05]  /*152b0*/  BSYNC.RECONVERGENT B0 ;  /* 0x0000000000007941 */ /* 0x000fea0003800200 */
.L_x_268:
        /* <DEDUP_REMOVED lines=27> */
.L_x_277:
        /* <DEDUP_REMOVED lines=65> */
.L_x_279:
[----:B------:R-:W-:Y:S05]  /*15880*/  BSYNC.RECONVERGENT B1 ;  /* 0x0000000000017941 */ /* 0x000fea0003800200 */
.L_x_278:
        /* <DEDUP_REMOVED lines=19> */
.L_x_276:
[----:B------:R-:W-:Y:S01]  /*159c0*/  FMUL R14, RZ, R18 ;  /* 0x00000012ff0e7220 */ /* 0x000fe20000400000 */
[----:B------:R-:W-:-:S07]  /*159d0*/  IMAD.MOV.U32 R23, RZ, RZ, RZ ;  /* 0x000000ffff177224 */ /* 0x000fce00078e00ff */
.L_x_275:
[----:B------:R-:W-:Y:S05]  /*159e0*/  BSYNC.RECONVERGENT B0 ;  /* 0x0000000000007941 */ /* 0x000fea0003800200 */
.L_x_274:
        /* <DEDUP_REMOVED lines=28> */
.L_x_283:
        /* <DEDUP_REMOVED lines=65> */
.L_x_285:
[----:B------:R-:W-:Y:S05]  /*15fc0*/  BSYNC.RECONVERGENT B1 ;  /* 0x0000000000017941 */ /* 0x000fea0003800200 */
.L_x_284:
        /* <DEDUP_REMOVED lines=19> */
.L_x_282:
[----:B------:R-:W-:Y:S01]  /*16100*/  FMUL R19, RZ, R18 ;  /* 0x00000012ff137220 */ /* 0x000fe20000400000 */
[----:B------:R-:W-:-:S07]  /*16110*/  IMAD.MOV.U32 R20, RZ, RZ, RZ ;  /* 0x000000ffff147224 */ /* 0x000fce00078e00ff */
.L_x_281:
[----:B------:R-:W-:Y:S05]  /*16120*/  BSYNC.RECONVERGENT B0 ;  /* 0x0000000000007941 */ /* 0x000fea0003800200 */
.L_x_280:
        /* <DEDUP_REMOVED lines=34> */
.L_x_289:
        /* <DEDUP_REMOVED lines=65> */
.L_x_291:
[----:B------:R-:W-:Y:S05]  /*16760*/  BSYNC.RECONVERGENT B1 ;  /* 0x0000000000017941 */ /* 0x000fea0003800200 */
.L_x_290:
        /* <DEDUP_REMOVED lines=19> */
.L_x_288:
[----:B------:R-:W-:Y:S01]  /*168a0*/  FMUL R15, RZ, R18 ;  /* 0x00000012ff0f7220 */ /* 0x000fe20000400000 */
[----:B------:R-:W-:-:S07]  /*168b0*/  IMAD.MOV.U32 R21, RZ, RZ, RZ ;  /* 0x000000ffff157224 */ /* 0x000fce00078e00ff */
.L_x_287:
[----:B------:R-:W-:Y:S05]  /*168c0*/  BSYNC.RECONVERGENT B0 ;  /* 0x0000000000007941 */ /* 0x000fea0003800200 */
.L_x_286:
        /* <DEDUP_REMOVED lines=27> */
.L_x_295:
        /* <DEDUP_REMOVED lines=65> */
.L_x_297:
[----:B------:R-:W-:Y:S05]  /*16e90*/  BSYNC.RECONVERGENT B1 ;  /* 0x0000000000017941 */ /* 0x000fea0003800200 */
.L_x_296:
        /* <DEDUP_REMOVED lines=19> */
.L_x_294:
[----:B------:R-:W-:Y:S01]  /*16fd0*/  FMUL R14, RZ, R18 ;  /* 0x00000012ff0e7220 */ /* 0x000fe20000400000 */
[----:B------:R-:W-:-:S07]  /*16fe0*/  IMAD.MOV.U32 R23, RZ, RZ, RZ ;  /* 0x000000ffff177224 */ /* 0x000fce00078e00ff */
.L_x_293:
[----:B------:R-:W-:Y:S05]  /*16ff0*/  BSYNC.RECONVERGENT B0 ;  /* 0x0000000000007941 */ /* 0x000fea0003800200 */
.L_x_292:
        /* <DEDUP_REMOVED lines=28> */
.L_x_301:
        /* <DEDUP_REMOVED lines=65> */
.L_x_303:
[----:B------:R-:W-:Y:S05]  /*175d0*/  BSYNC.RECONVERGENT B1 ;  /* 0x0000000000017941 */ /* 0x000fea0003800200 */
.L_x_302:
        /* <DEDUP_REMOVED lines=19> */
.L_x_300:
[----:B------:R-:W-:Y:S01]  /*17710*/  FMUL R19, RZ, R18 ;  /* 0x00000012ff137220 */ /* 0x000fe20000400000 */
[----:B------:R-:W-:-:S07]  /*17720*/  IMAD.MOV.U32 R20, RZ, RZ, RZ ;  /* 0x000000ffff147224 */ /* 0x000fce00078e00ff */
.L_x_299:
[----:B------:R-:W-:Y:S05]  /*17730*/  BSYNC.RECONVERGENT B0 ;  /* 0x0000000000007941 */ /* 0x000fea0003800200 */
.L_x_298:
        /* <DEDUP_REMOVED lines=34> */
.L_x_307:
        /* <DEDUP_REMOVED lines=65> */
.L_x_309:
[----:B------:R-:W-:Y:S05]  /*17d70*/  BSYNC.RECONVERGENT B1 ;  /* 0x0000000000017941 */ /* 0x000fea0003800200 */
.L_x_308:
        /* <DEDUP_REMOVED lines=19> */
.L_x_306:
[----:B------:R-:W-:Y:S01]  /*17eb0*/  FMUL R15, RZ, R18 ;  /* 0x00000012ff0f7220 */ /* 0x000fe20000400000 */
[----:B------:R-:W-:-:S07]  /*17ec0*/  IMAD.MOV.U32 R21, RZ, RZ, RZ ;  /* 0x000000ffff157224 */ /* 0x000fce00078e00ff */
.L_x_305:
[----:B------:R-:W-:Y:S05]  /*17ed0*/  BSYNC.RECONVERGENT B0 ;  /* 0x0000000000007941 */ /* 0x000fea0003800200 */
.L_x_304:
        /* <DEDUP_REMOVED lines=27> */
.L_x_313:
        /* <DEDUP_REMOVED lines=65> */
.L_x_315:
[----:B------:R-:W-:Y:S05]  /*184a0*/  BSYNC.RECONVERGENT B1 ;  /* 0x0000000000017941 */ /* 0x000fea0003800200 */
.L_x_314:
        /* <DEDUP_REMOVED lines=19> */
.L_x_312:
[----:B------:R-:W-:Y:S01]  /*185e0*/  FMUL R14, RZ, R18 ;  /* 0x00000012ff0e7220 */ /* 0x000fe20000400000 */
[----:B------:R-:W-:-:S07]  /*185f0*/  IMAD.MOV.U32 R23, RZ, RZ, RZ ;  /* 0x000000ffff177224 */ /* 0x000fce00078e00ff */
.L_x_311:
[----:B------:R-:W-:Y:S05]  /*18600*/  BSYNC.RECONVERGENT B0 ;  /* 0x0000000000007941 */ /* 0x000fea0003800200 */
.L_x_310:
        /* <DEDUP_REMOVED lines=28> */
.L_x_319:
        /* <DEDUP_REMOVED lines=65> */
.L_x_321:
[----:B------:R-:W-:Y:S05]  /*18be0*/  BSYNC.RECONVERGENT B1 ;  /* 0x0000000000017941 */ /* 0x000fea0003800200 */
.L_x_320:
        /* <DEDUP_REMOVED lines=19> */
.L_x_318:
[----:B------:R-:W-:Y:S01]  /*18d20*/  FMUL R19, RZ, R18 ;  /* 0x00000012ff137220 */ /* 0x000fe20000400000 */
[----:B------:R-:W-:-:S07]  /*18d30*/  IMAD.MOV.U32 R20, RZ, RZ, RZ ;  /* 0x000000ffff147224 */ /* 0x000fce00078e00ff */
.L_x_317:
[----:B------:R-:W-:Y:S05]  /*18d40*/  BSYNC.RECONVERGENT B0 ;  /* 0x0000000000007941 */ /* 0x000fea0003800200 */
.L_x_316:
        /* <DEDUP_REMOVED lines=34> */
.L_x_325:
        /* <DEDUP_REMOVED lines=65> */
.L_x_327:
[----:B------:R-:W-:Y:S05]  /*19380*/  BSYNC.RECONVERGENT B1 ;  /* 0x0000000000017941 */ /* 0x000fea0003800200 */
.L_x_326:
        /* <DEDUP_REMOVED lines=19> */
.L_x_324:
[----:B------:R-:W-:Y:S01]  /*194c0*/  FMUL R15, RZ, R18 ;  /* 0x00000012ff0f7220 */ /* 0x000fe20000400000 */
[----:B------:R-:W-:-:S07]  /*194d0*/  IMAD.MOV.U32 R21, RZ, RZ, RZ ;  /* 0x000000ffff157224 */ /* 0x000fce00078e00ff */
.L_x_323:
[----:B------:R-:W-:Y:S05]  /*194e0*/  BSYNC.RECONVERGENT B0 ;  /* 0x0000000000007941 */ /* 0x000fea0003800200 */
.L_x_322:
        /* <DEDUP_REMOVED lines=27> */
.L_x_331:
        /* <DEDUP_REMOVED lines=65> */
.L_x_333:
[----:B------:R-:W-:Y:S05]  /*19ab0*/  BSYNC.RECONVERGENT B1 ;  /* 0x0000000000017941 */ /* 0x000fea0003800200 */
.L_x_332:
        /* <DEDUP_REMOVED lines=19> */
.L_x_330:
[----:B------:R-:W-:Y:S01]  /*19bf0*/  FMUL R14, RZ, R18 ;  /* 0x00000012ff0e7220 */ /* 0x000fe20000400000 */
[----:B------:R-:W-:-:S07]  /*19c00*/  IMAD.MOV.U32 R23, RZ, RZ, RZ ;  /* 0x000000ffff177224 */ /* 0x000fce00078e00ff */
.L_x_329:
[----:B------:R-:W-:Y:S05]  /*19c10*/  BSYNC.RECONVERGENT B0 ;  /* 0x0000000000007941 */ /* 0x000fea0003800200 */
.L_x_328:
        /* <DEDUP_REMOVED lines=28> */
.L_x_337:
        /* <DEDUP_REMOVED lines=65> */
.L_x_339:
[----:B------:R-:W-:Y:S05]  /*1a1f0*/  BSYNC.RECONVERGENT B1 ;  /* 0x0000000000017941 */ /* 0x000fea0003800200 */
.L_x_338:
        /* <DEDUP_REMOVED lines=19> */
.L_x_336:
[----:B------:R-:W-:Y:S01]  /*1a330*/  FMUL R19, RZ, R18 ;  /* 0x00000012ff137220 */ /* 0x000fe20000400000 */
[----:B------:R-:W-:-:S07]  /*1a340*/  IMAD.MOV.U32 R20, RZ, RZ, RZ ;  /* 0x000000ffff147224 */ /* 0x000fce00078e00ff */
.L_x_335:
[----:B------:R-:W-:Y:S05]  /*1a350*/  BSYNC.RECONVERGENT B0 ;  /* 0x0000000000007941 */ /* 0x000fea0003800200 */
.L_x_334:
        /* <DEDUP_REMOVED lines=34> */
.L_x_343:
        /* <DEDUP_REMOVED lines=65> */
.L_x_345:
[----:B------:R-:W-:Y:S05]  /*1a990*/  BSYNC.RECONVERGENT B1 ;  /* 0x0000000000017941 */ /* 0x000fea0003800200 */
.L_x_344:
        /* <DEDUP_REMOVED lines=19> */
.L_x_342:
[----:B------:R-:W-:Y:S01]  /*1aad0*/  FMUL R15, RZ, R18 ;  /* 0x00000012ff0f7220 */ /* 0x000fe20000400000 */
[----:B------:R-:W-:-:S07]  /*1aae0*/  IMAD.MOV.U32 R21, RZ, RZ, RZ ;  /* 0x000000ffff157224 */ /* 0x000fce00078e00ff */
.L_x_341:
[----:B------:R-:W-:Y:S05]  /*1aaf0*/  BSYNC.RECONVERGENT B0 ;  /* 0x0000000000007941 */ /* 0x000fea0003800200 */
.L_x_340:
        /* <DEDUP_REMOVED lines=27> */
.L_x_349:
        /* <DEDUP_REMOVED lines=65> */
.L_x_351:
[----:B------:R-:W-:Y:S05]  /*1b0c0*/  BSYNC.RECONVERGENT B1 ;  /* 0x0000000000017941 */ /* 0x000fea0003800200 */
.L_x_350:
        /* <DEDUP_REMOVED lines=19> */
.L_x_348:
[----:B------:R-:W-:Y:S01]  /*1b200*/  FMUL R14, RZ, R18 ;  /* 0x00000012ff0e7220 */ /* 0x000fe20000400000 */
[----:B------:R-:W-:-:S07]  /*1b210*/  IMAD.MOV.U32 R23, RZ, RZ, RZ ;  /* 0x000000ffff177224 */ /* 0x000fce00078e00ff */
.L_x_347:
[----:B------:R-:W-:Y:S05]  /*1b220*/  BSYNC.RECONVERGENT B0 ;  /* 0x0000000000007941 */ /* 0x000fea0003800200 */
.L_x_346:
        /* <DEDUP_REMOVED lines=28> */
.L_x_355:
        /* <DEDUP_REMOVED lines=65> */
.L_x_357:
[----:B------:R-:W-:Y:S05]  /*1b800*/  BSYNC.RECONVERGENT B1 ;  /* 0x0000000000017941 */ /* 0x000fea0003800200 */
.L_x_356:
        /* <DEDUP_REMOVED lines=19> */
.L_x_354:
[----:B------:R-:W-:Y:S01]  /*1b940*/  FMUL R19, RZ, R18 ;  /* 0x00000012ff137220 */ /* 0x000fe20000400000 */
[----:B------:R-:W-:-:S07]  /*1b950*/  IMAD.MOV.U32 R20, RZ, RZ, RZ ;  /* 0x000000ffff147224 */ /* 0x000fce00078e00ff */
.L_x_353:
[----:B------:R-:W-:Y:S05]  /*1b960*/  BSYNC.RECONVERGENT B0 ;  /* 0x0000000000007941 */ /* 0x000fea0003800200 */
.L_x_352:
        /* <DEDUP_REMOVED lines=34> */
.L_x_361:
        /* <DEDUP_REMOVED lines=65> */
.L_x_363:
[----:B------:R-:W-:Y:S05]  /*1bfa0*/  BSYNC.RECONVERGENT B1 ;  /* 0x0000000000017941 */ /* 0x000fea0003800200 */
.L_x_362:
        /* <DEDUP_REMOVED lines=19> */
.L_x_360:
[----:B------:R-:W-:Y:S01]  /*1c0e0*/  FMUL R15, RZ, R18 ;  /* 0x00000012ff0f7220 */ /* 0x000fe20000400000 */
[----:B------:R-:W-:-:S07]  /*1c0f0*/  IMAD.MOV.U32 R21, RZ, RZ, RZ ;  /* 0x000000ffff157224 */ /* 0x000fce00078e00ff */
.L_x_359:
[----:B------:R-:W-:Y:S05]  /*1c100*/  BSYNC.RECONVERGENT B0 ;  /* 0x0000000000007941 */ /* 0x000fea0003800200 */
.L_x_358:
        /* <DEDUP_REMOVED lines=27> */
.L_x_367:
        /* <DEDUP_REMOVED lines=65> */
.L_x_369:
[----:B------:R-:W-:Y:S05]  /*1c6d0*/  BSYNC.RECONVERGENT B1 ;  /* 0x0000000000017941 */ /* 0x000fea0003800200 */
.L_x_368:
        /* <DEDUP_REMOVED lines=19> */
.L_x_366:
[----:B------:R-:W-:Y:S01]  /*1c810*/  FMUL R14, RZ, R18 ;  /* 0x00000012ff0e7220 */ /* 0x000fe20000400000 */
[----:B------:R-:W-:-:S07]  /*1c820*/  IMAD.MOV.U32 R23, RZ, RZ, RZ ;  /* 0x000000ffff177224 */ /* 0x000fce00078e00ff */
.L_x_365:
[----:B------:R-:W-:Y:S05]  /*1c830*/  BSYNC.RECONVERGENT B0 ;  /* 0x0000000000007941 */ /* 0x000fea0003800200 */
.L_x_364:
        /* <DEDUP_REMOVED lines=28> */
.L_x_373:
        /* <DEDUP_REMOVED lines=65> */
.L_x_375:
[----:B------:R-:W-:Y:S05]  /*1ce10*/  BSYNC.RECONVERGENT B1 ;  /* 0x0000000000017941 */ /* 0x000fea0003800200 */
.L_x_374:
        /* <DEDUP_REMOVED lines=19> */
.L_x_372:
[----:B------:R-:W-:Y:S01]  /*1cf50*/  FMUL R19, RZ, R18 ;  /* 0x00000012ff137220 */ /* 0x000fe20000400000 */
[----:B------:R-:W-:-:S07]  /*1cf60*/  IMAD.MOV.U32 R20, RZ, RZ, RZ ;  /* 0x000000ffff147224 */ /* 0x000fce00078e00ff */
.L_x_371:
[----:B------:R-:W-:Y:S05]  /*1cf70*/  BSYNC.RECONVERGENT B0 ;  /* 0x0000000000007941 */ /* 0x000fea0003800200 */
.L_x_370:
        /* <DEDUP_REMOVED lines=34> */
.L_x_379:
        /* <DEDUP_REMOVED lines=65> */
.L_x_381:
[----:B------:R-:W-:Y:S05]  /*1d5b0*/  BSYNC.RECONVERGENT B1 ;  /* 0x0000000000017941 */ /* 0x000fea0003800200 */
.L_x_380:
        /* <DEDUP_REMOVED lines=19> */
.L_x_378:
[----:B------:R-:W-:Y:S01]  /*1d6f0*/  FMUL R15, RZ, R18 ;  /* 0x00000012ff0f7220 */ /* 0x000fe20000400000 */
[----:B------:R-:W-:-:S07]  /*1d700*/  MOV R21, RZ ;  /* 0x000000ff00157202 */ /* 0x000fce0000000f00 */
.L_x_377:
[----:B------:R-:W-:Y:S05]  /*1d710*/  BSYNC.RECONVERGENT B0 ;  /* 0x0000000000007941 */ /* 0x000fea0003800200 */
.L_x_376:
        /* <DEDUP_REMOVED lines=27> */
.L_x_385:
        /* <DEDUP_REMOVED lines=65> */
.L_x_387:
[----:B------:R-:W-:Y:S05]  /*1dce0*/  BSYNC.RECONVERGENT B1 ;  /* 0x0000000000017941 */ /* 0x000fea0003800200 */
.L_x_386:
        /* <DEDUP_REMOVED lines=19> */
.L_x_384:
[----:B------:R-:W-:Y:S01]  /*1de20*/  FMUL R14, RZ, R18 ;  /* 0x00000012ff0e7220 */ /* 0x000fe20000400000 */
[----:B------:R-:W-:-:S07]  /*1de30*/  IMAD.MOV.U32 R23, RZ, RZ, RZ ;  /* 0x000000ffff177224 */ /* 0x000fce00078e00ff */
.L_x_383:
[----:B------:R-:W-:Y:S05]  /*1de40*/  BSYNC.RECONVERGENT B0 ;  /* 0x0000000000007941 */ /* 0x000fea0003800200 */
.L_x_382:
        /* <DEDUP_REMOVED lines=28> */
.L_x_391:
        /* <DEDUP_REMOVED lines=65> */
.L_x_393:
[----:B------:R-:W-:Y:S05]  /*1e420*/  BSYNC.RECONVERGENT B1 ;  /* 0x0000000000017941 */ /* 0x000fea0003800200 */
.L_x_392:
        /* <DEDUP_REMOVED lines=19> */
.L_x_390:
[----:B------:R-:W-:Y:S01]  /*1e560*/  FMUL R19, RZ, R18 ;  /* 0x00000012ff137220 */ /* 0x000fe20000400000 */
[----:B------:R-:W-:-:S07]  /*1e570*/  IMAD.MOV.U32 R20, RZ, RZ, RZ ;  /* 0x000000ffff147224 */ /* 0x000fce00078e00ff */
.L_x_389:
[----:B------:R-:W-:Y:S05]  /*1e580*/  BSYNC.RECONVERGENT B0 ;  /* 0x0000000000007941 */ /* 0x000fea0003800200 */
.L_x_388:
        /* <DEDUP_REMOVED lines=34> */
.L_x_397:
        /* <DEDUP_REMOVED lines=65> */
.L_x_399:
[----:B------:R-:W-:Y:S05]  /*1ebc0*/  BSYNC.RECONVERGENT B1 ;  /* 0x0000000000017941 */ /* 0x000fea0003800200 */
.L_x_398:
        /* <DEDUP_REMOVED lines=19> */
.L_x_396:
[----:B------:R-:W-:Y:S01]  /*1ed00*/  FMUL R15, RZ, R18 ;  /* 0x00000012ff0f7220 */ /* 0x000fe20000400000 */
[----:B------:R-:W-:-:S07]  /*1ed10*/  IMAD.MOV.U32 R21, RZ, RZ, RZ ;  /* 0x000000ffff157224 */ /* 0x000fce00078e00ff */
.L_x_395:
[----:B------:R-:W-:Y:S05]  /*1ed20*/  BSYNC.RECONVERGENT B0 ;  /* 0x0000000000007941 */ /* 0x000fea0003800200 */
.L_x_394:
        /* <DEDUP_REMOVED lines=27> */
.L_x_403:
        /* <DEDUP_REMOVED lines=65> */
.L_x_405:
[----:B------:R-:W-:Y:S05]  /*1f2f0*/  BSYNC.RECONVERGENT B1 ;  /* 0x0000000000017941 */ /* 0x000fea0003800200 */
.L_x_404:
        /* <DEDUP_REMOVED lines=19> */
.L_x_402:
[----:B------:R-:W-:Y:S01]  /*1f430*/  FMUL R14, RZ, R18 ;  /* 0x00000012ff0e7220 */ /* 0x000fe20000400000 */
[----:B------:R-:W-:-:S07]  /*1f440*/  MOV R23, RZ ;  /* 0x000000ff00177202 */ /* 0x000fce0000000f00 */
.L_x_401:
[----:B------:R-:W-:Y:S05]  /*1f450*/  BSYNC.RECONVERGENT B0 ;  /* 0x0000000000007941 */ /* 0x000fea0003800200 */
.L_x_400:
        /* <DEDUP_REMOVED lines=28> */
.L_x_409:
        /* <DEDUP_REMOVED lines=65> */
.L_x_411:
[----:B------:R-:W-:Y:S05]  /*1fa30*/  BSYNC.RECONVERGENT B1 ;  /* 0x0000000000017941 */ /* 0x000fea0003800200 */
.L_x_410:
        /* <DEDUP_REMOVED lines=19> */
.L_x_408:
[----:B------:R-:W-:Y:S01]  /*1fb70*/  FMUL R19, RZ, R18 ;  /* 0x00000012ff137220 */ /* 0x000fe20000400000 */
[----:B------:R-:W-:-:S07]  /*1fb80*/  MOV R20, RZ ;  /* 0x000000ff00147202 */ /* 0x000fce0000000f00 */
.L_x_407:
[----:B------:R-:W-:Y:S05]  /*1fb90*/  BSYNC.RECONVERGENT B0 ;  /* 0x0000000000007941 */ /* 0x000fea0003800200 */
.L_x_406:
        /* <DEDUP_REMOVED lines=34> */
.L_x_415:
        /* <DEDUP_REMOVED lines=65> */
.L_x_417:
[----:B------:R-:W-:Y:S05]  /*201d0*/  BSYNC.RECONVERGENT B1 ;  /* 0x0000000000017941 */ /* 0x000fea0003800200 */
.L_x_416:
        /* <DEDUP_REMOVED lines=19> */
.L_x_414:
[----:B------:R-:W-:Y:S01]  /*20310*/  FMUL R15, RZ, R18 ;  /* 0x00000012ff0f7220 */ /* 0x000fe20000400000 */
[----:B------:R-:W-:-:S07]  /*20320*/  IMAD.MOV.U32 R21, RZ, RZ, RZ ;  /* 0x000000ffff157224 */ /* 0x000fce00078e00ff */
.L_x_413:
[----:B------:R-:W-:Y:S05]  /*20330*/  BSYNC.RECONVERGENT B0 ;  /* 0x0000000000007941 */ /* 0x000fea0003800200 */
.L_x_412:
        /* <DEDUP_REMOVED lines=27> */
.L_x_421:
        /* <DEDUP_REMOVED lines=65> */
.L_x_423:
[----:B------:R-:W-:Y:S05]  /*20900*/  BSYNC.RECONVERGENT B1 ;  /* 0x0000000000017941 */ /* 0x000fea0003800200 */
.L_x_422:
        /* <DEDUP_REMOVED lines=19> */
.L_x_420:
[----:B------:R-:W-:Y:S01]  /*20a40*/  FMUL R14, RZ, R18 ;  /* 0x00000012ff0e7220 */ /* 0x000fe20000400000 */
[----:B------:R-:W-:-:S07]  /*20a50*/  IMAD.MOV.U32 R23, RZ, RZ, RZ ;  /* 0x000000ffff177224 */ /* 0x000fce00078e00ff */
.L_x_419:
[----:B------:R-:W-:Y:S05]  /*20a60*/  BSYNC.RECONVERGENT B0 ;  /* 0x0000000000007941 */ /* 0x000fea0003800200 */
.L_x_418:
        /* <DEDUP_REMOVED lines=28> */
.L_x_427:
        /* <DEDUP_REMOVED lines=65> */
.L_x_429:
[----:B------:R-:W-:Y:S05]  /*21040*/  BSYNC.RECONVERGENT B1 ;  /* 0x0000000000017941 */ /* 0x000fea0003800200 */
.L_x_428:
        /* <DEDUP_REMOVED lines=19> */
.L_x_426:
[----:B------:R-:W-:Y:S01]  /*21180*/  FMUL R19, RZ, R18 ;  /* 0x00000012ff137220 */ /* 0x000fe20000400000 */
[----:B------:R-:W-:-:S07]  /*21190*/  IMAD.MOV.U32 R20, RZ, RZ, RZ ;  /* 0x000000ffff147224 */ /* 0x000fce00078e00ff */
.L_x_425:
[----:B------:R-:W-:Y:S05]  /*211a0*/  BSYNC.RECONVERGENT B0 ;  /* 0x0000000000007941 */ /* 0x000fea0003800200 */
.L_x_424:
        /* <DEDUP_REMOVED lines=34> */
.L_x_433:
        /* <DEDUP_REMOVED lines=65> */
.L_x_435:
[----:B------:R-:W-:Y:S05]  /*217e0*/  BSYNC.RECONVERGENT B1 ;  /* 0x0000000000017941 */ /* 0x000fea0003800200 */
.L_x_434:
        /* <DEDUP_REMOVED lines=19> */
.L_x_432:
[----:B------:R-:W-:Y:S01]  /*21920*/  FMUL R15, RZ, R18 ;  /* 0x00000012ff0f7220 */ /* 0x000fe20000400000 */
[----:B------:R-:W-:-:S07]  /*21930*/  IMAD.MOV.U32 R21, RZ, RZ, RZ ;  /* 0x000000ffff157224 */ /* 0x000fce00078e00ff */
.L_x_431:
[----:B------:R-:W-:Y:S05]  /*21940*/  BSYNC.RECONVERGENT B0 ;  /* 0x0000000000007941 */ /* 0x000fea0003800200 */
.L_x_430:
        /* <DEDUP_REMOVED lines=27> */
.L_x_439:
        /* <DEDUP_REMOVED lines=65> */
.L_x_441:
[----:B------:R-:W-:Y:S05]  /*21f10*/  BSYNC.RECONVERGENT B1 ;  /* 0x0000000000017941 */ /* 0x000fea0003800200 */
.L_x_440:
        /* <DEDUP_REMOVED lines=19> */
.L_x_438:
[----:B------:R-:W-:Y:S01]  /*22050*/  FMUL R14, RZ, R18 ;  /* 0x00000012ff0e7220 */ /* 0x000fe20000400000 */
[----:B------:R-:W-:-:S07]  /*22060*/  IMAD.MOV.U32 R23, RZ, RZ, RZ ;  /* 0x000000ffff177224 */ /* 0x000fce00078e00ff */
.L_x_437:
[----:B------:R-:W-:Y:S05]  /*22070*/  BSYNC.RECONVERGENT B0 ;  /* 0x0000000000007941 */ /* 0x000fea0003800200 */
.L_x_436:
        /* <DEDUP_REMOVED lines=28> */
.L_x_445:
        /* <DEDUP_REMOVED lines=65> */
.L_x_447:
[----:B------:R-:W-:Y:S05]  /*22650*/  BSYNC.RECONVERGENT B1 ;  /* 0x0000000000017941 */ /* 0x000fea0003800200 */
.L_x_446:
        /* <DEDUP_REMOVED lines=19> */
.L_x_444:
[----:B------:R-:W-:Y:S01]  /*22790*/  FMUL R19, RZ, R18 ;  /* 0x00000012ff137220 */ /* 0x000fe20000400000 */
[----:B------:R-:W-:-:S07]  /*227a0*/  IMAD.MOV.U32 R20, RZ, RZ, RZ ;  /* 0x000000ffff147224 */ /* 0x000fce00078e00ff */
.L_x_443:
[----:B------:R-:W-:Y:S05]  /*227b0*/  BSYNC.RECONVERGENT B0 ;  /* 0x0000000000007941 */ /* 0x000fea0003800200 */
.L_x_442:
        /* <DEDUP_REMOVED lines=34> */
.L_x_451:
        /* <DEDUP_REMOVED lines=65> */
.L_x_453:
[----:B------:R-:W-:Y:S05]  /*22df0*/  BSYNC.RECONVERGENT B1 ;  /* 0x0000000000017941 */ /* 0x000fea0003800200 */
.L_x_452:
        /* <DEDUP_REMOVED lines=19> */
.L_x_450:
[----:B------:R-:W-:Y:S01]  /*22f30*/  FMUL R15, RZ, R18 ;  /* 0x00000012ff0f7220 */ /* 0x000fe20000400000 */
[----:B------:R-:W-:-:S07]  /*22f40*/  IMAD.MOV.U32 R21, RZ, RZ, RZ ;  /* 0x000000ffff157224 */ /* 0x000fce00078e00ff */
.L_x_449:
[----:B------:R-:W-:Y:S05]  /*22f50*/  BSYNC.RECONVERGENT B0 ;  /* 0x0000000000007941 */ /* 0x000fea0003800200 */
.L_x_448:
        /* <DEDUP_REMOVED lines=27> */
.L_x_457:
        /* <DEDUP_REMOVED lines=65> */
.L_x_459:
[----:B------:R-:W-:Y:S05]  /*23520*/  BSYNC.RECONVERGENT B1 ;  /* 0x0000000000017941 */ /* 0x000fea0003800200 */
.L_x_458:
        /* <DEDUP_REMOVED lines=19> */
.L_x_456:
[----:B------:R-:W-:Y:S01]  /*23660*/  FMUL R14, RZ, R18 ;  /* 0x00000012ff0e7220 */ /* 0x000fe20000400000 */
[----:B------:R-:W-:-:S07]  /*23670*/  IMAD.MOV.U32 R23, RZ, RZ, RZ ;  /* 0x000000ffff177224 */ /* 0x000fce00078e00ff */
.L_x_455:
[----:B------:R-:W-:Y:S05]  /*23680*/  BSYNC.RECONVERGENT B0 ;  /* 0x0000000000007941 */ /* 0x000fea0003800200 */
.L_x_454:
        /* <DEDUP_REMOVED lines=28> */
.L_x_463:
        /* <DEDUP_REMOVED lines=65> */
.L_x_465:
[----:B------:R-:W-:Y:S05]  /*23c60*/  BSYNC.RECONVERGENT B1 ;  /* 0x0000000000017941 */ /* 0x000fea0003800200 */
.L_x_464:
        /* <DEDUP_REMOVED lines=19> */
.L_x_462:
[----:B------:R-:W-:Y:S01]  /*23da0*/  FMUL R19, RZ, R18 ;  /* 0x00000012ff137220 */ /* 0x000fe20000400000 */
[----:B------:R-:W-:-:S07]  /*23db0*/  IMAD.MOV.U32 R20, RZ, RZ, RZ ;  /* 0x000000ffff147224 */ /* 0x000fce00078e00ff */
.L_x_461:
[----:B------:R-:W-:Y:S05]  /*23dc0*/  BSYNC.RECONVERGENT B0 ;  /* 0x0000000000007941 */ /* 0x000fea0003800200 */
.L_x_460:
        /* <DEDUP_REMOVED lines=34> */
.L_x_469:
        /* <DEDUP_REMOVED lines=65> */
.L_x_471:
[----:B------:R-:W-:Y:S05]  /*24400*/  BSYNC.RECONVERGENT B1 ;  /* 0x0000000000017941 */ /* 0x000fea0003800200 */
.L_x_470:
        /* <DEDUP_REMOVED lines=19> */
.L_x_468:
[----:B------:R-:W-:Y:S01]  /*24540*/  FMUL R15, RZ, R18 ;  /* 0x00000012ff0f7220 */ /* 0x000fe20000400000 */
[----:B------:R-:W-:-:S07]  /*24550*/  IMAD.MOV.U32 R21, RZ, RZ, RZ ;  /* 0x000000ffff157224 */ /* 0x000fce00078e00ff */
.L_x_467:
[----:B------:R-:W-:Y:S05]  /*24560*/  BSYNC.RECONVERGENT B0 ;  /* 0x0000000000007941 */ /* 0x000fea0003800200 */
.L_x_466:
        /* <DEDUP_REMOVED lines=27> */
.L_x_475:
        /* <DEDUP_REMOVED lines=65> */
.L_x_477:
[----:B------:R-:W-:Y:S05]  /*24b30*/  BSYNC.RECONVERGENT B1 ;  /* 0x0000000000017941 */ /* 0x000fea0003800200 */
.L_x_476:
        /* <DEDUP_REMOVED lines=19> */
.L_x_474:
[----:B------:R-:W-:Y:S01]  /*24c70*/  FMUL R14, RZ, R18 ;  /* 0x00000012ff0e7220 */ /* 0x000fe20000400000 */
[----:B------:R-:W-:-:S07]  /*24c80*/  IMAD.MOV.U32 R23, RZ, RZ, RZ ;  /* 0x000000ffff177224 */ /* 0x000fce00078e00ff */
.L_x_473:
[----:B------:R-:W-:Y:S05]  /*24c90*/  BSYNC.RECONVERGENT B0 ;  /* 0x0000000000007941 */ /* 0x000fea0003800200 */
.L_x_472:
        /* <DEDUP_REMOVED lines=28> */
.L_x_481:
        /* <DEDUP_REMOVED lines=65> */
.L_x_483:
[----:B------:R-:W-:Y:S05]  /*25270*/  BSYNC.RECONVERGENT B1 ;  /* 0x0000000000017941 */ /* 0x000fea0003800200 */
.L_x_482:
        /* <DEDUP_REMOVED lines=19> */
.L_x_480:
[----:B------:R-:W-:Y:S01]  /*253b0*/  FMUL R19, RZ, R18 ;  /* 0x00000012ff137220 */ /* 0x000fe20000400000 */
[----:B------:R-:W-:-:S07]  /*253c0*/  IMAD.MOV.U32 R20, RZ, RZ, RZ ;  /* 0x000000ffff147224 */ /* 0x000fce00078e00ff */
.L_x_479:
[----:B------:R-:W-:Y:S05]  /*253d0*/  BSYNC.RECONVERGENT B0 ;  /* 0x0000000000007941 */ /* 0x000fea0003800200 */
.L_x_478:
        /* <DEDUP_REMOVED lines=34> */
.L_x_487:
        /* <DEDUP_REMOVED lines=65> */
.L_x_489:
[----:B------:R-:W-:Y:S05]  /*25a10*/  BSYNC.RECONVERGENT B1 ;  /* 0x0000000000017941 */ /* 0x000fea0003800200 */
.L_x_488:
        /* <DEDUP_REMOVED lines=19> */
.L_x_486:
[----:B------:R-:W-:Y:S01]  /*25b50*/  FMUL R15, RZ, R18 ;  /* 0x00000012ff0f7220 */ /* 0x000fe20000400000 */
[----:B------:R-:W-:-:S07]  /*25b60*/  IMAD.MOV.U32 R21, RZ, RZ, RZ ;  /* 0x000000ffff157224 */ /* 0x000fce00078e00ff */
.L_x_485:
[----:B------:R-:W-:Y:S05]  /*25b70*/  BSYNC.RECONVERGENT B0 ;  /* 0x0000000000007941 */ /* 0x000fea0003800200 */
.L_x_484:
        /* <DEDUP_REMOVED lines=27> */
.L_x_493:
        /* <DEDUP_REMOVED lines=65> */
.L_x_495:
[----:B------:R-:W-:Y:S05]  /*26140*/  BSYNC.RECONVERGENT B1 ;  /* 0x0000000000017941 */ /* 0x000fea0003800200 */
.L_x_494:
        /* <DEDUP_REMOVED lines=19> */
.L_x_492:
[----:B------:R-:W-:Y:S01]  /*26280*/  FMUL R14, RZ, R18 ;  /* 0x00000012ff0e7220 */ /* 0x000fe20000400000 */
[----:B------:R-:W-:-:S07]  /*26290*/  IMAD.MOV.U32 R23, RZ, RZ, RZ ;  /* 0x000000ffff177224 */ /* 0x000fce00078e00ff */
.L_x_491:
[----:B------:R-:W-:Y:S05]  /*262a0*/  BSYNC.RECONVERGENT B0 ;  /* 0x0000000000007941 */ /* 0x000fea0003800200 */
.L_x_490:
        /* <DEDUP_REMOVED lines=28> */
.L_x_499:
        /* <DEDUP_REMOVED lines=65> */
.L_x_501:
[----:B------:R-:W-:Y:S05]  /*26880*/  BSYNC.RECONVERGENT B1 ;  /* 0x0000000000017941 */ /* 0x000fea0003800200 */
.L_x_500:
        /* <DEDUP_REMOVED lines=19> */
.L_x_498:
[----:B------:R-:W-:Y:S01]  /*269c0*/  FMUL R19, RZ, R18 ;  /* 0x00000012ff137220 */ /* 0x000fe20000400000 */
[----:B------:R-:W-:-:S07]  /*269d0*/  IMAD.MOV.U32 R20, RZ, RZ, RZ ;  /* 0x000000ffff147224 */ /* 0x000fce00078e00ff */
.L_x_497:
[----:B------:R-:W-:Y:S05]  /*269e0*/  BSYNC.RECONVERGENT B0 ;  /* 0x0000000000007941 */ /* 0x000fea0003800200 */
.L_x_496:
        /* <DEDUP_REMOVED lines=34> */
.L_x_505:
        /* <DEDUP_REMOVED lines=65> */
.L_x_507:
[----:B------:R-:W-:Y:S05]  /*27020*/  BSYNC.RECONVERGENT B1 ;  /* 0x0000000000017941 */ /* 0x000fea0003800200 */
.L_x_506:
        /* <DEDUP_REMOVED lines=19> */
.L_x_504:
[----:B------:R-:W-:Y:S01]  /*27160*/  FMUL R15, RZ, R18 ;  /* 0x00000012ff0f7220 */ /* 0x000fe20000400000 */
[----:B------:R-:W-:-:S07]  /*27170*/  IMAD.MOV.U32 R21, RZ, RZ, RZ ;  /* 0x000000ffff157224 */ /* 0x000fce00078e00ff */
.L_x_503:
[----:B------:R-:W-:Y:S05]  /*27180*/  BSYNC.RECONVERGENT B0 ;  /* 0x0000000000007941 */ /* 0x000fea0003800200 */
.L_x_502:
        /* <DEDUP_REMOVED lines=27> */
.L_x_511:
        /* <DEDUP_REMOVED lines=65> */
.L_x_513:
[----:B------:R-:W-:Y:S05]  /*27750*/  BSYNC.RECONVERGENT B1 ;  /* 0x0000000000017941 */ /* 0x000fea0003800200 */
.L_x_512:
        /* <DEDUP_REMOVED lines=19> */
.L_x_510:
[----:B------:R-:W-:Y:S01]  /*27890*/  FMUL R14, RZ, R18 ;  /* 0x00000012ff0e7220 */ /* 0x000fe20000400000 */
[----:B------:R-:W-:-:S07]  /*278a0*/  IMAD.MOV.U32 R23, RZ, RZ, RZ ;  /* 0x000000ffff177224 */ /* 0x000fce00078e00ff */
.L_x_509:
[----:B------:R-:W-:Y:S05]  /*278b0*/  BSYNC.RECONVERGENT B0 ;  /* 0x0000000000007941 */ /* 0x000fea0003800200 */
.L_x_508:
        /* <DEDUP_REMOVED lines=28> */
.L_x_517:
        /* <DEDUP_REMOVED lines=65> */
.L_x_519:
[----:B------:R-:W-:Y:S05]  /*27e90*/  BSYNC.RECONVERGENT B1 ;  /* 0x0000000000017941 */ /* 0x000fea0003800200 */
.L_x_518:
        /* <DEDUP_REMOVED lines=19> */
.L_x_516:
[----:B------:R-:W-:Y:S01]  /*27fd0*/  FMUL R19, RZ, R18 ;  /* 0x00000012ff137220 */ /* 0x000fe20000400000 */
[----:B------:R-:W-:-:S07]  /*27fe0*/  IMAD.MOV.U32 R20, RZ, RZ, RZ ;  /* 0x000000ffff147224 */ /* 0x000fce00078e00ff */
.L_x_515:
[----:B------:R-:W-:Y:S05]  /*27ff0*/  BSYNC.RECONVERGENT B0 ;  /* 0x0000000000007941 */ /* 0x000fea0003800200 */
.L_x_514:
        /* <DEDUP_REMOVED lines=34> */
.L_x_523:
        /* <DEDUP_REMOVED lines=65> */
.L_x_525:
[----:B------:R-:W-:Y:S05]  /*28630*/  BSYNC.RECONVERGENT B1 ;  /* 0x0000000000017941 */ /* 0x000fea0003800200 */
.L_x_524:
        /* <DEDUP_REMOVED lines=19> */
.L_x_522:
[----:B------:R-:W-:Y:S01]  /*28770*/  FMUL R15, RZ, R18 ;  /* 0x00000012ff0f7220 */ /* 0x000fe20000400000 */
[----:B------:R-:W-:-:S07]  /*28780*/  IMAD.MOV.U32 R21, RZ, RZ, RZ ;  /* 0x000000ffff157224 */ /* 0x000fce00078e00ff */
.L_x_521:
[----:B------:R-:W-:Y:S05]  /*28790*/  BSYNC.RECONVERGENT B0 ;  /* 0x0000000000007941 */ /* 0x000fea0003800200 */
.L_x_520:
        /* <DEDUP_REMOVED lines=27> */
.L_x_529:
        /* <DEDUP_REMOVED lines=65> */
.L_x_531:
[----:B------:R-:W-:Y:S05]  /*28d60*/  BSYNC.RECONVERGENT B1 ;  /* 0x0000000000017941 */ /* 0x000fea0003800200 */
.L_x_530:
        /* <DEDUP_REMOVED lines=19> */
.L_x_528:
[----:B------:R-:W-:Y:S01]  /*28ea0*/  FMUL R14, RZ, R18 ;  /* 0x00000012ff0e7220 */ /* 0x000fe20000400000 */
[----:B------:R-:W-:-:S07]  /*28eb0*/  IMAD.MOV.U32 R23, RZ, RZ, RZ ;  /* 0x000000ffff177224 */ /* 0x000fce00078e00ff */
.L_x_527:
[----:B------:R-:W-:Y:S05]  /*28ec0*/  BSYNC.RECONVERGENT B0 ;  /* 0x0000000000007941 */ /* 0x000fea0003800200 */
.L_x_526:
        /* <DEDUP_REMOVED lines=28> */
.L_x_535:
        /* <DEDUP_REMOVED lines=65> */
.L_x_537:
[----:B------:R-:W-:Y:S05]  /*294a0*/  BSYNC.RECONVERGENT B1 ;  /* 0x0000000000017941 */ /* 0x000fea0003800200 */
.L_x_536:
        /* <DEDUP_REMOVED lines=19> */
.L_x_534:
[----:B------:R-:W-:Y:S01]  /*295e0*/  FMUL R19, RZ, R18 ;  /* 0x00000012ff137220 */ /* 0x000fe20000400000 */
[----:B------:R-:W-:-:S07]  /*295f0*/  IMAD.MOV.U32 R20, RZ, RZ, RZ ;  /* 0x000000ffff147224 */ /* 0x000fce00078e00ff */
.L_x_533:
[----:B------:R-:W-:Y:S05]  /*29600*/  BSYNC.RECONVERGENT B0 ;  /* 0x0000000000007941 */ /* 0x000fea0003800200 */
.L_x_532:
        /* <DEDUP_REMOVED lines=34> */
.L_x_541:
        /* <DEDUP_REMOVED lines=65> */
.L_x_543:
[----:B------:R-:W-:Y:S05]  /*29c40*/  BSYNC.RECONVERGENT B1 ;  /* 0x0000000000017941 */ /* 0x000fea0003800200 */
.L_x_542:
        /* <DEDUP_REMOVED lines=19> */
.L_x_540:
[----:B------:R-:W-:Y:S01]  /*29d80*/  FMUL R15, RZ, R18 ;  /* 0x00000012ff0f7220 */ /* 0x000fe20000400000 */
[----:B------:R-:W-:-:S07]  /*29d90*/  IMAD.MOV.U32 R21, RZ, RZ, RZ ;  /* 0x000000ffff157224 */ /* 0x000fce00078e00ff */
.L_x_539:
[----:B------:R-:W-:Y:S05]  /*29da0*/  BSYNC.RECONVERGENT B0 ;  /* 0x0000000000007941 */ /* 0x000fea0003800200 */
.L_x_538:
        /* <DEDUP_REMOVED lines=27> */
.L_x_547:
        /* <DEDUP_REMOVED lines=65> */
.L_x_549:
[----:B------:R-:W-:Y:S05]  /*2a370*/  BSYNC.RECONVERGENT B1 ;  /* 0x0000000000017941 */ /* 0x000fea0003800200 */
.L_x_548:
        /* <DEDUP_REMOVED lines=19> */
.L_x_546:
[----:B------:R-:W-:Y:S01]  /*2a4b0*/  FMUL R14, RZ, R18 ;  /* 0x00000012ff0e7220 */ /* 0x000fe20000400000 */
[----:B------:R-:W-:-:S07]  /*2a4c0*/  IMAD.MOV.U32 R23, RZ, RZ, RZ ;  /* 0x000000ffff177224 */ /* 0x000fce00078e00ff */
.L_x_545:
[----:B------:R-:W-:Y:S05]  /*2a4d0*/  BSYNC.RECONVERGENT B0 ;  /* 0x0000000000007941 */ /* 0x000fea0003800200 */
.L_x_544:
        /* <DEDUP_REMOVED lines=28> */
.L_x_553:
        /* <DEDUP_REMOVED lines=65> */
.L_x_555:
[----:B------:R-:W-:Y:S05]  /*2aab0*/  BSYNC.RECONVERGENT B1 ;  /* 0x0000000000017941 */ /* 0x000fea0003800200 */
.L_x_554:
        /* <DEDUP_REMOVED lines=19> */
.L_x_552:
[----:B------:R-:W-:Y:S01]  /*2abf0*/  FMUL R19, RZ, R18 ;  /* 0x00000012ff137220 */ /* 0x000fe20000400000 */
[----:B------:R-:W-:-:S07]  /*2ac00*/  IMAD.MOV.U32 R20, RZ, RZ, RZ ;  /* 0x000000ffff147224 */ /* 0x000fce00078e00ff */
.L_x_551:
[----:B------:R-:W-:Y:S05]  /*2ac10*/  BSYNC.RECONVERGENT B0 ;  /* 0x0000000000007941 */ /* 0x000fea0003800200 */
.L_x_550:
        /* <DEDUP_REMOVED lines=34> */
.L_x_559:
        /* <DEDUP_REMOVED lines=65> */
.L_x_561:
[----:B------:R-:W-:Y:S05]  /*2b250*/  BSYNC.RECONVERGENT B1 ;  /* 0x0000000000017941 */ /* 0x000fea0003800200 */
.L_x_560:
        /* <DEDUP_REMOVED lines=19> */
.L_x_558:
[----:B------:R-:W-:Y:S01]  /*2b390*/  FMUL R15, RZ, R18 ;  /* 0x00000012ff0f7220 */ /* 0x000fe20000400000 */
[----:B------:R-:W-:-:S07]  /*2b3a0*/  MOV R21, RZ ;  /* 0x000000ff00157202 */ /* 0x000fce0000000f00 */
.L_x_557:
[----:B------:R-:W-:Y:S05]  /*2b3b0*/  BSYNC.RECONVERGENT B0 ;  /* 0x0000000000007941 */ /* 0x000fea0003800200 */
.L_x_556:
        /* <DEDUP_REMOVED lines=27> */
.L_x_565:
        /* <DEDUP_REMOVED lines=65> */
.L_x_567:
[----:B------:R-:W-:Y:S05]  /*2b980*/  BSYNC.RECONVERGENT B1 ;  /* 0x0000000000017941 */ /* 0x000fea0003800200 */
.L_x_566:
        /* <DEDUP_REMOVED lines=19> */
.L_x_564:
[----:B------:R-:W-:Y:S01]  /*2bac0*/  FMUL R14, RZ, R18 ;  /* 0x00000012ff0e7220 */ /* 0x000fe20000400000 */
[----:B------:R-:W-:-:S07]  /*2bad0*/  IMAD.MOV.U32 R23, RZ, RZ, RZ ;  /* 0x000000ffff177224 */ /* 0x000fce00078e00ff */
.L_x_563:
[----:B------:R-:W-:Y:S05]  /*2bae0*/  BSYNC.RECONVERGENT B0 ;  /* 0x0000000000007941 */ /* 0x000fea0003800200 */
.L_x_562:
        /* <DEDUP_REMOVED lines=28> */
.L_x_571:
        /* <DEDUP_REMOVED lines=65> */
.L_x_573:
[----:B------:R-:W-:Y:S05]  /*2c0c0*/  BSYNC.RECONVERGENT B1 ;  /* 0x0000000000017941 */ /* 0x000fea0003800200 */
.L_x_572:
        /* <DEDUP_REMOVED lines=19> */
.L_x_570:
[----:B------:R-:W-:Y:S01]  /*2c200*/  FMUL R19, RZ, R18 ;  /* 0x00000012ff137220 */ /* 0x000fe20000400000 */
[----:B------:R-:W-:-:S07]  /*2c210*/  IMAD.MOV.U32 R20, RZ, RZ, RZ ;  /* 0x000000ffff147224 */ /* 0x000fce00078e00ff */
.L_x_569:
[----:B------:R-:W-:Y:S05]  /*2c220*/  BSYNC.RECONVERGENT B0 ;  /* 0x0000000000007941 */ /* 0x000fea0003800200 */
.L_x_568:
        /* <DEDUP_REMOVED lines=34> */
.L_x_577:
        /* <DEDUP_REMOVED lines=65> */
.L_x_579:
[----:B------:R-:W-:Y:S05]  /*2c860*/  BSYNC.RECONVERGENT B1 ;  /* 0x0000000000017941 */ /* 0x000fea0003800200 */
.L_x_578:
        /* <DEDUP_REMOVED lines=19> */
.L_x_576:
[----:B------:R-:W-:Y:S01]  /*2c9a0*/  FMUL R15, RZ, R18 ;  /* 0x00000012ff0f7220 */ /* 0x000fe20000400000 */
[----:B------:R-:W-:-:S07]  /*2c9b0*/  IMAD.MOV.U32 R21, RZ, RZ, RZ ;  /* 0x000000ffff157224 */ /* 0x000fce00078e00ff */
.L_x_575:
[----:B------:R-:W-:Y:S05]  /*2c9c0*/  BSYNC.RECONVERGENT B0 ;  /* 0x0000000000007941 */ /* 0x000fea0003800200 */
.L_x_574:
        /* <DEDUP_REMOVED lines=27> */
.L_x_583:
        /* <DEDUP_REMOVED lines=65> */
.L_x_585:
[----:B------:R-:W-:Y:S05]  /*2cf90*/  BSYNC.RECONVERGENT B1 ;  /* 0x0000000000017941 */ /* 0x000fea0003800200 */
.L_x_584:
        /* <DEDUP_REMOVED lines=19> */
.L_x_582:
[----:B------:R-:W-:Y:S01]  /*2d0d0*/  FMUL R14, RZ, R18 ;  /* 0x00000012ff0e7220 */ /* 0x000fe20000400000 */
[----:B------:R-:W-:-:S07]  /*2d0e0*/  MOV R23, RZ ;  /* 0x000000ff00177202 */ /* 0x000fce0000000f00 */
.L_x_581:
[----:B------:R-:W-:Y:S05]  /*2d0f0*/  BSYNC.RECONVERGENT B0 ;  /* 0x0000000000007941 */ /* 0x000fea0003800200 */
.L_x_580:
        /* <DEDUP_REMOVED lines=28> */
.L_x_589:
        /* <DEDUP_REMOVED lines=65> */
.L_x_591:
[----:B------:R-:W-:Y:S05]  /*2d6d0*/  BSYNC.RECONVERGENT B1 ;  /* 0x0000000000017941 */ /* 0x000fea0003800200 */
.L_x_590:
        /* <DEDUP_REMOVED lines=19> */
.L_x_588:
[----:B------:R-:W-:Y:S01]  /*2d810*/  FMUL R19, RZ, R18 ;  /* 0x00000012ff137220 */ /* 0x000fe20000400000 */
[----:B------:R-:W-:-:S07]  /*2d820*/  MOV R20, RZ ;  /* 0x000000ff00147202 */ /* 0x000fce0000000f00 */
.L_x_587:
[----:B------:R-:W-:Y:S05]  /*2d830*/  BSYNC.RECONVERGENT B0 ;  /* 0x0000000000007941 */ /* 0x000fea0003800200 */
.L_x_586:
        /* <DEDUP_REMOVED lines=34> */
.L_x_595:
        /* <DEDUP_REMOVED lines=65> */
.L_x_597:
[----:B------:R-:W-:Y:S05]  /*2de70*/  BSYNC.RECONVERGENT B1 ;  /* 0x0000000000017941 */ /* 0x000fea0003800200 */
.L_x_596:
        /* <DEDUP_REMOVED lines=19> */
.L_x_594:
[----:B------:R-:W-:Y:S01]  /*2dfb0*/  FMUL R15, RZ, R18 ;  /* 0x00000012ff0f7220 */ /* 0x000fe20000400000 */
[----:B------:R-:W-:-:S07]  /*2dfc0*/  IMAD.MOV.U32 R21, RZ, RZ, RZ ;  /* 0x000000ffff157224 */ /* 0x000fce00078e00ff */
.L_x_593:
[----:B------:R-:W-:Y:S05]  /*2dfd0*/  BSYNC.RECONVERGENT B0 ;  /* 0x0000000000007941 */ /* 0x000fea0003800200 */
.L_x_592:
        /* <DEDUP_REMOVED lines=27> */
.L_x_601:
        /* <DEDUP_REMOVED lines=65> */
.L_x_603:
[----:B------:R-:W-:Y:S05]  /*2e5a0*/  BSYNC.RECONVERGENT B1 ;  /* 0x0000000000017941 */ /* 0x000fea0003800200 */
.L_x_602:
        /* <DEDUP_REMOVED lines=19> */
.L_x_600:
[----:B------:R-:W-:Y:S01]  /*2e6e0*/  FMUL R14, RZ, R18 ;  /* 0x00000012ff0e7220 */ /* 0x000fe20000400000 */
[----:B------:R-:W-:-:S07]  /*2e6f0*/  IMAD.MOV.U32 R23, RZ, RZ, RZ ;  /* 0x000000ffff177224 */ /* 0x000fce00078e00ff */
.L_x_599:
[----:B------:R-:W-:Y:S05]  /*2e700*/  BSYNC.RECONVERGENT B0 ;  /* 0x0000000000007941 */ /* 0x000fea0003800200 */
.L_x_598:
        /* <DEDUP_REMOVED lines=28> */
.L_x_607:
        /* <DEDUP_REMOVED lines=65> */
.L_x_609:
[----:B------:R-:W-:Y:S05]  /*2ece0*/  BSYNC.RECONVERGENT B1 ;  /* 0x0000000000017941 */ /* 0x000fea0003800200 */
.L_x_608:
        /* <DEDUP_REMOVED lines=19> */
.L_x_606:
[----:B------:R-:W-:Y:S01]  /*2ee20*/  FMUL R19, RZ, R18 ;  /* 0x00000012ff137220 */ /* 0x000fe20000400000 */
[----:B------:R-:W-:-:S07]  /*2ee30*/  IMAD.MOV.U32 R20, RZ, RZ, RZ ;  /* 0x000000ffff147224 */ /* 0x000fce00078e00ff */
.L_x_605:
[----:B------:R-:W-:Y:S05]  /*2ee40*/  BSYNC.RECONVERGENT B0 ;  /* 0x0000000000007941 */ /* 0x000fea0003800200 */
.L_x_604:
        /* <DEDUP_REMOVED lines=34> */
.L_x_613:
        /* <DEDUP_REMOVED lines=65> */
.L_x_615:
[----:B------:R-:W-:Y:S05]  /*2f480*/  BSYNC.RECONVERGENT B1 ;  /* 0x0000000000017941 */ /* 0x000fea0003800200 */
.L_x_614:
        /* <DEDUP_REMOVED lines=19> */
.L_x_612:
[----:B------:R-:W-:Y:S01]  /*2f5c0*/  FMUL R15, RZ, R18 ;  /* 0x00000012ff0f7220 */ /* 0x000fe20000400000 */
[----:B------:R-:W-:-:S07]  /*2f5d0*/  IMAD.MOV.U32 R21, RZ, RZ, RZ ;  /* 0x000000ffff157224 */ /* 0x000fce00078e00ff */
.L_x_611:
[----:B------:R-:W-:Y:S05]  /*2f5e0*/  BSYNC.RECONVERGENT B0 ;  /* 0x0000000000007941 */ /* 0x000fea0003800200 */
.L_x_610:
        /* <DEDUP_REMOVED lines=27> */
.L_x_619:
        /* <DEDUP_REMOVED lines=65> */
.L_x_621:
[----:B------:R-:W-:Y:S05]  /*2fbb0*/  BSYNC.RECONVERGENT B1 ;  /* 0x0000000000017941 */ /* 0x000fea0003800200 */
.L_x_620:
        /* <DEDUP_REMOVED lines=19> */
.L_x_618:
[----:B------:R-:W-:Y:S01]  /*2fcf0*/  FMUL R14, RZ, R18 ;  /* 0x00000012ff0e7220 */ /* 0x000fe20000400000 */
[----:B------:R-:W-:-:S07]  /*2fd00*/  IMAD.MOV.U32 R23, RZ, RZ, RZ ;  /* 0x000000ffff177224 */ /* 0x000fce00078e00ff */
.L_x_617:
[----:B------:R-:W-:Y:S05]  /*2fd10*/  BSYNC.RECONVERGENT B0 ;  /* 0x0000000000007941 */ /* 0x000fea0003800200 */
.L_x_616:
        /* <DEDUP_REMOVED lines=28> */
.L_x_625:
        /* <DEDUP_REMOVED lines=65> */
.L_x_627:
[----:B------:R-:W-:Y:S05]  /*302f0*/  BSYNC.RECONVERGENT B1 ;  /* 0x0000000000017941 */ /* 0x000fea0003800200 */
.L_x_626:
        /* <DEDUP_REMOVED lines=19> */
.L_x_624:
[----:B------:R-:W-:Y:S01]  /*30430*/  FMUL R19, RZ, R18 ;  /* 0x00000012ff137220 */ /* 0x000fe20000400000 */
[----:B------:R-:W-:-:S07]  /*30440*/  IMAD.MOV.U32 R20, RZ, RZ, RZ ;  /* 0x000000ffff147224 */ /* 0x000fce00078e00ff */
.L_x_623:
[----:B------:R-:W-:Y:S05]  /*30450*/  BSYNC.RECONVERGENT B0 ;  /* 0x0000000000007941 */ /* 0x000fea0003800200 */
.L_x_622:
        /* <DEDUP_REMOVED lines=34> */
.L_x_631:
        /* <DEDUP_REMOVED lines=65> */
.L_x_633:
[----:B------:R-:W-:Y:S05]  /*30a90*/  BSYNC.RECONVERGENT B1 ;  /* 0x0000000000017941 */ /* 0x000fea0003800200 */
.L_x_632:
        /* <DEDUP_REMOVED lines=19> */
.L_x_630:
[----:B------:R-:W-:Y:S01]  /*30bd0*/  FMUL R15, RZ, R18 ;  /* 0x00000012ff0f7220 */ /* 0x000fe20000400000 */
[----:B------:R-:W-:-:S07]  /*30be0*/  IMAD.MOV.U32 R21, RZ, RZ, RZ ;  /* 0x000000ffff157224 */ /* 0x000fce00078e00ff */
.L_x_629:
[----:B------:R-:W-:Y:S05]  /*30bf0*/  BSYNC.RECONVERGENT B0 ;  /* 0x0000000000007941 */ /* 0x000fea0003800200 */
.L_x_628:
        /* <DEDUP_REMOVED lines=27> */
.L_x_637:
        /* <DEDUP_REMOVED lines=65> */
.L_x_639:
[----:B------:R-:W-:Y:S05]  /*311c0*/  BSYNC.RECONVERGENT B1 ;  /* 0x0000000000017941 */ /* 0x000fea0003800200 */
.L_x_638:
        /* <DEDUP_REMOVED lines=19> */
.L_x_636:
[----:B------:R-:W-:Y:S01]  /*31300*/  FMUL R14, RZ, R18 ;  /* 0x00000012ff0e7220 */ /* 0x000fe20000400000 */
[----:B------:R-:W-:-:S07]  /*31310*/  IMAD.MOV.U32 R23, RZ, RZ, RZ ;  /* 0x000000ffff177224 */ /* 0x000fce00078e00ff */
.L_x_635:
[----:B------:R-:W-:Y:S05]  /*31320*/  BSYNC.RECONVERGENT B0 ;  /* 0x0000000000007941 */ /* 0x000fea0003800200 */
.L_x_634:
        /* <DEDUP_REMOVED lines=28> */
.L_x_643:
        /* <DEDUP_REMOVED lines=65> */
.L_x_645:
[----:B------:R-:W-:Y:S05]  /*31900*/  BSYNC.RECONVERGENT B1 ;  /* 0x0000000000017941 */ /* 0x000fea0003800200 */
.L_x_644:
        /* <DEDUP_REMOVED lines=19> */
.L_x_642:
[----:B------:R-:W-:Y:S01]  /*31a40*/  FMUL R19, RZ, R18 ;  /* 0x00000012ff137220 */ /* 0x000fe20000400000 */
[----:B------:R-:W-:-:S07]  /*31a50*/  IMAD.MOV.U32 R20, RZ, RZ, RZ ;  /* 0x000000ffff147224 */ /* 0x000fce00078e00ff */
.L_x_641:
[----:B------:R-:W-:Y:S05]  /*31a60*/  BSYNC.RECONVERGENT B0 ;  /* 0x0000000000007941 */ /* 0x000fea0003800200 */
.L_x_640:
        /* <DEDUP_REMOVED lines=34> */
.L_x_649:
        /* <DEDUP_REMOVED lines=65> */
.L_x_651:
[----:B------:R-:W-:Y:S05]  /*320a0*/  BSYNC.RECONVERGENT B1 ;  /* 0x0000000000017941 */ /* 0x000fea0003800200 */
.L_x_650:
        /* <DEDUP_REMOVED lines=19> */
.L_x_648:
[----:B------:R-:W-:Y:S01]  /*321e0*/  FMUL R15, RZ, R18 ;  /* 0x00000012ff0f7220 */ /* 0x000fe20000400000 */
[----:B------:R-:W-:-:S07]  /*321f0*/  IMAD.MOV.U32 R21, RZ, RZ, RZ ;  /* 0x000000ffff157224 */ /* 0x000fce00078e00ff */
.L_x_647:
[----:B------:R-:W-:Y:S05]  /*32200*/  BSYNC.RECONVERGENT B0 ;  /* 0x0000000000007941 */ /* 0x000fea0003800200 */
.L_x_646:
        /* <DEDUP_REMOVED lines=27> */
.L_x_655:
        /* <DEDUP_REMOVED lines=65> */
.L_x_657:
[----:B------:R-:W-:Y:S05]  /*327d0*/  BSYNC.RECONVERGENT B1 ;  /* 0x0000000000017941 */ /* 0x000fea0003800200 */
.L_x_656:
        /* <DEDUP_REMOVED lines=19> */
.L_x_654:
[----:B------:R-:W-:Y:S01]  /*32910*/  FMUL R14, RZ, R18 ;  /* 0x00000012ff0e7220 */ /* 0x000fe20000400000 */
[----:B------:R-:W-:-:S07]  /*32920*/  IMAD.MOV.U32 R23, RZ, RZ, RZ ;  /* 0x000000ffff177224 */ /* 0x000fce00078e00ff */
.L_x_653:
[----:B------:R-:W-:Y:S05]  /*32930*/  BSYNC.RECONVERGENT B0 ;  /* 0x0000000000007941 */ /* 0x000fea0003800200 */
.L_x_652:
        /* <DEDUP_REMOVED lines=28> */
.L_x_661:
        /* <DEDUP_REMOVED lines=65> */
.L_x_663:
[----:B------:R-:W-:Y:S05]  /*32f10*/  BSYNC.RECONVERGENT B1 ;  /* 0x0000000000017941 */ /* 0x000fea0003800200 */
.L_x_662:
        /* <DEDUP_REMOVED lines=19> */
.L_x_660:
[----:B------:R-:W-:Y:S01]  /*33050*/  FMUL R19, RZ, R18 ;  /* 0x00000012ff137220 */ /* 0x000fe20000400000 */
[----:B------:R-:W-:-:S07]  /*33060*/  IMAD.MOV.U32 R20, RZ, RZ, RZ ;  /* 0x000000ffff147224 */ /* 0x000fce00078e00ff */
.L_x_659:
[----:B------:R-:W-:Y:S05]  /*33070*/  BSYNC.RECONVERGENT B0 ;  /* 0x0000000000007941 */ /* 0x000fea0003800200 */
.L_x_658:
        /* <DEDUP_REMOVED lines=34> */
.L_x_667:
        /* <DEDUP_REMOVED lines=65> */
.L_x_669:
[----:B------:R-:W-:Y:S05]  /*336b0*/  BSYNC.RECONVERGENT B1 ;  /* 0x0000000000017941 */ /* 0x000fea0003800200 */
.L_x_668:
        /* <DEDUP_REMOVED lines=19> */
.L_x_666:
[----:B------:R-:W-:Y:S01]  /*337f0*/  FMUL R15, RZ, R18 ;  /* 0x00000012ff0f7220 */ /* 0x000fe20000400000 */
[----:B------:R-:W-:-:S07]  /*33800*/  IMAD.MOV.U32 R21, RZ, RZ, RZ ;  /* 0x000000ffff157224 */ /* 0x000fce00078e00ff */
.L_x_665:
[----:B------:R-:W-:Y:S05]  /*33810*/  BSYNC.RECONVERGENT B0 ;  /* 0x0000000000007941 */ /* 0x000fea0003800200 */
.L_x_664:
        /* <DEDUP_REMOVED lines=27> */
.L_x_673:
        /* <DEDUP_REMOVED lines=65> */
.L_x_675:
[----:B------:R-:W-:Y:S05]  /*33de0*/  BSYNC.RECONVERGENT B1 ;  /* 0x0000000000017941 */ /* 0x000fea0003800200 */
.L_x_674:
        /* <DEDUP_REMOVED lines=19> */
.L_x_672:
[----:B------:R-:W-:Y:S01]  /*33f20*/  FMUL R14, RZ, R18 ;  /* 0x00000012ff0e7220 */ /* 0x000fe20000400000 */
[----:B------:R-:W-:-:S07]  /*33f30*/  IMAD.MOV.U32 R23, RZ, RZ, RZ ;  /* 0x000000ffff177224 */ /* 0x000fce00078e00ff */
.L_x_671:
[----:B------:R-:W-:Y:S05]  /*33f40*/  BSYNC.RECONVERGENT B0 ;  /* 0x0000000000007941 */ /* 0x000fea0003800200 */
.L_x_670:
        /* <DEDUP_REMOVED lines=28> */
.L_x_679:
        /* <DEDUP_REMOVED lines=65> */
.L_x_681:
[----:B------:R-:W-:Y:S05]  /*34520*/  BSYNC.RECONVERGENT B1 ;  /* 0x0000000000017941 */ /* 0x000fea0003800200 */
.L_x_680:
        /* <DEDUP_REMOVED lines=19> */
.L_x_678:
[----:B------:R-:W-:Y:S01]  /*34660*/  FMUL R19, RZ, R18 ;  /* 0x00000012ff137220 */ /* 0x000fe20000400000 */
[----:B------:R-:W-:-:S07]  /*34670*/  IMAD.MOV.U32 R20, RZ, RZ, RZ ;  /* 0x000000ffff147224 */ /* 0x000fce00078e00ff */
.L_x_677:
[----:B------:R-:W-:Y:S05]  /*34680*/  BSYNC.RECONVERGENT B0 ;  /* 0x0000000000007941 */ /* 0x000fea0003800200 */
.L_x_676:
        /* <DEDUP_REMOVED lines=34> */
.L_x_685:
        /* <DEDUP_REMOVED lines=65> */
.L_x_687:
[----:B------:R-:W-:Y:S05]  /*34cc0*/  BSYNC.RECONVERGENT B1 ;  /* 0x0000000000017941 */ /* 0x000fea0003800200 */
.L_x_686:
        /* <DEDUP_REMOVED lines=19> */
.L_x_684:
[----:B------:R-:W-:Y:S01]  /*34e00*/  FMUL R15, RZ, R18 ;  /* 0x00000012ff0f7220 */ /* 0x000fe20000400000 */
[----:B------:R-:W-:-:S07]  /*34e10*/  IMAD.MOV.U32 R21, RZ, RZ, RZ ;  /* 0x000000ffff157224 */ /* 0x000fce00078e00ff */
.L_x_683:
[----:B------:R-:W-:Y:S05]  /*34e20*/  BSYNC.RECONVERGENT B0 ;  /* 0x0000000000007941 */ /* 0x000fea0003800200 */
.L_x_682:
        /* <DEDUP_REMOVED lines=27> */
.L_x_691:
        /* <DEDUP_REMOVED lines=65> */
.L_x_693:
[----:B------:R-:W-:Y:S05]  /*353f0*/  BSYNC.RECONVERGENT B1 ;  /* 0x0000000000017941 */ /* 0x000fea0003800200 */
.L_x_692:
        /* <DEDUP_REMOVED lines=19> */
.L_x_690:
[----:B------:R-:W-:Y:S01]  /*35530*/  FMUL R14, RZ, R18 ;  /* 0x00000012ff0e7220 */ /* 0x000fe20000400000 */
[----:B------:R-:W-:-:S07]  /*35540*/  IMAD.MOV.U32 R23, RZ, RZ, RZ ;  /* 0x000000ffff177224 */ /* 0x000fce00078e00ff */
.L_x_689:
[----:B------:R-:W-:Y:S05]  /*35550*/  BSYNC.RECONVERGENT B0 ;  /* 0x0000000000007941 */ /* 0x000fea0003800200 */
.L_x_688:
        /* <DEDUP_REMOVED lines=28> */
.L_x_697:
        /* <DEDUP_REMOVED lines=65> */
.L_x_699:
[----:B------:R-:W-:Y:S05]  /*35b30*/  BSYNC.RECONVERGENT B1 ;  /* 0x0000000000017941 */ /* 0x000fea0003800200 */
.L_x_698:
        /* <DEDUP_REMOVED lines=19> */
.L_x_696:
[----:B------:R-:W-:Y:S01]  /*35c70*/  FMUL R19, RZ, R18 ;  /* 0x00000012ff137220 */ /* 0x000fe20000400000 */
[----:B------:R-:W-:-:S07]  /*35c80*/  IMAD.MOV.U32 R20, RZ, RZ, RZ ;  /* 0x000000ffff147224 */ /* 0x000fce00078e00ff */
.L_x_695:
[----:B------:R-:W-:Y:S05]  /*35c90*/  BSYNC.RECONVERGENT B0 ;  /* 0x0000000000007941 */ /* 0x000fea0003800200 */
.L_x_694:
        /* <DEDUP_REMOVED lines=34> */
.L_x_703:
        /* <DEDUP_REMOVED lines=65> */
.L_x_705:
[----:B------:R-:W-:Y:S05]  /*362d0*/  BSYNC.RECONVERGENT B1 ;  /* 0x0000000000017941 */ /* 0x000fea0003800200 */
.L_x_704:
        /* <DEDUP_REMOVED lines=19> */
.L_x_702:
[----:B------:R-:W-:Y:S01]  /*36410*/  FMUL R15, RZ, R18 ;  /* 0x00000012ff0f7220 */ /* 0x000fe20000400000 */
[----:B------:R-:W-:-:S07]  /*36420*/  IMAD.MOV.U32 R21, RZ, RZ, RZ ;  /* 0x000000ffff157224 */ /* 0x000fce00078e00ff */
.L_x_701:
[----:B------:R-:W-:Y:S05]  /*36430*/  BSYNC.RECONVERGENT B0 ;  /* 0x0000000000007941 */ /* 0x000fea0003800200 */
.L_x_700:
        /* <DEDUP_REMOVED lines=27> */
.L_x_709:
        /* <DEDUP_REMOVED lines=65> */
.L_x_711:
[----:B------:R-:W-:Y:S05]  /*36a00*/  BSYNC.RECONVERGENT B1 ;  /* 0x0000000000017941 */ /* 0x000fea0003800200 */
.L_x_710:
        /* <DEDUP_REMOVED lines=19> */
.L_x_708:
[----:B------:R-:W-:Y:S01]  /*36b40*/  FMUL R14, RZ, R18 ;  /* 0x00000012ff0e7220 */ /* 0x000fe20000400000 */
[----:B------:R-:W-:-:S07]  /*36b50*/  IMAD.MOV.U32 R23, RZ, RZ, RZ ;  /* 0x000000ffff177224 */ /* 0x000fce00078e00ff */
.L_x_707:
[----:B------:R-:W-:Y:S05]  /*36b60*/  BSYNC.RECONVERGENT B0 ;  /* 0x0000000000007941 */ /* 0x000fea0003800200 */
.L_x_706:
        /* <DEDUP_REMOVED lines=28> */
.L_x_715:
        /* <DEDUP_REMOVED lines=65> */
.L_x_717:
[----:B------:R-:W-:Y:S05]  /*37140*/  BSYNC.RECONVERGENT B1 ;  /* 0x0000000000017941 */ /* 0x000fea0003800200 */
.L_x_716:
        /* <DEDUP_REMOVED lines=19> */
.L_x_714:
[----:B------:R-:W-:Y:S01]  /*37280*/  FMUL R19, RZ, R18 ;  /* 0x00000012ff137220 */ /* 0x000fe20000400000 */
[----:B------:R-:W-:-:S07]  /*37290*/  IMAD.MOV.U32 R20, RZ, RZ, RZ ;  /* 0x000000ffff147224 */ /* 0x000fce00078e00ff */
.L_x_713:
[----:B------:R-:W-:Y:S05]  /*372a0*/  BSYNC.RECONVERGENT B0 ;  /* 0x0000000000007941 */ /* 0x000fea0003800200 */
.L_x_712:
        /* <DEDUP_REMOVED lines=34> */
.L_x_721:
        /* <DEDUP_REMOVED lines=65> */
.L_x_723:
[----:B------:R-:W-:Y:S05]  /*378e0*/  BSYNC.RECONVERGENT B1 ;  /* 0x0000000000017941 */ /* 0x000fea0003800200 */
.L_x_722:
        /* <DEDUP_REMOVED lines=19> */
.L_x_720:
[----:B------:R-:W-:Y:S01]  /*37a20*/  FMUL R15, RZ, R18 ;  /* 0x00000012ff0f7220 */ /* 0x000fe20000400000 */
[----:B------:R-:W-:-:S07]  /*37a30*/  IMAD.MOV.U32 R21, RZ, RZ, RZ ;  /* 0x000000ffff157224 */ /* 0x000fce00078e00ff */
.L_x_719:
[----:B------:R-:W-:Y:S05]  /*37a40*/  BSYNC.RECONVERGENT B0 ;  /* 0x0000000000007941 */ /* 0x000fea0003800200 */
.L_x_718:
        /* <DEDUP_REMOVED lines=27> */
.L_x_727:
        /* <DEDUP_REMOVED lines=65> */
.L_x_729:
[----:B------:R-:W-:Y:S05]  /*38010*/  BSYNC.RECONVERGENT B1 ;  /* 0x0000000000017941 */ /* 0x000fea0003800200 */
.L_x_728:
        /* <DEDUP_REMOVED lines=19> */
.L_x_726:
[----:B------:R-:W-:Y:S01]  /*38150*/  FMUL R14, RZ, R18 ;  /* 0x00000012ff0e7220 */ /* 0x000fe20000400000 */
[----:B------:R-:W-:-:S07]  /*38160*/  IMAD.MOV.U32 R23, RZ, RZ, RZ ;  /* 0x000000ffff177224 */ /* 0x000fce00078e00ff */
.L_x_725:
[----:B------:R-:W-:Y:S05]  /*38170*/  BSYNC.RECONVERGENT B0 ;  /* 0x0000000000007941 */ /* 0x000fea0003800200 */
.L_x_724:
        /* <DEDUP_REMOVED lines=28> */
.L_x_733:
        /* <DEDUP_REMOVED lines=65> */
.L_x_735:
[----:B------:R-:W-:Y:S05]  /*38750*/  BSYNC.RECONVERGENT B1 ;  /* 0x0000000000017941 */ /* 0x000fea0003800200 */
.L_x_734:
        /* <DEDUP_REMOVED lines=19> */
.L_x_732:
[----:B------:R-:W-:Y:S01]  /*38890*/  FMUL R19, RZ, R18 ;  /* 0x00000012ff137220 */ /* 0x000fe20000400000 */
[----:B------:R-:W-:-:S07]  /*388a0*/  IMAD.MOV.U32 R20, RZ, RZ, RZ ;  /* 0x000000ffff147224 */ /* 0x000fce00078e00ff */
.L_x_731:
[----:B------:R-:W-:Y:S05]  /*388b0*/  BSYNC.RECONVERGENT B0 ;  /* 0x0000000000007941 */ /* 0x000fea0003800200 */
.L_x_730:
        /* <DEDUP_REMOVED lines=34> */
.L_x_739:
        /* <DEDUP_REMOVED lines=65> */
.L_x_741:
[----:B------:R-:W-:Y:S05]  /*38ef0*/  BSYNC.RECONVERGENT B1 ;  /* 0x0000000000017941 */ /* 0x000fea0003800200 */
.L_x_740:
        /* <DEDUP_REMOVED lines=19> */
.L_x_738:
[----:B------:R-:W-:Y:S01]  /*39030*/  FMUL R15, RZ, R18 ;  /* 0x00000012ff0f7220 */ /* 0x000fe20000400000 */
[----:B------:R-:W-:-:S07]  /*39040*/  MOV R21, RZ ;  /* 0x000000ff00157202 */ /* 0x000fce0000000f00 */
.L_x_737:
[----:B------:R-:W-:Y:S05]  /*39050*/  BSYNC.RECONVERGENT B0 ;  /* 0x0000000000007941 */ /* 0x000fea0003800200 */
.L_x_736:
        /* <DEDUP_REMOVED lines=27> */
.L_x_745:
        /* <DEDUP_REMOVED lines=65> */
.L_x_747:
[----:B------:R-:W-:Y:S05]  /*39620*/  BSYNC.RECONVERGENT B1 ;  /* 0x0000000000017941 */ /* 0x000fea0003800200 */
.L_x_746:
        /* <DEDUP_REMOVED lines=19> */
.L_x_744:
[----:B------:R-:W-:Y:S01]  /*39760*/  FMUL R14, RZ, R18 ;  /* 0x00000012ff0e7220 */ /* 0x000fe20000400000 */
[----:B------:R-:W-:-:S07]  /*39770*/  IMAD.MOV.U32 R23, RZ, RZ, RZ ;  /* 0x000000ffff177224 */ /* 0x000fce00078e00ff */
.L_x_743:
[----:B------:R-:W-:Y:S05]  /*39780*/  BSYNC.RECONVERGENT B0 ;  /* 0x0000000000007941 */ /* 0x000fea0003800200 */
.L_x_742:
        /* <DEDUP_REMOVED lines=28> */
.L_x_751:
        /* <DEDUP_REMOVED lines=65> */
.L_x_753:
[----:B------:R-:W-:Y:S05]  /*39d60*/  BSYNC.RECONVERGENT B1 ;  /* 0x0000000000017941 */ /* 0x000fea0003800200 */
.L_x_752:
        /* <DEDUP_REMOVED lines=19> */
.L_x_750:
[----:B------:R-:W-:Y:S01]  /*39ea0*/  FMUL R19, RZ, R18 ;  /* 0x00000012ff137220 */ /* 0x000fe20000400000 */
[----:B------:R-:W-:-:S07]  /*39eb0*/  IMAD.MOV.U32 R20, RZ, RZ, RZ ;  /* 0x000000ffff147224 */ /* 0x000fce00078e00ff */
.L_x_749:
[----:B------:R-:W-:Y:S05]  /*39ec0*/  BSYNC.RECONVERGENT B0 ;  /* 0x0000000000007941 */ /* 0x000fea0003800200 */
.L_x_748:
        /* <DEDUP_REMOVED lines=34> */
.L_x_757:
        /* <DEDUP_REMOVED lines=65> */
.L_x_759:
[----:B------:R-:W-:Y:S05]  /*3a500*/  BSYNC.RECONVERGENT B1 ;  /* 0x0000000000017941 */ /* 0x000fea0003800200 */
.L_x_758:
        /* <DEDUP_REMOVED lines=19> */
.L_x_756:
[----:B------:R-:W-:Y:S01]  /*3a640*/  FMUL R15, RZ, R18 ;  /* 0x00000012ff0f7220 */ /* 0x000fe20000400000 */
[----:B------:R-:W-:-:S07]  /*3a650*/  IMAD.MOV.U32 R21, RZ, RZ, RZ ;  /* 0x000000ffff157224 */ /* 0x000fce00078e00ff */
.L_x_755:
[----:B------:R-:W-:Y:S05]  /*3a660*/  BSYNC.RECONVERGENT B0 ;  /* 0x0000000000007941 */ /* 0x000fea0003800200 */
.L_x_754:
        /* <DEDUP_REMOVED lines=27> */
.L_x_763:
        /* <DEDUP_REMOVED lines=65> */
.L_x_765:
[----:B------:R-:W-:Y:S05]  /*3ac30*/  BSYNC.RECONVERGENT B1 ;  /* 0x0000000000017941 */ /* 0x000fea0003800200 */
.L_x_764:
        /* <DEDUP_REMOVED lines=19> */
.L_x_762:
[----:B------:R-:W-:Y:S01]  /*3ad70*/  FMUL R14, RZ, R18 ;  /* 0x00000012ff0e7220 */ /* 0x000fe20000400000 */
[----:B------:R-:W-:-:S07]  /*3ad80*/  MOV R23, RZ ;  /* 0x000000ff00177202 */ /* 0x000fce0000000f00 */
.L_x_761:
[----:B------:R-:W-:Y:S05]  /*3ad90*/  BSYNC.RECONVERGENT B0 ;  /* 0x0000000000007941 */ /* 0x000fea0003800200 */
.L_x_760:
        /* <DEDUP_REMOVED lines=28> */
.L_x_769:
        /* <DEDUP_REMOVED lines=65> */
.L_x_771:
[----:B------:R-:W-:Y:S05]  /*3b370*/  BSYNC.RECONVERGENT B1 ;  /* 0x0000000000017941 */ /* 0x000fea0003800200 */
.L_x_770:
        /* <DEDUP_REMOVED lines=19> */
.L_x_768:
[----:B------:R-:W-:Y:S01]  /*3b4b0*/  FMUL R19, RZ, R18 ;  /* 0x00000012ff137220 */ /* 0x000fe20000400000 */
[----:B------:R-:W-:-:S07]  /*3b4c0*/  MOV R20, RZ ;  /* 0x000000ff00147202 */ /* 0x000fce0000000f00 */
.L_x_767:
[----:B------:R-:W-:Y:S05]  /*3b4d0*/  BSYNC.RECONVERGENT B0 ;  /* 0x0000000000007941 */ /* 0x000fea0003800200 */
.L_x_766:
        /* <DEDUP_REMOVED lines=34> */
.L_x_775:
        /* <DEDUP_REMOVED lines=65> */
.L_x_777:
[----:B------:R-:W-:Y:S05]  /*3bb10*/  BSYNC.RECONVERGENT B1 ;  /* 0x0000000000017941 */ /* 0x000fea0003800200 */
.L_x_776:
        /* <DEDUP_REMOVED lines=19> */
.L_x_774:
[----:B------:R-:W-:Y:S01]  /*3bc50*/  FMUL R15, RZ, R18 ;  /* 0x00000012ff0f7220 */ /* 0x000fe20000400000 */
[----:B------:R-:W-:-:S07]  /*3bc60*/  IMAD.MOV.U32 R21, RZ, RZ, RZ ;  /* 0x000000ffff157224 */ /* 0x000fce00078e00ff */
.L_x_773:
[----:B------:R-:W-:Y:S05]  /*3bc70*/  BSYNC.RECONVERGENT B0 ;  /* 0x0000000000007941 */ /* 0x000fea0003800200 */
.L_x_772:
        /* <DEDUP_REMOVED lines=27> */
.L_x_781:
        /* <DEDUP_REMOVED lines=65> */
.L_x_783:
[----:B------:R-:W-:Y:S05]  /*3c240*/  BSYNC.RECONVERGENT B1 ;  /* 0x0000000000017941 */ /* 0x000fea0003800200 */
.L_x_782:
        /* <DEDUP_REMOVED lines=19> */
.L_x_780:
[----:B------:R-:W-:Y:S01]  /*3c380*/  FMUL R14, RZ, R18 ;  /* 0x00000012ff0e7220 */ /* 0x000fe20000400000 */
[----:B------:R-:W-:-:S07]  /*3c390*/  IMAD.MOV.U32 R23, RZ, RZ, RZ ;  /* 0x000000ffff177224 */ /* 0x000fce00078e00ff */
.L_x_779:
[----:B------:R-:W-:Y:S05]  /*3c3a0*/  BSYNC.RECONVERGENT B0 ;  /* 0x0000000000007941 */ /* 0x000fea0003800200 */
.L_x_778:
        /* <DEDUP_REMOVED lines=28> */
.L_x_787:
        /* <DEDUP_REMOVED lines=65> */
.L_x_789:
[----:B------:R-:W-:Y:S05]  /*3c980*/  BSYNC.RECONVERGENT B1 ;  /* 0x0000000000017941 */ /* 0x000fea0003800200 */
.L_x_788:
        /* <DEDUP_REMOVED lines=19> */
.L_x_786:
[----:B------:R-:W-:Y:S01]  /*3cac0*/  FMUL R19, RZ, R18 ;  /* 0x00000012ff137220 */ /* 0x000fe20000400000 */
[----:B------:R-:W-:-:S07]  /*3cad0*/  IMAD.MOV.U32 R20, RZ, RZ, RZ ;  /* 0x000000ffff147224 */ /* 0x000fce00078e00ff */
.L_x_785:
[----:B------:R-:W-:Y:S05]  /*3cae0*/  BSYNC.RECONVERGENT B0 ;  /* 0x0000000000007941 */ /* 0x000fea0003800200 */
.L_x_784:
        /* <DEDUP_REMOVED lines=34> */
.L_x_793:
        /* <DEDUP_REMOVED lines=65> */
.L_x_795:
[----:B------:R-:W-:Y:S05]  /*3d120*/  BSYNC.RECONVERGENT B1 ;  /* 0x0000000000017941 */ /* 0x000fea0003800200 */
.L_x_794:
        /* <DEDUP_REMOVED lines=19> */
.L_x_792:
[----:B------:R-:W-:Y:S01]  /*3d260*/  FMUL R15, RZ, R18 ;  /* 0x00000012ff0f7220 */ /* 0x000fe20000400000 */
[----:B------:R-:W-:-:S07]  /*3d270*/  IMAD.MOV.U32 R21, RZ, RZ, RZ ;  /* 0x000000ffff157224 */ /* 0x000fce00078e00ff */
.L_x_791:
[----:B------:R-:W-:Y:S05]  /*3d280*/  BSYNC.RECONVERGENT B0 ;  /* 0x0000000000007941 */ /* 0x000fea0003800200 */
.L_x_790:
        /* <DEDUP_REMOVED lines=27> */
.L_x_799:
        /* <DEDUP_REMOVED lines=65> */
.L_x_801:
[----:B------:R-:W-:Y:S05]  /*3d850*/  BSYNC.RECONVERGENT B1 ;  /* 0x0000000000017941 */ /* 0x000fea0003800200 */
.L_x_800:
        /* <DEDUP_REMOVED lines=19> */
.L_x_798:
[----:B------:R-:W-:Y:S01]  /*3d990*/  FMUL R14, RZ, R18 ;  /* 0x00000012ff0e7220 */ /* 0x000fe20000400000 */
[----:B------:R-:W-:-:S07]  /*3d9a0*/  IMAD.MOV.U32 R23, RZ, RZ, RZ ;  /* 0x000000ffff177224 */ /* 0x000fce00078e00ff */
.L_x_797:
[----:B------:R-:W-:Y:S05]  /*3d9b0*/  BSYNC.RECONVERGENT B0 ;  /* 0x0000000000007941 */ /* 0x000fea0003800200 */
.L_x_796:
        /* <DEDUP_REMOVED lines=28> */
.L_x_805:
        /* <DEDUP_REMOVED lines=65> */
.L_x_807:
[----:B------:R-:W-:Y:S05]  /*3df90*/  BSYNC.RECONVERGENT B1 ;  /* 0x0000000000017941 */ /* 0x000fea0003800200 */
.L_x_806:
        /* <DEDUP_REMOVED lines=19> */
.L_x_804:
[----:B------:R-:W-:Y:S01]  /*3e0d0*/  FMUL R19, RZ, R18 ;  /* 0x00000012ff137220 */ /* 0x000fe20000400000 */
[----:B------:R-:W-:-:S07]  /*3e0e0*/  IMAD.MOV.U32 R20, RZ, RZ, RZ ;  /* 0x000000ffff147224 */ /* 0x000fce00078e00ff */
.L_x_803:
[----:B------:R-:W-:Y:S05]  /*3e0f0*/  BSYNC.RECONVERGENT B0 ;  /* 0x0000000000007941 */ /* 0x000fea0003800200 */
.L_x_802:
        /* <DEDUP_REMOVED lines=34> */
.L_x_811:
        /* <DEDUP_REMOVED lines=65> */
.L_x_813:
[----:B------:R-:W-:Y:S05]  /*3e730*/  BSYNC.RECONVERGENT B1 ;  /* 0x0000000000017941 */ /* 0x000fea0003800200 */
.L_x_812:
        /* <DEDUP_REMOVED lines=19> */
.L_x_810:
[----:B------:R-:W-:Y:S01]  /*3e870*/  FMUL R15, RZ, R18 ;  /* 0x00000012ff0f7220 */ /* 0x000fe20000400000 */
[----:B------:R-:W-:-:S07]  /*3e880*/  IMAD.MOV.U32 R21, RZ, RZ, RZ ;  /* 0x000000ffff157224 */ /* 0x000fce00078e00ff */
.L_x_809:
[----:B------:R-:W-:Y:S05]  /*3e890*/  BSYNC.RECONVERGENT B0 ;  /* 0x0000000000007941 */ /* 0x000fea0003800200 */
.L_x_808:
        /* <DEDUP_REMOVED lines=27> */
.L_x_817:
        /* <DEDUP_REMOVED lines=65> */
.L_x_819:
[----:B------:R-:W-:Y:S05]  /*3ee60*/  BSYNC.RECONVERGENT B1 ;  /* 0x0000000000017941 */ /* 0x000fea0003800200 */
.L_x_818:
        /* <DEDUP_REMOVED lines=19> */
.L_x_816:
[----:B------:R-:W-:Y:S01]  /*3efa0*/  FMUL R14, RZ, R18 ;  /* 0x00000012ff0e7220 */ /* 0x000fe20000400000 */
[----:B------:R-:W-:-:S07]  /*3efb0*/  IMAD.MOV.U32 R23, RZ, RZ, RZ ;  /* 0x000000ffff177224 */ /* 0x000fce00078e00ff */
.L_x_815:
[----:B------:R-:W-:Y:S05]  /*3efc0*/  BSYNC.RECONVERGENT B0 ;  /* 0x0000000000007941 */ /* 0x000fea0003800200 */
.L_x_814:
        /* <DEDUP_REMOVED lines=28> */
.L_x_823:
        /* <DEDUP_REMOVED lines=65> */
.L_x_825:
[----:B------:R-:W-:Y:S05]  /*3f5a0*/  BSYNC.RECONVERGENT B1 ;  /* 0x0000000000017941 */ /* 0x000fea0003800200 */
.L_x_824:
        /* <DEDUP_REMOVED lines=19> */
.L_x_822:
[----:B------:R-:W-:Y:S01]  /*3f6e0*/  FMUL R19, RZ, R18 ;  /* 0x00000012ff137220 */ /* 0x000fe20000400000 */
[----:B------:R-:W-:-:S07]  /*3f6f0*/  IMAD.MOV.U32 R20, RZ, RZ, RZ ;  /* 0x000000ffff147224 */ /* 0x000fce00078e00ff */
.L_x_821:
[----:B------:R-:W-:Y:S05]  /*3f700*/  BSYNC.RECONVERGENT B0 ;  /* 0x0000000000007941 */ /* 0x000fea0003800200 */
.L_x_820:
        /* <DEDUP_REMOVED lines=34> */
.L_x_829:
        /* <DEDUP_REMOVED lines=65> */
.L_x_831:
[----:B------:R-:W-:Y:S05]  /*3fd40*/  BSYNC.RECONVERGENT B1 ;  /* 0x0000000000017941 */ /* 0x000fea0003800200 */
.L_x_830:
        /* <DEDUP_REMOVED lines=19> */
.L_x_828:
[----:B------:R-:W-:Y:S01]  /*3fe80*/  FMUL R15, RZ, R18 ;  /* 0x00000012ff0f7220 */ /* 0x000fe20000400000 */
[----:B------:R-:W-:-:S07]  /*3fe90*/  IMAD.MOV.U32 R21, RZ, RZ, RZ ;  /* 0x000000ffff157224 */ /* 0x000fce00078e00ff */
.L_x_827:
[----:B------:R-:W-:Y:S05]  /*3fea0*/  BSYNC.RECONVERGENT B0 ;  /* 0x0000000000007941 */ /* 0x000fea0003800200 */
.L_x_826:
        /* <DEDUP_REMOVED lines=27> */
.L_x_835:
        /* <DEDUP_REMOVED lines=65> */
.L_x_837:
[----:B------:R-:W-:Y:S05]  /*40470*/  BSYNC.RECONVERGENT B1 ;  /* 0x0000000000017941 */ /* 0x000fea0003800200 */
.L_x_836:
        /* <DEDUP_REMOVED lines=19> */
.L_x_834:
[----:B------:R-:W-:Y:S01]  /*405b0*/  FMUL R14, RZ, R18 ;  /* 0x00000012ff0e7220 */ /* 0x000fe20000400000 */
[----:B------:R-:W-:-:S07]  /*405c0*/  IMAD.MOV.U32 R23, RZ, RZ, RZ ;  /* 0x000000ffff177224 */ /* 0x000fce00078e00ff */
.L_x_833:
[----:B------:R-:W-:Y:S05]  /*405d0*/  BSYNC.RECONVERGENT B0 ;  /* 0x0000000000007941 */ /* 0x000fea0003800200 */
.L_x_832:
        /* <DEDUP_REMOVED lines=28> */
.L_x_841:
        /* <DEDUP_REMOVED lines=65> */
.L_x_843:
[----:B------:R-:W-:Y:S05]  /*40bb0*/  BSYNC.RECONVERGENT B1 ;  /* 0x0000000000017941 */ /* 0x000fea0003800200 */
.L_x_842:
        /* <DEDUP_REMOVED lines=19> */
.L_x_840:
[----:B------:R-:W-:Y:S01]  /*40cf0*/  FMUL R19, RZ, R18 ;  /* 0x00000012ff137220 */ /* 0x000fe20000400000 */
[----:B------:R-:W-:-:S07]  /*40d00*/  IMAD.MOV.U32 R20, RZ, RZ, RZ ;  /* 0x000000ffff147224 */ /* 0x000fce00078e00ff */
.L_x_839:
[----:B------:R-:W-:Y:S05]  /*40d10*/  BSYNC.RECONVERGENT B0 ;  /* 0x0000000000007941 */ /* 0x000fea0003800200 */
.L_x_838:
        /* <DEDUP_REMOVED lines=34> */
.L_x_847:
        /* <DEDUP_REMOVED lines=65> */
.L_x_849:
[----:B------:R-:W-:Y:S05]  /*41350*/  BSYNC.RECONVERGENT B1 ;  /* 0x0000000000017941 */ /* 0x000fea0003800200 */
.L_x_848:
        /* <DEDUP_REMOVED lines=19> */
.L_x_846:
[----:B------:R-:W-:Y:S01]  /*41490*/  FMUL R15, RZ, R18 ;  /* 0x00000012ff0f7220 */ /* 0x000fe20000400000 */
[----:B------:R-:W-:-:S07]  /*414a0*/  IMAD.MOV.U32 R21, RZ, RZ, RZ ;  /* 0x000000ffff157224 */ /* 0x000fce00078e00ff */
.L_x_845:
[----:B------:R-:W-:Y:S05]  /*414b0*/  BSYNC.RECONVERGENT B0 ;  /* 0x0000000000007941 */ /* 0x000fea0003800200 */
.L_x_844:
        /* <DEDUP_REMOVED lines=27> */
.L_x_853:
        /* <DEDUP_REMOVED lines=65> */
.L_x_855:
[----:B------:R-:W-:Y:S05]  /*41a80*/  BSYNC.RECONVERGENT B1 ;  /* 0x0000000000017941 */ /* 0x000fea0003800200 */
.L_x_854:
        /* <DEDUP_REMOVED lines=19> */
.L_x_852:
[----:B------:R-:W-:Y:S01]  /*41bc0*/  FMUL R14, RZ, R18 ;  /* 0x00000012ff0e7220 */ /* 0x000fe20000400000 */
[----:B------:R-:W-:-:S07]  /*41bd0*/  IMAD.MOV.U32 R23, RZ, RZ, RZ ;  /* 0x000000ffff177224 */ /* 0x000fce00078e00ff */
.L_x_851:
[----:B------:R-:W-:Y:S05]  /*41be0*/  BSYNC.RECONVERGENT B0 ;  /* 0x0000000000007941 */ /* 0x000fea0003800200 */
.L_x_850:
        /* <DEDUP_REMOVED lines=28> */
.L_x_859:
        /* <DEDUP_REMOVED lines=65> */
.L_x_861:
[----:B------:R-:W-:Y:S05]  /*421c0*/  BSYNC.RECONVERGENT B1 ;  /* 0x0000000000017941 */ /* 0x000fea0003800200 */
.L_x_860:
        /* <DEDUP_REMOVED lines=19> */
.L_x_858:
[----:B------:R-:W-:Y:S01]  /*42300*/  FMUL R19, RZ, R18 ;  /* 0x00000012ff137220 */ /* 0x000fe20000400000 */
[----:B------:R-:W-:-:S07]  /*42310*/  IMAD.MOV.U32 R20, RZ, RZ, RZ ;  /* 0x000000ffff147224 */ /* 0x000fce00078e00ff */
.L_x_857:
[----:B------:R-:W-:Y:S05]  /*42320*/  BSYNC.RECONVERGENT B0 ;  /* 0x0000000000007941 */ /* 0x000fea0003800200 */
.L_x_856:
        /* <DEDUP_REMOVED lines=34> */
.L_x_865:
        /* <DEDUP_REMOVED lines=65> */
.L_x_867:
[----:B------:R-:W-:Y:S05]  /*42960*/  BSYNC.RECONVERGENT B1 ;  /* 0x0000000000017941 */ /* 0x000fea0003800200 */
.L_x_866:
        /* <DEDUP_REMOVED lines=19> */
.L_x_864:
[----:B------:R-:W-:Y:S01]  /*42aa0*/  FMUL R15, RZ, R18 ;  /* 0x00000012ff0f7220 */ /* 0x000fe20000400000 */
[----:B------:R-:W-:-:S07]  /*42ab0*/  IMAD.MOV.U32 R21, RZ, RZ, RZ ;  /* 0x000000ffff157224 */ /* 0x000fce00078e00ff */
.L_x_863:
[----:B------:R-:W-:Y:S05]  /*42ac0*/  BSYNC.RECONVERGENT B0 ;  /* 0x0000000000007941 */ /* 0x000fea0003800200 */
.L_x_862:
        /* <DEDUP_REMOVED lines=27> */
.L_x_871:
        /* <DEDUP_REMOVED lines=65> */
.L_x_873:
[----:B------:R-:W-:Y:S05]  /*43090*/  BSYNC.RECONVERGENT B1 ;  /* 0x0000000000017941 */ /* 0x000fea0003800200 */
.L_x_872:
        /* <DEDUP_REMOVED lines=19> */
.L_x_870:
[----:B------:R-:W-:Y:S01]  /*431d0*/  FMUL R14, RZ, R18 ;  /* 0x00000012ff0e7220 */ /* 0x000fe20000400000 */
[----:B------:R-:W-:-:S07]  /*431e0*/  IMAD.MOV.U32 R23, RZ, RZ, RZ ;  /* 0x000000ffff177224 */ /* 0x000fce00078e00ff */
.L_x_869:
[----:B------:R-:W-:Y:S05]  /*431f0*/  BSYNC.RECONVERGENT B0 ;  /* 0x0000000000007941 */ /* 0x000fea0003800200 */
.L_x_868:
        /* <DEDUP_REMOVED lines=28> */
.L_x_877:
        /* <DEDUP_REMOVED lines=65> */
.L_x_879:
[----:B------:R-:W-:Y:S05]  /*437d0*/  BSYNC.RECONVERGENT B1 ;  /* 0x0000000000017941 */ /* 0x000fea0003800200 */
.L_x_878:
        /* <DEDUP_REMOVED lines=19> */
.L_x_876:
[----:B------:R-:W-:Y:S01]  /*43910*/  FMUL R19, RZ, R18 ;  /* 0x00000012ff137220 */ /* 0x000fe20000400000 */
[----:B------:R-:W-:-:S07]  /*43920*/  IMAD.MOV.U32 R20, RZ, RZ, RZ ;  /* 0x000000ffff147224 */ /* 0x000fce00078e00ff */
.L_x_875:
[----:B------:R-:W-:Y:S05]  /*43930*/  BSYNC.RECONVERGENT B0 ;  /* 0x0000000000007941 */ /* 0x000fea0003800200 */
.L_x_874:
        /* <DEDUP_REMOVED lines=34> */
.L_x_883:
        /* <DEDUP_REMOVED lines=65> */
.L_x_885:
[----:B------:R-:W-:Y:S05]  /*43f70*/  BSYNC.RECONVERGENT B1 ;  /* 0x0000000000017941 */ /* 0x000fea0003800200 */
.L_x_884:
        /* <DEDUP_REMOVED lines=19> */
.L_x_882:
[----:B------:R-:W-:Y:S01]  /*440b0*/  FMUL R15, RZ, R18 ;  /* 0x00000012ff0f7220 */ /* 0x000fe20000400000 */
[----:B------:R-:W-:-:S07]  /*440c0*/  IMAD.MOV.U32 R21, RZ, RZ, RZ ;  /* 0x000000ffff157224 */ /* 0x000fce00078e00ff */
.L_x_881:
[----:B------:R-:W-:Y:S05]  /*440d0*/  BSYNC.RECONVERGENT B0 ;  /* 0x0000000000007941 */ /* 0x000fea0003800200 */
.L_x_880:
        /* <DEDUP_REMOVED lines=27> */
.L_x_889:
        /* <DEDUP_REMOVED lines=65> */
.L_x_891:
[----:B------:R-:W-:Y:S05]  /*446a0*/  BSYNC.RECONVERGENT B1 ;  /* 0x0000000000017941 */ /* 0x000fea0003800200 */
.L_x_890:
        /* <DEDUP_REMOVED lines=19> */
.L_x_888:
[----:B------:R-:W-:Y:S01]  /*447e0*/  FMUL R14, RZ, R18 ;  /* 0x00000012ff0e7220 */ /* 0x000fe20000400000 */
[----:B------:R-:W-:-:S07]  /*447f0*/  IMAD.MOV.U32 R23, RZ, RZ, RZ ;  /* 0x000000ffff177224 */ /* 0x000fce00078e00ff */
.L_x_887:
[----:B------:R-:W-:Y:S05]  /*44800*/  BSYNC.RECONVERGENT B0 ;  /* 0x0000000000007941 */ /* 0x000fea0003800200 */
.L_x_886:
        /* <DEDUP_REMOVED lines=28> */
.L_x_895:
        /* <DEDUP_REMOVED lines=65> */
.L_x_897:
[----:B------:R-:W-:Y:S05]  /*44de0*/  BSYNC.RECONVERGENT B1 ;  /* 0x0000000000017941 */ /* 0x000fea0003800200 */
.L_x_896:
        /* <DEDUP_REMOVED lines=19> */
.L_x_894:
[----:B------:R-:W-:Y:S01]  /*44f20*/  FMUL R19, RZ, R18 ;  /* 0x00000012ff137220 */ /* 0x000fe20000400000 */
[----:B------:R-:W-:-:S07]  /*44f30*/  IMAD.MOV.U32 R20, RZ, RZ, RZ ;  /* 0x000000ffff147224 */ /* 0x000fce00078e00ff */
.L_x_893:
[----:B------:R-:W-:Y:S05]  /*44f40*/  BSYNC.RECONVERGENT B0 ;  /* 0x0000000000007941 */ /* 0x000fea0003800200 */
.L_x_892:
        /* <DEDUP_REMOVED lines=34> */
.L_x_901:
        /* <DEDUP_REMOVED lines=65> */
.L_x_903:
[----:B------:R-:W-:Y:S05]  /*45580*/  BSYNC.RECONVERGENT B1 ;  /* 0x0000000000017941 */ /* 0x000fea0003800200 */
.L_x_902:
        /* <DEDUP_REMOVED lines=19> */
.L_x_900:
[----:B------:R-:W-:Y:S01]  /*456c0*/  FMUL R15, RZ, R18 ;  /* 0x00000012ff0f7220 */ /* 0x000fe20000400000 */
[----:B------:R-:W-:-:S07]  /*456d0*/  IMAD.MOV.U32 R21, RZ, RZ, RZ ;  /* 0x000000ffff157224 */ /* 0x000fce00078e00ff */
.L_x_899:
[----:B------:R-:W-:Y:S05]  /*456e0*/  BSYNC.RECONVERGENT B0 ;  /* 0x0000000000007941 */ /* 0x000fea0003800200 */
.L_x_898:
        /* <DEDUP_REMOVED lines=27> */
.L_x_907:
        /* <DEDUP_REMOVED lines=65> */
.L_x_909:
[----:B------:R-:W-:Y:S05]  /*45cb0*/  BSYNC.RECONVERGENT B1 ;  /* 0x0000000000017941 */ /* 0x000fea0003800200 */
.L_x_908:
        /* <DEDUP_REMOVED lines=19> */
.L_x_906:
[----:B------:R-:W-:Y:S01]  /*45df0*/  FMUL R14, RZ, R18 ;  /* 0x00000012ff0e7220 */ /* 0x000fe20000400000 */
[----:B------:R-:W-:-:S07]  /*45e00*/  IMAD.MOV.U32 R23, RZ, RZ, RZ ;  /* 0x000000ffff177224 */ /* 0x000fce00078e00ff */
.L_x_905:
[----:B------:R-:W-:Y:S05]  /*45e10*/  BSYNC.RECONVERGENT B0 ;  /* 0x0000000000007941 */ /* 0x000fea0003800200 */
.L_x_904:
        /* <DEDUP_REMOVED lines=28> */
.L_x_913:
        /* <DEDUP_REMOVED lines=65> */
.L_x_915:
[----:B------:R-:W-:Y:S05]  /*463f0*/  BSYNC.RECONVERGENT B1 ;  /* 0x0000000000017941 */ /* 0x000fea0003800200 */
.L_x_914:
        /* <DEDUP_REMOVED lines=19> */
.L_x_912:
[----:B------:R-:W-:Y:S01]  /*46530*/  FMUL R19, RZ, R18 ;  /* 0x00000012ff137220 */ /* 0x000fe20000400000 */
[----:B------:R-:W-:-:S07]  /*46540*/  IMAD.MOV.U32 R20, RZ, RZ, RZ ;  /* 0x000000ffff147224 */ /* 0x000fce00078e00ff */
.L_x_911:
[----:B------:R-:W-:Y:S05]  /*46550*/  BSYNC.RECONVERGENT B0 ;  /* 0x0000000000007941 */ /* 0x000fea0003800200 */
.L_x_910:
        /* <DEDUP_REMOVED lines=34> */
.L_x_919:
        /* <DEDUP_REMOVED lines=65> */
.L_x_921:
[----:B------:R-:W-:Y:S05]  /*46b90*/  BSYNC.RECONVERGENT B1 ;  /* 0x0000000000017941 */ /* 0x000fea0003800200 */
.L_x_920:
        /* <DEDUP_REMOVED lines=19> */
.L_x_918:
[----:B------:R-:W-:Y:S01]  /*46cd0*/  FMUL R15, RZ, R18 ;  /* 0x00000012ff0f7220 */ /* 0x000fe20000400000 */
[----:B------:R-:W-:-:S07]  /*46ce0*/  MOV R21, RZ ;  /* 0x000000ff00157202 */ /* 0x000fce0000000f00 */
.L_x_917:
[----:B------:R-:W-:Y:S05]  /*46cf0*/  BSYNC.RECONVERGENT B0 ;  /* 0x0000000000007941 */ /* 0x000fea0003800200 */
.L_x_916:
        /* <DEDUP_REMOVED lines=27> */
.L_x_925:
        /* <DEDUP_REMOVED lines=65> */
.L_x_927:
[----:B------:R-:W-:Y:S05]  /*472c0*/  BSYNC.RECONVERGENT B1 ;  /* 0x0000000000017941 */ /* 0x000fea0003800200 */
.L_x_926:
        /* <DEDUP_REMOVED lines=19> */
.L_x_924:
[----:B------:R-:W-:Y:S01]  /*47400*/  FMUL R14, RZ, R18 ;  /* 0x00000012ff0e7220 */ /* 0x000fe20000400000 */
[----:B------:R-:W-:-:S07]  /*47410*/  IMAD.MOV.U32 R23, RZ, RZ, RZ ;  /* 0x000000ffff177224 */ /* 0x000fce00078e00ff */
.L_x_923:
[----:B------:R-:W-:Y:S05]  /*47420*/  BSYNC.RECONVERGENT B0 ;  /* 0x0000000000007941 */ /* 0x000fea0003800200 */
.L_x_922:
        /* <DEDUP_REMOVED lines=28> */
.L_x_931:
        /* <DEDUP_REMOVED lines=65> */
.L_x_933:
[----:B------:R-:W-:Y:S05]  /*47a00*/  BSYNC.RECONVERGENT B1 ;  /* 0x0000000000017941 */ /* 0x000fea0003800200 */
.L_x_932:
        /* <DEDUP_REMOVED lines=19> */
.L_x_930:
[----:B------:R-:W-:Y:S01]  /*47b40*/  FMUL R19, RZ, R18 ;  /* 0x00000012ff137220 */ /* 0x000fe20000400000 */
[----:B------:R-:W-:-:S07]  /*47b50*/  IMAD.MOV.U32 R20, RZ, RZ, RZ ;  /* 0x000000ffff147224 */ /* 0x000fce00078e00ff */
.L_x_929:
[----:B------:R-:W-:Y:S05]  /*47b60*/  BSYNC.RECONVERGENT B0 ;  /* 0x0000000000007941 */ /* 0x000fea0003800200 */
.L_x_928:
        /* <DEDUP_REMOVED lines=34> */
.L_x_937:
        /* <DEDUP_REMOVED lines=65> */
.L_x_939:
[----:B------:R-:W-:Y:S05]  /*481a0*/  BSYNC.RECONVERGENT B1 ;  /* 0x0000000000017941 */ /* 0x000fea0003800200 */
.L_x_938:
        /* <DEDUP_REMOVED lines=19> */
.L_x_936:
[----:B------:R-:W-:Y:S01]  /*482e0*/  FMUL R15, RZ, R18 ;  /* 0x00000012ff0f7220 */ /* 0x000fe20000400000 */
[----:B------:R-:W-:-:S07]  /*482f0*/  IMAD.MOV.U32 R21, RZ, RZ, RZ ;  /* 0x000000ffff157224 */ /* 0x000fce00078e00ff */
.L_x_935:
[----:B------:R-:W-:Y:S05]  /*48300*/  BSYNC.RECONVERGENT B0 ;  /* 0x0000000000007941 */ /* 0x000fea0003800200 */
.L_x_934:
        /* <DEDUP_REMOVED lines=27> */
.L_x_943:
        /* <DEDUP_REMOVED lines=65> */
.L_x_945:
[----:B------:R-:W-:Y:S05]  /*488d0*/  BSYNC.RECONVERGENT B1 ;  /* 0x0000000000017941 */ /* 0x000fea0003800200 */
.L_x_944:
        /* <DEDUP_REMOVED lines=19> */
.L_x_942:
[----:B------:R-:W-:Y:S01]  /*48a10*/  FMUL R14, RZ, R18 ;  /* 0x00000012ff0e7220 */ /* 0x000fe20000400000 */
[----:B------:R-:W-:-:S07]  /*48a20*/  MOV R23, RZ ;  /* 0x000000ff00177202 */ /* 0x000fce0000000f00 */
.L_x_941:
[----:B------:R-:W-:Y:S05]  /*48a30*/  BSYNC.RECONVERGENT B0 ;  /* 0x0000000000007941 */ /* 0x000fea0003800200 */
.L_x_940:
        /* <DEDUP_REMOVED lines=28> */
.L_x_949:
        /* <DEDUP_REMOVED lines=65> */
.L_x_951:
[----:B------:R-:W-:Y:S05]  /*49010*/  BSYNC.RECONVERGENT B1 ;  /* 0x0000000000017941 */ /* 0x000fea0003800200 */
.L_x_950:
        /* <DEDUP_REMOVED lines=19> */
.L_x_948:
[----:B------:R-:W-:Y:S01]  /*49150*/  FMUL R19, RZ, R18 ;  /* 0x00000012ff137220 */ /* 0x000fe20000400000 */
[----:B------:R-:W-:-:S07]  /*49160*/  MOV R20, RZ ;  /* 0x000000ff00147202 */ /* 0x000fce0000000f00 */
.L_x_947:
[----:B------:R-:W-:Y:S05]  /*49170*/  BSYNC.RECONVERGENT B0 ;  /* 0x0000000000007941 */ /* 0x000fea0003800200 */
.L_x_946:
        /* <DEDUP_REMOVED lines=34> */
.L_x_955:
        /* <DEDUP_REMOVED lines=65> */
.L_x_957:
[----:B------:R-:W-:Y:S05]  /*497b0*/  BSYNC.RECONVERGENT B1 ;  /* 0x0000000000017941 */ /* 0x000fea0003800200 */
.L_x_956:
        /* <DEDUP_REMOVED lines=19> */
.L_x_954:
[----:B------:R-:W-:Y:S01]  /*498f0*/  FMUL R15, RZ, R18 ;  /* 0x00000012ff0f7220 */ /* 0x000fe20000400000 */
[----:B------:R-:W-:-:S07]  /*49900*/  IMAD.MOV.U32 R21, RZ, RZ, RZ ;  /* 0x000000ffff157224 */ /* 0x000fce00078e00ff */
.L_x_953:
[----:B------:R-:W-:Y:S05]  /*49910*/  BSYNC.RECONVERGENT B0 ;  /* 0x0000000000007941 */ /* 0x000fea0003800200 */
.L_x_952:
        /* <DEDUP_REMOVED lines=27> */
.L_x_961:
        /* <DEDUP_REMOVED lines=65> */
.L_x_963:
[----:B------:R-:W-:Y:S05]  /*49ee0*/  BSYNC.RECONVERGENT B1 ;  /* 0x0000000000017941 */ /* 0x000fea0003800200 */
.L_x_962:
        /* <DEDUP_REMOVED lines=19> */
.L_x_960:
[----:B------:R-:W-:Y:S01]  /*4a020*/  FMUL R14, RZ, R18 ;  /* 0x00000012ff0e7220 */ /* 0x000fe20000400000 */
[----:B------:R-:W-:-:S07]  /*4a030*/  IMAD.MOV.U32 R23, RZ, RZ, RZ ;  /* 0x000000ffff177224 */ /* 0x000fce00078e00ff */
.L_x_959:
[----:B------:R-:W-:Y:S05]  /*4a040*/  BSYNC.RECONVERGENT B0 ;  /* 0x0000000000007941 */ /* 0x000fea0003800200 */
.L_x_958:
        /* <DEDUP_REMOVED lines=28> */
.L_x_967:
        /* <DEDUP_REMOVED lines=65> */
.L_x_969:
[----:B------:R-:W-:Y:S05]  /*4a620*/  BSYNC.RECONVERGENT B1 ;  /* 0x0000000000017941 */ /* 0x000fea0003800200 */
.L_x_968:
        /* <DEDUP_REMOVED lines=19> */
.L_x_966:
[----:B------:R-:W-:Y:S01]  /*4a760*/  FMUL R19, RZ, R18 ;  /* 0x00000012ff137220 */ /* 0x000fe20000400000 */
[----:B------:R-:W-:-:S07]  /*4a770*/  IMAD.MOV.U32 R20, RZ, RZ, RZ ;  /* 0x000000ffff147224 */ /* 0x000fce00078e00ff */
.L_x_965:
[----:B------:R-:W-:Y:S05]  /*4a780*/  BSYNC.RECONVERGENT B0 ;  /* 0x0000000000007941 */ /* 0x000fea0003800200 */
.L_x_964:
        /* <DEDUP_REMOVED lines=34> */
.L_x_973:
        /* <DEDUP_REMOVED lines=65> */
.L_x_975:
[----:B------:R-:W-:Y:S05]  /*4adc0*/  BSYNC.RECONVERGENT B1 ;  /* 0x0000000000017941 */ /* 0x000fea0003800200 */
.L_x_974:
        /* <DEDUP_REMOVED lines=19> */
.L_x_972:
[----:B------:R-:W-:Y:S01]  /*4af00*/  FMUL R15, RZ, R18 ;  /* 0x00000012ff0f7220 */ /* 0x000fe20000400000 */
[----:B------:R-:W-:-:S07]  /*4af10*/  IMAD.MOV.U32 R21, RZ, RZ, RZ ;  /* 0x000000ffff157224 */ /* 0x000fce00078e00ff */
.L_x_971:
[----:B------:R-:W-:Y:S05]  /*4af20*/  BSYNC.RECONVERGENT B0 ;  /* 0x0000000000007941 */ /* 0x000fea0003800200 */
.L_x_970:
        /* <DEDUP_REMOVED lines=27> */
.L_x_979:
        /* <DEDUP_REMOVED lines=65> */
.L_x_981:
[----:B------:R-:W-:Y:S05]  /*4b4f0*/  BSYNC.RECONVERGENT B1 ;  /* 0x0000000000017941 */ /* 0x000fea0003800200 */
.L_x_980:
        /* <DEDUP_REMOVED lines=19> */
.L_x_978:
[----:B------:R-:W-:Y:S01]  /*4b630*/  FMUL R14, RZ, R18 ;  /* 0x00000012ff0e7220 */ /* 0x000fe20000400000 */
[----:B------:R-:W-:-:S07]  /*4b640*/  IMAD.MOV.U32 R23, RZ, RZ, RZ ;  /* 0x000000ffff177224 */ /* 0x000fce00078e00ff */
.L_x_977:
[----:B------:R-:W-:Y:S05]  /*4b650*/  BSYNC.RECONVERGENT B0 ;  /* 0x0000000000007941 */ /* 0x000fea0003800200 */
.L_x_976:
        /* <DEDUP_REMOVED lines=28> */
.L_x_985:
        /* <DEDUP_REMOVED lines=65> */
.L_x_987:
[----:B------:R-:W-:Y:S05]  /*4bc30*/  BSYNC.RECONVERGENT B1 ;  /* 0x0000000000017941 */ /* 0x000fea0003800200 */
.L_x_986:
        /* <DEDUP_REMOVED lines=19> */
.L_x_984:
[----:B------:R-:W-:Y:S01]  /*4bd70*/  FMUL R19, RZ, R18 ;  /* 0x00000012ff137220 */ /* 0x000fe20000400000 */
[----:B------:R-:W-:-:S07]  /*4bd80*/  IMAD.MOV.U32 R20, RZ, RZ, RZ ;  /* 0x000000ffff147224 */ /* 0x000fce00078e00ff */
.L_x_983:
[----:B------:R-:W-:Y:S05]  /*4bd90*/  BSYNC.RECONVERGENT B0 ;  /* 0x0000000000007941 */ /* 0x000fea0003800200 */
.L_x_982:
        /* <DEDUP_REMOVED lines=34> */
.L_x_991:
        /* <DEDUP_REMOVED lines=65> */
.L_x_993:
[----:B------:R-:W-:Y:S05]  /*4c3d0*/  BSYNC.RECONVERGENT B1 ;  /* 0x0000000000017941 */ /* 0x000fea0003800200 */
.L_x_992:
        /* <DEDUP_REMOVED lines=19> */
.L_x_990:
[----:B------:R-:W-:Y:S01]  /*4c510*/  FMUL R15, RZ, R18 ;  /* 0x00000012ff0f7220 */ /* 0x000fe20000400000 */
[----:B------:R-:W-:-:S07]  /*4c520*/  IMAD.MOV.U32 R21, RZ, RZ, RZ ;  /* 0x000000ffff157224 */ /* 0x000fce00078e00ff */
.L_x_989:
[----:B------:R-:W-:Y:S05]  /*4c530*/  BSYNC.RECONVERGENT B0 ;  /* 0x0000000000007941 */ /* 0x000fea0003800200 */
.L_x_988:
        /* <DEDUP_REMOVED lines=27> */
.L_x_997:
        /* <DEDUP_REMOVED lines=65> */
.L_x_999:
[----:B------:R-:W-:Y:S05]  /*4cb00*/  BSYNC.RECONVERGENT B1 ;  /* 0x0000000000017941 */ /* 0x000fea0003800200 */
.L_x_998:
        /* <DEDUP_REMOVED lines=19> */
.L_x_996:
[----:B------:R-:W-:Y:S01]  /*4cc40*/  FMUL R14, RZ, R18 ;  /* 0x00000012ff0e7220 */ /* 0x000fe20000400000 */
[----:B------:R-:W-:-:S07]  /*4cc50*/  IMAD.MOV.U32 R23, RZ, RZ, RZ ;  /* 0x000000ffff177224 */ /* 0x000fce00078e00ff */
.L_x_995:
[----:B------:R-:W-:Y:S05]  /*4cc60*/  BSYNC.RECONVERGENT B0 ;  /* 0x0000000000007941 */ /* 0x000fea0003800200 */
.L_x_994:
        /* <DEDUP_REMOVED lines=28> */
.L_x_1003:
        /* <DEDUP_REMOVED lines=65> */
.L_x_1005:
[----:B------:R-:W-:Y:S05]  /*4d240*/  BSYNC.RECONVERGENT B1 ;  /* 0x0000000000017941 */ /* 0x000fea0003800200 */
.L_x_1004:
        /* <DEDUP_REMOVED lines=19> */
.L_x_1002:
[----:B------:R-:W-:Y:S01]  /*4d380*/  FMUL R19, RZ, R18 ;  /* 0x00000012ff137220 */ /* 0x000fe20000400000 */
[----:B------:R-:W-:-:S07]  /*4d390*/  IMAD.MOV.U32 R20, RZ, RZ, RZ ;  /* 0x000000ffff147224 */ /* 0x000fce00078e00ff */
.L_x_1001:
[----:B------:R-:W-:Y:S05]  /*4d3a0*/  BSYNC.RECONVERGENT B0 ;  /* 0x0000000000007941 */ /* 0x000fea0003800200 */
.L_x_1000:
        /* <DEDUP_REMOVED lines=34> */
.L_x_1009:
        /* <DEDUP_REMOVED lines=65> */
.L_x_1011:
[----:B------:R-:W-:Y:S05]  /*4d9e0*/  BSYNC.RECONVERGENT B1 ;  /* 0x0000000000017941 */ /* 0x000fea0003800200 */
.L_x_1010:
        /* <DEDUP_REMOVED lines=19> */
.L_x_1008:
[----:B------:R-:W-:Y:S01]  /*4db20*/  FMUL R15, RZ, R18 ;  /* 0x00000012ff0f7220 */ /* 0x000fe20000400000 */
[----:B------:R-:W-:-:S07]  /*4db30*/  IMAD.MOV.U32 R21, RZ, RZ, RZ ;  /* 0x000000ffff157224 */ /* 0x000fce00078e00ff */
.L_x_1007:
[----:B------:R-:W-:Y:S05]  /*4db40*/  BSYNC.RECONVERGENT B0 ;  /* 0x0000000000007941 */ /* 0x000fea0003800200 */
.L_x_1006:
        /* <DEDUP_REMOVED lines=27> */
.L_x_1015:
        /* <DEDUP_REMOVED lines=65> */
.L_x_1017:
[----:B------:R-:W-:Y:S05]  /*4e110*/  BSYNC.RECONVERGENT B1 ;  /* 0x0000000000017941 */ /* 0x000fea0003800200 */
.L_x_1016:
        /* <DEDUP_REMOVED lines=19> */
.L_x_1014:
[----:B------:R-:W-:Y:S01]  /*4e250*/  FMUL R14, RZ, R18 ;  /* 0x00000012ff0e7220 */ /* 0x000fe20000400000 */
[----:B------:R-:W-:-:S07]  /*4e260*/  IMAD.MOV.U32 R23, RZ, RZ, RZ ;  /* 0x000000ffff177224 */ /* 0x000fce00078e00ff */
.L_x_1013:
[----:B------:R-:W-:Y:S05]  /*4e270*/  BSYNC.RECONVERGENT B0 ;  /* 0x0000000000007941 */ /* 0x000fea0003800200 */
.L_x_1012:
        /* <DEDUP_REMOVED lines=28> */
.L_x_1021:
        /* <DEDUP_REMOVED lines=65> */
.L_x_1023:
[----:B------:R-:W-:Y:S05]  /*4e850*/  BSYNC.RECONVERGENT B1 ;  /* 0x0000000000017941 */ /* 0x000fea0003800200 */
.L_x_1022:
        /* <DEDUP_REMOVED lines=19> */
.L_x_1020:
[----:B------:R-:W-:Y:S01]  /*4e990*/  FMUL R19, RZ, R18 ;  /* 0x00000012ff137220 */ /* 0x000fe20000400000 */
[----:B------:R-:W-:-:S07]  /*4e9a0*/  IMAD.MOV.U32 R20, RZ, RZ, RZ ;  /* 0x000000ffff147224 */ /* 0x000fce00078e00ff */
.L_x_1019:
[----:B------:R-:W-:Y:S05]  /*4e9b0*/  BSYNC.RECONVERGENT B0 ;  /* 0x0000000000007941 */ /* 0x000fea0003800200 */
.L_x_1018:
        /* <DEDUP_REMOVED lines=34> */
.L_x_1027:
        /* <DEDUP_REMOVED lines=65> */
.L_x_1029:
[----:B------:R-:W-:Y:S05]  /*4eff0*/  BSYNC.RECONVERGENT B1 ;  /* 0x0000000000017941 */ /* 0x000fea0003800200 */
.L_x_1028:
        /* <DEDUP_REMOVED lines=19> */
.L_x_1026:
[----:B------:R-:W-:Y:S01]  /*4f130*/  FMUL R15, RZ, R18 ;  /* 0x00000012ff0f7220 */ /* 0x000fe20000400000 */
[----:B------:R-:W-:-:S07]  /*4f140*/  IMAD.MOV.U32 R21, RZ, RZ, RZ ;  /* 0x000000ffff157224 */ /* 0x000fce00078e00ff */
.L_x_1025:
[----:B------:R-:W-:Y:S05]  /*4f150*/  BSYNC.RECONVERGENT B0 ;  /* 0x0000000000007941 */ /* 0x000fea0003800200 */
.L_x_1024:
        /* <DEDUP_REMOVED lines=27> */
.L_x_1033:
        /* <DEDUP_REMOVED lines=65> */
.L_x_1035:
[----:B------:R-:W-:Y:S05]  /*4f720*/  BSYNC.RECONVERGENT B1 ;  /* 0x0000000000017941 */ /* 0x000fea0003800200 */
.L_x_1034:
        /* <DEDUP_REMOVED lines=19> */
.L_x_1032:
[----:B------:R-:W-:Y:S01]  /*4f860*/  FMUL R14, RZ, R18 ;  /* 0x00000012ff0e7220 */ /* 0x000fe20000400000 */
[----:B------:R-:W-:-:S07]  /*4f870*/  IMAD.MOV.U32 R23, RZ, RZ, RZ ;  /* 0x000000ffff177224 */ /* 0x000fce00078e00ff */
.L_x_1031:
[----:B------:R-:W-:Y:S05]  /*4f880*/  BSYNC.RECONVERGENT B0 ;  /* 0x0000000000007941 */ /* 0x000fea0003800200 */
.L_x_1030:
        /* <DEDUP_REMOVED lines=28> */
.L_x_1039:
        /* <DEDUP_REMOVED lines=65> */
.L_x_1041:
[----:B------:R-:W-:Y:S05]  /*4fe60*/  BSYNC.RECONVERGENT B1 ;  /* 0x0000000000017941 */ /* 0x000fea0003800200 */
.L_x_1040:
        /* <DEDUP_REMOVED lines=19> */
.L_x_1038:
[----:B------:R-:W-:Y:S01]  /*4ffa0*/  FMUL R19, RZ, R18 ;  /* 0x00000012ff137220 */ /* 0x000fe20000400000 */
[----:B------:R-:W-:-:S07]  /*4ffb0*/  IMAD.MOV.U32 R20, RZ, RZ, RZ ;  /* 0x000000ffff147224 */ /* 0x000fce00078e00ff */
.L_x_1037:
[----:B------:R-:W-:Y:S05]  /*4ffc0*/  BSYNC.RECONVERGENT B0 ;  /* 0x0000000000007941 */ /* 0x000fea0003800200 */
.L_x_1036:
        /* <DEDUP_REMOVED lines=34> */
.L_x_1045:
        /* <DEDUP_REMOVED lines=65> */
.L_x_1047:
[----:B------:R-:W-:Y:S05]  /*50600*/  BSYNC.RECONVERGENT B1 ;  /* 0x0000000000017941 */ /* 0x000fea0003800200 */
.L_x_1046:
        /* <DEDUP_REMOVED lines=19> */
.L_x_1044:
[----:B------:R-:W-:Y:S01]  /*50740*/  FMUL R15, RZ, R18 ;  /* 0x00000012ff0f7220 */ /* 0x000fe20000400000 */
[----:B------:R-:W-:-:S07]  /*50750*/  IMAD.MOV.U32 R21, RZ, RZ, RZ ;  /* 0x000000ffff157224 */ /* 0x000fce00078e00ff */
.L_x_1043:
[----:B------:R-:W-:Y:S05]  /*50760*/  BSYNC.RECONVERGENT B0 ;  /* 0x0000000000007941 */ /* 0x000fea0003800200 */
.L_x_1042:
        /* <DEDUP_REMOVED lines=27> */
.L_x_1051:
        /* <DEDUP_REMOVED lines=65> */
.L_x_1053:
[----:B------:R-:W-:Y:S05]  /*50d30*/  BSYNC.RECONVERGENT B1 ;  /* 0x0000000000017941 */ /* 0x000fea0003800200 */
.L_x_1052:
        /* <DEDUP_REMOVED lines=19> */
.L_x_1050:
[----:B------:R-:W-:Y:S01]  /*50e70*/  FMUL R14, RZ, R18 ;  /* 0x00000012ff0e7220 */ /* 0x000fe20000400000 */
[----:B------:R-:W-:-:S07]  /*50e80*/  IMAD.MOV.U32 R23, RZ, RZ, RZ ;  /* 0x000000ffff177224 */ /* 0x000fce00078e00ff */
.L_x_1049:
[----:B------:R-:W-:Y:S05]  /*50e90*/  BSYNC.RECONVERGENT B0 ;  /* 0x0000000000007941 */ /* 0x000fea0003800200 */
.L_x_1048:
        /* <DEDUP_REMOVED lines=28> */
.L_x_1057:
        /* <DEDUP_REMOVED lines=65> */
.L_x_1059:
[----:B------:R-:W-:Y:S05]  /*51470*/  BSYNC.RECONVERGENT B1 ;  /* 0x0000000000017941 */ /* 0x000fea0003800200 */
.L_x_1058:
        /* <DEDUP_REMOVED lines=19> */
.L_x_1056:
[----:B------:R-:W-:Y:S01]  /*515b0*/  FMUL R19, RZ, R18 ;  /* 0x00000012ff137220 */ /* 0x000fe20000400000 */
[----:B------:R-:W-:-:S07]  /*515c0*/  IMAD.MOV.U32 R20, RZ, RZ, RZ ;  /* 0x000000ffff147224 */ /* 0x000fce00078e00ff */
.L_x_1055:
[----:B------:R-:W-:Y:S05]  /*515d0*/  BSYNC.RECONVERGENT B0 ;  /* 0x0000000000007941 */ /* 0x000fea0003800200 */
.L_x_1054:
        /* <DEDUP_REMOVED lines=34> */
.L_x_1063:
        /* <DEDUP_REMOVED lines=65> */
.L_x_1065:
[----:B------:R-:W-:Y:S05]  /*51c10*/  BSYNC.RECONVERGENT B1 ;  /* 0x0000000000017941 */ /* 0x000fea0003800200 */
.L_x_1064:
        /* <DEDUP_REMOVED lines=19> */
.L_x_1062:
[----:B------:R-:W-:Y:S01]  /*51d50*/  FMUL R15, RZ, R18 ;  /* 0x00000012ff0f7220 */ /* 0x000fe20000400000 */
[----:B------:R-:W-:-:S07]  /*51d60*/  IMAD.MOV.U32 R21, RZ, RZ, RZ ;  /* 0x000000ffff157224 */ /* 0x000fce00078e00ff */
.L_x_1061:
[----:B------:R-:W-:Y:S05]  /*51d70*/  BSYNC.RECONVERGENT B0 ;  /* 0x0000000000007941 */ /* 0x000fea0003800200 */
.L_x_1060:
        /* <DEDUP_REMOVED lines=27> */
.L_x_1069:
        /* <DEDUP_REMOVED lines=65> */
.L_x_1071:
[----:B------:R-:W-:Y:S05]  /*52340*/  BSYNC.RECONVERGENT B1 ;  /* 0x0000000000017941 */ /* 0x000fea0003800200 */
.L_x_1070:
        /* <DEDUP_REMOVED lines=19> */
.L_x_1068:
[----:B------:R-:W-:Y:S01]  /*52480*/  FMUL R14, RZ, R18 ;  /* 0x00000012ff0e7220 */ /* 0x000fe20000400000 */
[----:B------:R-:W-:-:S07]  /*52490*/  IMAD.MOV.U32 R23, RZ, RZ, RZ ;  /* 0x000000ffff177224 */ /* 0x000fce00078e00ff */
.L_x_1067:
[----:B------:R-:W-:Y:S05]  /*524a0*/  BSYNC.RECONVERGENT B0 ;  /* 0x0000000000007941 */ /* 0x000fea0003800200 */
.L_x_1066:
        /* <DEDUP_REMOVED lines=28> */
.L_x_1075:
        /* <DEDUP_REMOVED lines=65> */
.L_x_1077:
[----:B------:R-:W-:Y:S05]  /*52a80*/  BSYNC.RECONVERGENT B1 ;  /* 0x0000000000017941 */ /* 0x000fea0003800200 */
.L_x_1076:
        /* <DEDUP_REMOVED lines=19> */
.L_x_1074:
[----:B------:R-:W-:Y:S01]  /*52bc0*/  FMUL R19, RZ, R18 ;  /* 0x00000012ff137220 */ /* 0x000fe20000400000 */
[----:B------:R-:W-:-:S07]  /*52bd0*/  IMAD.MOV.U32 R20, RZ, RZ, RZ ;  /* 0x000000ffff147224 */ /* 0x000fce00078e00ff */
.L_x_1073:
[----:B------:R-:W-:Y:S05]  /*52be0*/  BSYNC.RECONVERGENT B0 ;  /* 0x0000000000007941 */ /* 0x000fea0003800200 */
.L_x_1072:
        /* <DEDUP_REMOVED lines=34> */
.L_x_1081:
        /* <DEDUP_REMOVED lines=65> */
.L_x_1083:
[----:B------:R-:W-:Y:S05]  /*53220*/  BSYNC.RECONVERGENT B1 ;  /* 0x0000000000017941 */ /* 0x000fea0003800200 */
.L_x_1082:
        /* <DEDUP_REMOVED lines=19> */
.L_x_1080:
[----:B------:R-:W-:Y:S01]  /*53360*/  FMUL R15, RZ, R18 ;  /* 0x00000012ff0f7220 */ /* 0x000fe20000400000 */
[----:B------:R-:W-:-:S07]  /*53370*/  IMAD.MOV.U32 R21, RZ, RZ, RZ ;  /* 0x000000ffff157224 */ /* 0x000fce00078e00ff */
.L_x_1079:
[----:B------:R-:W-:Y:S05]  /*53380*/  BSYNC.RECONVERGENT B0 ;  /* 0x0000000000007941 */ /* 0x000fea0003800200 */
.L_x_1078:
        /* <DEDUP_REMOVED lines=27> */
.L_x_1087:
        /* <DEDUP_REMOVED lines=65> */
.L_x_1089:
[----:B------:R-:W-:Y:S05]  /*53950*/  BSYNC.RECONVERGENT B1 ;  /* 0x0000000000017941 */ /* 0x000fea0003800200 */
.L_x_1088:
        /* <DEDUP_REMOVED lines=19> */
.L_x_1086:
[----:B------:R-:W-:Y:S01]  /*53a90*/  FMUL R14, RZ, R18 ;  /* 0x00000012ff0e7220 */ /* 0x000fe20000400000 */
[----:B------:R-:W-:-:S07]  /*53aa0*/  IMAD.MOV.U32 R23, RZ, RZ, RZ ;  /* 0x000000ffff177224 */ /* 0x000fce00078e00ff */
.L_x_1085:
[----:B------:R-:W-:Y:S05]  /*53ab0*/  BSYNC.RECONVERGENT B0 ;  /* 0x0000000000007941 */ /* 0x000fea0003800200 */
.L_x_1084:
        /* <DEDUP_REMOVED lines=28> */
.L_x_1093:
        /* <DEDUP_REMOVED lines=65> */
.L_x_1095:
[----:B------:R-:W-:Y:S05]  /*54090*/  BSYNC.RECONVERGENT B1 ;  /* 0x0000000000017941 */ /* 0x000fea0003800200 */
.L_x_1094:
        /* <DEDUP_REMOVED lines=19> */
.L_x_1092:
[----:B------:R-:W-:Y:S01]  /*541d0*/  FMUL R19, RZ, R18 ;  /* 0x00000012ff137220 */ /* 0x000fe20000400000 */
[----:B------:R-:W-:-:S07]  /*541e0*/  IMAD.MOV.U32 R20, RZ, RZ, RZ ;  /* 0x000000ffff147224 */ /* 0x000fce00078e00ff */
.L_x_1091:
[----:B------:R-:W-:Y:S05]  /*541f0*/  BSYNC.RECONVERGENT B0 ;  /* 0x0000000000007941 */ /* 0x000fea0003800200 */
.L_x_1090:
        /* <DEDUP_REMOVED lines=34> */
.L_x_1099:
        /* <DEDUP_REMOVED lines=65> */
.L_x_1101:
[----:B------:R-:W-:Y:S05]  /*54830*/  BSYNC.RECONVERGENT B1 ;  /* 0x0000000000017941 */ /* 0x000fea0003800200 */
.L_x_1100:
        /* <DEDUP_REMOVED lines=19> */
.L_x_1098:
[----:B------:R-:W-:Y:S01]  /*54970*/  FMUL R15, RZ, R18 ;  /* 0x00000012ff0f7220 */ /* 0x000fe20000400000 */
[----:B------:R-:W-:-:S07]  /*54980*/  MOV R21, RZ ;  /* 0x000000ff00157202 */ /* 0x000fce0000000f00 */
.L_x_1097:
[----:B------:R-:W-:Y:S05]  /*54990*/  BSYNC.RECONVERGENT B0 ;  /* 0x0000000000007941 */ /* 0x000fea0003800200 */
.L_x_1096:
        /* <DEDUP_REMOVED lines=27> */
.L_x_1105:
        /* <DEDUP_REMOVED lines=65> */
.L_x_1107:
[----:B------:R-:W-:Y:S05]  /*54f60*/  BSYNC.RECONVERGENT B1 ;  /* 0x0000000000017941 */ /* 0x000fea0003800200 */
.L_x_1106:
        /* <DEDUP_REMOVED lines=19> */
.L_x_1104:
[----:B------:R-:W-:Y:S01]  /*550a0*/  FMUL R14, RZ, R18 ;  /* 0x00000012ff0e7220 */ /* 0x000fe20000400000 */
[----:B------:R-:W-:-:S07]  /*550b0*/  IMAD.MOV.U32 R23, RZ, RZ, RZ ;  /* 0x000000ffff177224 */ /* 0x000fce00078e00ff */
.L_x_1103:
[----:B------:R-:W-:Y:S05]  /*550c0*/  BSYNC.RECONVERGENT B0 ;  /* 0x0000000000007941 */ /* 0x000fea0003800200 */
.L_x_1102:
        /* <DEDUP_REMOVED lines=28> */
.L_x_1111:
        /* <DEDUP_REMOVED lines=65> */
.L_x_1113:
[----:B------:R-:W-:Y:S05]  /*556a0*/  BSYNC.RECONVERGENT B1 ;  /* 0x0000000000017941 */ /* 0x000fea0003800200 */
.L_x_1112:
        /* <DEDUP_REMOVED lines=19> */
.L_x_1110:
[----:B------:R-:W-:Y:S01]  /*557e0*/  FMUL R19, RZ, R18 ;  /* 0x00000012ff137220 */ /* 0x000fe20000400000 */
[----:B------:R-:W-:-:S07]  /*557f0*/  IMAD.MOV.U32 R20, RZ, RZ, RZ ;  /* 0x000000ffff147224 */ /* 0x000fce00078e00ff */
.L_x_1109:
[----:B------:R-:W-:Y:S05]  /*55800*/  BSYNC.RECONVERGENT B0 ;  /* 0x0000000000007941 */ /* 0x000fea0003800200 */
.L_x_1108:
        /* <DEDUP_REMOVED lines=34> */
.L_x_1117:
        /* <DEDUP_REMOVED lines=65> */
.L_x_1119:
[----:B------:R-:W-:Y:S05]  /*55e40*/  BSYNC.RECONVERGENT B1 ;  /* 0x0000000000017941 */ /* 0x000fea0003800200 */
.L_x_1118:
        /* <DEDUP_REMOVED lines=19> */
.L_x_1116:
[----:B------:R-:W-:Y:S01]  /*55f80*/  FMUL R15, RZ, R18 ;  /* 0x00000012ff0f7220 */ /* 0x000fe20000400000 */
[----:B------:R-:W-:-:S07]  /*55f90*/  IMAD.MOV.U32 R21, RZ, RZ, RZ ;  /* 0x000000ffff157224 */ /* 0x000fce00078e00ff */
.L_x_1115:
[----:B------:R-:W-:Y:S05]  /*55fa0*/  BSYNC.RECONVERGENT B0 ;  /* 0x0000000000007941 */ /* 0x000fea0003800200 */
.L_x_1114:
        /* <DEDUP_REMOVED lines=27> */
.L_x_1123:
        /* <DEDUP_REMOVED lines=65> */
.L_x_1125:
[----:B------:R-:W-:Y:S05]  /*56570*/  BSYNC.RECONVERGENT B1 ;  /* 0x0000000000017941 */ /* 0x000fea0003800200 */
.L_x_1124:
        /* <DEDUP_REMOVED lines=19> */
.L_x_1122:
[----:B------:R-:W-:Y:S01]  /*566b0*/  FMUL R14, RZ, R18 ;  /* 0x00000012ff0e7220 */ /* 0x000fe20000400000 */
[----:B------:R-:W-:-:S07]  /*566c0*/  MOV R23, RZ ;  /* 0x000000ff00177202 */ /* 0x000fce0000000f00 */
.L_x_1121:
[----:B------:R-:W-:Y:S05]  /*566d0*/  BSYNC.RECONVERGENT B0 ;  /* 0x0000000000007941 */ /* 0x000fea0003800200 */
.L_x_1120:
        /* <DEDUP_REMOVED lines=28> */
.L_x_1129:
        /* <DEDUP_REMOVED lines=65> */
.L_x_1131:
[----:B------:R-:W-:Y:S05]  /*56cb0*/  BSYNC.RECONVERGENT B1 ;  /* 0x0000000000017941 */ /* 0x000fea0003800200 */
.L_x_1130:
        /* <DEDUP_REMOVED lines=19> */
.L_x_1128:
[----:B------:R-:W-:Y:S01]  /*56df0*/  FMUL R19, RZ, R18 ;  /* 0x00000012ff137220 */ /* 0x000fe20000400000 */
[----:B------:R-:W-:-:S07]  /*56e00*/  MOV R20, RZ ;  /* 0x000000ff00147202 */ /* 0x000fce0000000f00 */
.L_x_1127:
[----:B------:R-:W-:Y:S05]  /*56e10*/  BSYNC.RECONVERGENT B0 ;  /* 0x0000000000007941 */ /* 0x000fea0003800200 */
.L_x_1126:
        /* <DEDUP_REMOVED lines=34> */
.L_x_1135:
        /* <DEDUP_REMOVED lines=65> */
.L_x_1137:
[----:B------:R-:W-:Y:S05]  /*57450*/  BSYNC.RECONVERGENT B1 ;  /* 0x0000000000017941 */ /* 0x000fea0003800200 */
.L_x_1136:
        /* <DEDUP_REMOVED lines=19> */
.L_x_1134:
[----:B------:R-:W-:Y:S01]  /*57590*/  FMUL R15, RZ, R18 ;  /* 0x00000012ff0f7220 */ /* 0x000fe20000400000 */
[----:B------:R-:W-:-:S07]  /*575a0*/  IMAD.MOV.U32 R21, RZ, RZ, RZ ;  /* 0x000000ffff157224 */ /* 0x000fce00078e00ff */
.L_x_1133:
[----:B------:R-:W-:Y:S05]  /*575b0*/  BSYNC.RECONVERGENT B0 ;  /* 0x0000000000007941 */ /* 0x000fea0003800200 */
.L_x_1132:
        /* <DEDUP_REMOVED lines=27> */
.L_x_1141:
        /* <DEDUP_REMOVED lines=65> */
.L_x_1143:
[----:B------:R-:W-:Y:S05]  /*57b80*/  BSYNC.RECONVERGENT B1 ;  /* 0x0000000000017941 */ /* 0x000fea0003800200 */
.L_x_1142:
        /* <DEDUP_REMOVED lines=19> */
.L_x_1140:
[----:B------:R-:W-:Y:S01]  /*57cc0*/  FMUL R14, RZ, R18 ;  /* 0x00000012ff0e7220 */ /* 0x000fe20000400000 */
[----:B------:R-:W-:-:S07]  /*57cd0*/  IMAD.MOV.U32 R23, RZ, RZ, RZ ;  /* 0x000000ffff177224 */ /* 0x000fce00078e00ff */
.L_x_1139:
[----:B------:R-:W-:Y:S05]  /*57ce0*/  BSYNC.RECONVERGENT B0 ;  /* 0x0000000000007941 */ /* 0x000fea0003800200 */
.L_x_1138:
        /* <DEDUP_REMOVED lines=28> */
.L_x_1147:
        /* <DEDUP_REMOVED lines=65> */
.L_x_1149:
[----:B------:R-:W-:Y:S05]  /*582c0*/  BSYNC.RECONVERGENT B1 ;  /* 0x0000000000017941 */ /* 0x000fea0003800200 */
.L_x_1148:
        /* <DEDUP_REMOVED lines=19> */
.L_x_1146:
[----:B------:R-:W-:Y:S01]  /*58400*/  FMUL R19, RZ, R18 ;  /* 0x00000012ff137220 */ /* 0x000fe20000400000 */
[----:B------:R-:W-:-:S07]  /*58410*/  IMAD.MOV.U32 R20, RZ, RZ, RZ ;  /* 0x000000ffff147224 */ /* 0x000fce00078e00ff */
.L_x_1145:
[----:B------:R-:W-:Y:S05]  /*58420*/  BSYNC.RECONVERGENT B0 ;  /* 0x0000000000007941 */ /* 0x000fea0003800200 */
.L_x_1144:
        /* <DEDUP_REMOVED lines=34> */
.L_x_1153:
        /* <DEDUP_REMOVED lines=65> */
.L_x_1155:
[----:B------:R-:W-:Y:S05]  /*58a60*/  BSYNC.RECONVERGENT B1 ;  /* 0x0000000000017941 */ /* 0x000fea0003800200 */
.L_x_1154:
        /* <DEDUP_REMOVED lines=19> */
.L_x_1152:
[----:B------:R-:W-:Y:S01]  /*58ba0*/  FMUL R15, RZ, R18 ;  /* 0x00000012ff0f7220 */ /* 0x000fe20000400000 */
[----:B------:R-:W-:-:S07]  /*58bb0*/  IMAD.MOV.U32 R21, RZ, RZ, RZ ;  /* 0x000000ffff157224 */ /* 0x000fce00078e00ff */
.L_x_1151:
[----:B------:R-:W-:Y:S05]  /*58bc0*/  BSYNC.RECONVERGENT B0 ;  /* 0x0000000000007941 */ /* 0x000fea0003800200 */
.L_x_1150:
        /* <DEDUP_REMOVED lines=27> */
.L_x_1159:
        /* <DEDUP_REMOVED lines=65> */
.L_x_1161:
[----:B------:R-:W-:Y:S05]  /*59190*/  BSYNC.RECONVERGENT B1 ;  /* 0x0000000000017941 */ /* 0x000fea0003800200 */
.L_x_1160:
        /* <DEDUP_REMOVED lines=19> */
.L_x_1158:
[----:B------:R-:W-:Y:S01]  /*592d0*/  FMUL R14, RZ, R18 ;  /* 0x00000012ff0e7220 */ /* 0x000fe20000400000 */
[----:B------:R-:W-:-:S07]  /*592e0*/  IMAD.MOV.U32 R23, RZ, RZ, RZ ;  /* 0x000000ffff177224 */ /* 0x000fce00078e00ff */
.L_x_1157:
[----:B------:R-:W-:Y:S05]  /*592f0*/  BSYNC.RECONVERGENT B0 ;  /* 0x0000000000007941 */ /* 0x000fea0003800200 */
.L_x_1156:
        /* <DEDUP_REMOVED lines=28> */
.L_x_1165:
        /* <DEDUP_REMOVED lines=65> */
.L_x_1167:
[----:B------:R-:W-:Y:S05]  /*598d0*/  BSYNC.RECONVERGENT B1 ;  /* 0x0000000000017941 */ /* 0x000fea0003800200 */
.L_x_1166:
        /* <DEDUP_REMOVED lines=19> */
.L_x_1164:
[----:B------:R-:W-:Y:S01]  /*59a10*/  FMUL R19, RZ, R18 ;  /* 0x00000012ff137220 */ /* 0x000fe20000400000 */
[----:B------:R-:W-:-:S07]  /*59a20*/  IMAD.MOV.U32 R20, RZ, RZ, RZ ;  /* 0x000000ffff147224 */ /* 0x000fce00078e00ff */
.L_x_1163:
[----:B------:R-:W-:Y:S05]  /*59a30*/  BSYNC.RECONVERGENT B0 ;  /* 0x0000000000007941 */ /* 0x000fea0003800200 */
.L_x_1162:
        /* <DEDUP_REMOVED lines=34> */
.L_x_1171:
        /* <DEDUP_REMOVED lines=65> */
.L_x_1173:
[----:B------:R-:W-:Y:S05]  /*5a070*/  BSYNC.RECONVERGENT B1 ;  /* 0x0000000000017941 */ /* 0x000fea0003800200 */
.L_x_1172:
        /* <DEDUP_REMOVED lines=19> */
.L_x_1170:
[----:B------:R-:W-:Y:S01]  /*5a1b0*/  FMUL R15, RZ, R18 ;  /* 0x00000012ff0f7220 */ /* 0x000fe20000400000 */
[----:B------:R-:W-:-:S07]  /*5a1c0*/  IMAD.MOV.U32 R21, RZ, RZ, RZ ;  /* 0x000000ffff157224 */ /* 0x000fce00078e00ff */
.L_x_1169:
[----:B------:R-:W-:Y:S05]  /*5a1d0*/  BSYNC.RECONVERGENT B0 ;  /* 0x0000000000007941 */ /* 0x000fea0003800200 */
.L_x_1168:
        /* <DEDUP_REMOVED lines=27> */
.L_x_1177:
        /* <DEDUP_REMOVED lines=65> */
.L_x_1179:
[----:B------:R-:W-:Y:S05]  /*5a7a0*/  BSYNC.RECONVERGENT B1 ;  /* 0x0000000000017941 */ /* 0x000fea0003800200 */
.L_x_1178:
        /* <DEDUP_REMOVED lines=19> */
.L_x_1176:
[----:B------:R-:W-:Y:S01]  /*5a8e0*/  FMUL R14, RZ, R18 ;  /* 0x00000012ff0e7220 */ /* 0x000fe20000400000 */
[----:B------:R-:W-:-:S07]  /*5a8f0*/  IMAD.MOV.U32 R23, RZ, RZ, RZ ;  /* 0x000000ffff177224 */ /* 0x000fce00078e00ff */
.L_x_1175:
[----:B------:R-:W-:Y:S05]  /*5a900*/  BSYNC.RECONVERGENT B0 ;  /* 0x0000000000007941 */ /* 0x000fea0003800200 */
.L_x_1174:
        /* <DEDUP_REMOVED lines=28> */
.L_x_1183:
        /* <DEDUP_REMOVED lines=47> */
[--C-:B------:R-:W-:Y:S01]  /*5adc0*/  @P0 IMAD.MOV.U32 R19, RZ, RZ, R6.reuse ;  /* 0x000000ffff130224 */ /* 0x100fe200078e0006 */
[----:B------:R-:W-:Y:S01]  /*5add0*/  @P3 MOV R19, R7 ;  /* 0x0000000700133202 */ /* 0x000fe20000000f00 */
[----:B------:R-:W-:Y:S02]  /*5ade0*/  @P3 IMAD.MOV.U32 R14, RZ, RZ, R6 ;  /* 0x000000ffff0e3224 */ /* 0x000fe400078e0006 */
        /* <DEDUP_REMOVED lines=15> */
.L_x_1185:
[----:B------:R-:W-:Y:S05]  /*5aee0*/  BSYNC.RECONVERGENT B1 ;  /* 0x0000000000017941 */ /* 0x000fea0003800200 */
.L_x_1184:
        /* <DEDUP_REMOVED lines=19> */
.L_x_1182:
[----:B------:R-:W-:Y:S01]  /*5b020*/  FMUL R19, RZ, R18 ;  /* 0x00000012ff137220 */ /* 0x000fe20000400000 */
[----:B------:R-:W-:-:S07]  /*5b030*/  IMAD.MOV.U32 R20, RZ, RZ, RZ ;  /* 0x000000ffff147224 */ /* 0x000fce00078e00ff */
.L_x_1181:
[----:B------:R-:W-:Y:S05]  /*5b040*/  BSYNC.RECONVERGENT B0 ;  /* 0x0000000000007941 */ /* 0x000fea0003800200 */
.L_x_1180:
        /* <DEDUP_REMOVED lines=34> */
.L_x_1189:
        /* <DEDUP_REMOVED lines=65> */
.L_x_1191:
[----:B------:R-:W-:Y:S05]  /*5b680*/  BSYNC.RECONVERGENT B1 ;  /* 0x0000000000017941 */ /* 0x000fea0003800200 */
.L_x_1190:
        /* <DEDUP_REMOVED lines=19> */
.L_x_1188:
[----:B------:R-:W-:Y:S01]  /*5b7c0*/  FMUL R15, RZ, R18 ;  /* 0x00000012ff0f7220 */ /* 0x000fe20000400000 */
[----:B------:R-:W-:-:S07]  /*5b7d0*/  IMAD.MOV.U32 R21, RZ, RZ, RZ ;  /* 0x000000ffff157224 */ /* 0x000fce00078e00ff */
.L_x_1187:
[----:B------:R-:W-:Y:S05]  /*5b7e0*/  BSYNC.RECONVERGENT B0 ;  /* 0x0000000000007941 */ /* 0x000fea0003800200 */
.L_x_1186:
        /* <DEDUP_REMOVED lines=27> */
.L_x_1195:
        /* <DEDUP_REMOVED lines=65> */
.L_x_1197:
[----:B------:R-:W-:Y:S05]  /*5bdb0*/  BSYNC.RECONVERGENT B1 ;  /* 0x0000000000017941 */ /* 0x000fea0003800200 */
.L_x_1196:
        /* <DEDUP_REMOVED lines=19> */
.L_x_1194:
[----:B------:R-:W-:Y:S01]  /*5bef0*/  FMUL R14, RZ, R18 ;  /* 0x00000012ff0e7220 */ /* 0x000fe20000400000 */
[----:B------:R-:W-:-:S07]  /*5bf00*/  IMAD.MOV.U32 R23, RZ, RZ, RZ ;  /* 0x000000ffff177224 */ /* 0x000fce00078e00ff */
.L_x_1193:
[----:B------:R-:W-:Y:S05]  /*5bf10*/  BSYNC.RECONVERGENT B0 ;  /* 0x0000000000007941 */ /* 0x000fea0003800200 */
.L_x_1192:
        /* <DEDUP_REMOVED lines=28> */
.L_x_1201:
        /* <DEDUP_REMOVED lines=65> */
.L_x_1203:
[----:B------:R-:W-:Y:S05]  /*5c4f0*/  BSYNC.RECONVERGENT B1 ;  /* 0x0000000000017941 */ /* 0x000fea0003800200 */
.L_x_1202:
        /* <DEDUP_REMOVED lines=19> */
.L_x_1200:
[----:B------:R-:W-:Y:S01]  /*5c630*/  FMUL R19, RZ, R18 ;  /* 0x00000012ff137220 */ /* 0x000fe20000400000 */
[----:B------:R-:W-:-:S07]  /*5c640*/  MOV R20, RZ ;  /* 0x000000ff00147202 */ /* 0x000fce0000000f00 */
.L_x_1199:
[----:B------:R-:W-:Y:S05]  /*5c650*/  BSYNC.RECONVERGENT B0 ;  /* 0x0000000000007941 */ /* 0x000fea0003800200 */
.L_x_1198:
        /* <DEDUP_REMOVED lines=34> */
.L_x_1207:
        /* <DEDUP_REMOVED lines=65> */
.L_x_1209:
[----:B------:R-:W-:Y:S05]  /*5cc90*/  BSYNC.RECONVERGENT B1 ;  /* 0x0000000000017941 */ /* 0x000fea0003800200 */
.L_x_1208:
        /* <DEDUP_REMOVED lines=19> */
.L_x_1206:
[----:B------:R-:W-:Y:S01]  /*5cdd0*/  FMUL R15, RZ, R18 ;  /* 0x00000012ff0f7220 */ /* 0x000fe20000400000 */
[----:B------:R-:W-:-:S07]  /*5cde0*/  IMAD.MOV.U32 R21, RZ, RZ, RZ ;  /* 0x000000ffff157224 */ /* 0x000fce00078e00ff */
.L_x_1205:
[----:B------:R-:W-:Y:S05]  /*5cdf0*/  BSYNC.RECONVERGENT B0 ;  /* 0x0000000000007941 */ /* 0x000fea0003800200 */
.L_x_1204:
        /* <DEDUP_REMOVED lines=27> */
.L_x_1213:
        /* <DEDUP_REMOVED lines=65> */
.L_x_1215:
[----:B------:R-:W-:Y:S05]  /*5d3c0*/  BSYNC.RECONVERGENT B1 ;  /* 0x0000000000017941 */ /* 0x000fea0003800200 */
.L_x_1214:
        /* <DEDUP_REMOVED lines=19> */
.L_x_1212:
[----:B------:R-:W-:Y:S01]  /*5d500*/  FMUL R14, RZ, R18 ;  /* 0x00000012ff0e7220 */ /* 0x000fe20000400000 */
[----:B------:R-:W-:-:S07]  /*5d510*/  MOV R23, RZ ;  /* 0x000000ff00177202 */ /* 0x000fce0000000f00 */
.L_x_1211:
[----:B------:R-:W-:Y:S05]  /*5d520*/  BSYNC.RECONVERGENT B0 ;  /* 0x0000000000007941 */ /* 0x000fea0003800200 */
.L_x_1210:
        /* <DEDUP_REMOVED lines=28> */
.L_x_1219:
        /* <DEDUP_REMOVED lines=65> */
.L_x_1221:
[----:B------:R-:W-:Y:S05]  /*5db00*/  BSYNC.RECONVERGENT B1 ;  /* 0x0000000000017941 */ /* 0x000fea0003800200 */
.L_x_1220:
        /* <DEDUP_REMOVED lines=19> */
.L_x_1218:
[----:B------:R-:W-:Y:S01]  /*5dc40*/  FMUL R19, RZ, R18 ;  /* 0x00000012ff137220 */ /* 0x000fe20000400000 */
[----:B------:R-:W-:-:S07]  /*5dc50*/  IMAD.MOV.U32 R20, RZ, RZ, RZ ;  /* 0x000000ffff147224 */ /* 0x000fce00078e00ff */
.L_x_1217:
[----:B------:R-:W-:Y:S05]  /*5dc60*/  BSYNC.RECONVERGENT B0 ;  /* 0x0000000000007941 */ /* 0x000fea0003800200 */
.L_x_1216:
        /* <DEDUP_REMOVED lines=34> */
.L_x_1225:
        /* <DEDUP_REMOVED lines=65> */
.L_x_1227:
[----:B------:R-:W-:Y:S05]  /*5e2a0*/  BSYNC.RECONVERGENT B1 ;  /* 0x0000000000017941 */ /* 0x000fea0003800200 */
.L_x_1226:
        /* <DEDUP_REMOVED lines=19> */
.L_x_1224:
[----:B------:R-:W-:Y:S01]  /*5e3e0*/  FMUL R15, RZ, R18 ;  /* 0x00000012ff0f7220 */ /* 0x000fe20000400000 */
[----:B------:R-:W-:-:S07]  /*5e3f0*/  IMAD.MOV.U32 R21, RZ, RZ, RZ ;  /* 0x000000ffff157224 */ /* 0x000fce00078e00ff */
.L_x_1223:
[----:B------:R-:W-:Y:S05]  /*5e400*/  BSYNC.RECONVERGENT B0 ;  /* 0x0000000000007941 */ /* 0x000fea0003800200 */
.L_x_1222:
        /* <DEDUP_REMOVED lines=27> */
.L_x_1231:
        /* <DEDUP_REMOVED lines=65> */
.L_x_1233:
[----:B------:R-:W-:Y:S05]  /*5e9d0*/  BSYNC.RECONVERGENT B1 ;  /* 0x0000000000017941 */ /* 0x000fea0003800200 */
.L_x_1232:
        /* <DEDUP_REMOVED lines=19> */
.L_x_1230:
[----:B------:R-:W-:Y:S01]  /*5eb10*/  FMUL R14, RZ, R18 ;  /* 0x00000012ff0e7220 */ /* 0x000fe20000400000 */
[----:B------:R-:W-:-:S07]  /*5eb20*/  IMAD.MOV.U32 R23, RZ, RZ, RZ ;  /* 0x000000ffff177224 */ /* 0x000fce00078e00ff */
.L_x_1229:
[----:B------:R-:W-:Y:S05]  /*5eb30*/  BSYNC.RECONVERGENT B0 ;  /* 0x0000000000007941 */ /* 0x000fea0003800200 */
.L_x_1228:
        /* <DEDUP_REMOVED lines=28> */
.L_x_1237:
        /* <DEDUP_REMOVED lines=65> */
.L_x_1239:
[----:B------:R-:W-:Y:S05]  /*5f110*/  BSYNC.RECONVERGENT B1 ;  /* 0x0000000000017941 */ /* 0x000fea0003800200 */
.L_x_1238:
        /* <DEDUP_REMOVED lines=19> */
.L_x_1236:
[----:B------:R-:W-:Y:S01]  /*5f250*/  FMUL R19, RZ, R18 ;  /* 0x00000012ff137220 */ /* 0x000fe20000400000 */
[----:B------:R-:W-:-:S07]  /*5f260*/  IMAD.MOV.U32 R20, RZ, RZ, RZ ;  /* 0x000000ffff147224 */ /* 0x000fce00078e00ff */
.L_x_1235:
[----:B------:R-:W-:Y:S05]  /*5f270*/  BSYNC.RECONVERGENT B0 ;  /* 0x0000000000007941 */ /* 0x000fea0003800200 */
.L_x_1234:
        /* <DEDUP_REMOVED lines=34> */
.L_x_1243:
        /* <DEDUP_REMOVED lines=65> */
.L_x_1245:
[----:B------:R-:W-:Y:S05]  /*5f8b0*/  BSYNC.RECONVERGENT B1 ;  /* 0x0000000000017941 */ /* 0x000fea0003800200 */
.L_x_1244:
        /* <DEDUP_REMOVED lines=19> */
.L_x_1242:
[----:B------:R-:W-:Y:S01]  /*5f9f0*/  FMUL R15, RZ, R18 ;  /* 0x00000012ff0f7220 */ /* 0x000fe20000400000 */
[----:B------:R-:W-:-:S07]  /*5fa00*/  IMAD.MOV.U32 R21, RZ, RZ, RZ ;  /* 0x000000ffff157224 */ /* 0x000fce00078e00ff */
.L_x_1241:
[----:B------:R-:W-:Y:S05]  /*5fa10*/  BSYNC.RECONVERGENT B0 ;  /* 0x0000000000007941 */ /* 0x000fea0003800200 */
.L_x_1240:
        /* <DEDUP_REMOVED lines=27> */
.L_x_1249:
        /* <DEDUP_REMOVED lines=65> */
.L_x_1251:
[----:B------:R-:W-:Y:S05]  /*5ffe0*/  BSYNC.RECONVERGENT B1 ;  /* 0x0000000000017941 */ /* 0x000fea0003800200 */
.L_x_1250:
        /* <DEDUP_REMOVED lines=19> */
.L_x_1248:
[----:B------:R-:W-:Y:S01]  /*60120*/  FMUL R14, RZ, R18 ;  /* 0x00000012ff0e7220 */ /* 0x000fe20000400000 */
[----:B------:R-:W-:-:S07]  /*60130*/  IMAD.MOV.U32 R23, RZ, RZ, RZ ;  /* 0x000000ffff177224 */ /* 0x000fce00078e00ff */
.L_x_1247:
[----:B------:R-:W-:Y:S05]  /*60140*/  BSYNC.RECONVERGENT B0 ;  /* 0x0000000000007941 */ /* 0x000fea0003800200 */
.L_x_1246:
        /* <DEDUP_REMOVED lines=28> */
.L_x_1255:
        /* <DEDUP_REMOVED lines=65> */
.L_x_1257:
[----:B------:R-:W-:Y:S05]  /*60720*/  BSYNC.RECONVERGENT B1 ;  /* 0x0000000000017941 */ /* 0x000fea0003800200 */
.L_x_1256:
        /* <DEDUP_REMOVED lines=19> */
.L_x_1254:
[----:B------:R-:W-:Y:S01]  /*60860*/  FMUL R19, RZ, R18 ;  /* 0x00000012ff137220 */ /* 0x000fe20000400000 */
[----:B------:R-:W-:-:S07]  /*60870*/  IMAD.MOV.U32 R20, RZ, RZ, RZ ;  /* 0x000000ffff147224 */ /* 0x000fce00078e00ff */
.L_x_1253:
[----:B------:R-:W-:Y:S05]  /*60880*/  BSYNC.RECONVERGENT B0 ;  /* 0x0000000000007941 */ /* 0x000fea0003800200 */
.L_x_1252:
        /* <DEDUP_REMOVED lines=34> */
.L_x_1261:
        /* <DEDUP_REMOVED lines=65> */
.L_x_1263:
[----:B------:R-:W-:Y:S05]  /*60ec0*/  BSYNC.RECONVERGENT B1 ;  /* 0x0000000000017941 */ /* 0x000fea0003800200 */
.L_x_1262:
        /* <DEDUP_REMOVED lines=19> */
.L_x_1260:
[----:B------:R-:W-:Y:S01]  /*61000*/  FMUL R15, RZ, R18 ;  /* 0x00000012ff0f7220 */ /* 0x000fe20000400000 */
[----:B------:R-:W-:-:S07]  /*61010*/  MOV R21, RZ ;  /* 0x000000ff00157202 */ /* 0x000fce0000000f00 */
.L_x_1259:
[----:B------:R-:W-:Y:S05]  /*61020*/  BSYNC.RECONVERGENT B0 ;  /* 0x0000000000007941 */ /* 0x000fea0003800200 */
.L_x_1258:
        /* <DEDUP_REMOVED lines=27> */
.L_x_1267:
        /* <DEDUP_REMOVED lines=65> */
.L_x_1269:
[----:B------:R-:W-:Y:S05]  /*615f0*/  BSYNC.RECONVERGENT B1 ;  /* 0x0000000000017941 */ /* 0x000fea0003800200 */
.L_x_1268:
        /* <DEDUP_REMOVED lines=19> */
.L_x_1266:
[----:B------:R-:W-:Y:S01]  /*61730*/  FMUL R14, RZ, R18 ;  /* 0x00000012ff0e7220 */ /* 0x000fe20000400000 */
[----:B------:R-:W-:-:S07]  /*61740*/  IMAD.MOV.U32 R23, RZ, RZ, RZ ;  /* 0x000000ffff177224 */ /* 0x000fce00078e00ff */
.L_x_1265:
[----:B------:R-:W-:Y:S05]  /*61750*/  BSYNC.RECONVERGENT B0 ;  /* 0x0000000000007941 */ /* 0x000fea0003800200 */
.L_x_1264:
        /* <DEDUP_REMOVED lines=28> */
.L_x_1273:
        /* <DEDUP_REMOVED lines=65> */
.L_x_1275:
[----:B------:R-:W-:Y:S05]  /*61d30*/  BSYNC.RECONVERGENT B1 ;  /* 0x0000000000017941 */ /* 0x000fea0003800200 */
.L_x_1274:
        /* <DEDUP_REMOVED lines=19> */
.L_x_1272:
[----:B------:R-:W-:Y:S01]  /*61e70*/  FMUL R19, RZ, R18 ;  /* 0x00000012ff137220 */ /* 0x000fe20000400000 */
[----:B------:R-:W-:-:S07]  /*61e80*/  IMAD.MOV.U32 R20, RZ, RZ, RZ ;  /* 0x000000ffff147224 */ /* 0x000fce00078e00ff */
.L_x_1271:
[----:B------:R-:W-:Y:S05]  /*61e90*/  BSYNC.RECONVERGENT B0 ;  /* 0x0000000000007941 */ /* 0x000fea0003800200 */
.L_x_1270:
        /* <DEDUP_REMOVED lines=34> */
.L_x_1279:
        /* <DEDUP_REMOVED lines=65> */
.L_x_1281:
[----:B------:R-:W-:Y:S05]  /*624d0*/  BSYNC.RECONVERGENT B1 ;  /* 0x0000000000017941 */ /* 0x000fea0003800200 */
.L_x_1280:
        /* <DEDUP_REMOVED lines=19> */
.L_x_1278:
[----:B------:R-:W-:Y:S01]  /*62610*/  FMUL R15, RZ, R18 ;  /* 0x00000012ff0f7220 */ /* 0x000fe20000400000 */
[----:B------:R-:W-:-:S07]  /*62620*/  IMAD.MOV.U32 R21, RZ, RZ, RZ ;  /* 0x000000ffff157224 */ /* 0x000fce00078e00ff */
.L_x_1277:
[----:B------:R-:W-:Y:S05]  /*62630*/  BSYNC.RECONVERGENT B0 ;  /* 0x0000000000007941 */ /* 0x000fea0003800200 */
.L_x_1276:
        /* <DEDUP_REMOVED lines=27> */
.L_x_1285:
        /* <DEDUP_REMOVED lines=65> */
.L_x_1287:
[----:B------:R-:W-:Y:S05]  /*62c00*/  BSYNC.RECONVERGENT B1 ;  /* 0x0000000000017941 */ /* 0x000fea0003800200 */
.L_x_1286:
        /* <DEDUP_REMOVED lines=19> */
.L_x_1284:
[----:B------:R-:W-:Y:S01]  /*62d40*/  FMUL R14, RZ, R18 ;  /* 0x00000012ff0e7220 */ /* 0x000fe20000400000 */
[----:B------:R-:W-:-:S07]  /*62d50*/  IMAD.MOV.U32 R23, RZ, RZ, RZ ;  /* 0x000000ffff177224 */ /* 0x000fce00078e00ff */
.L_x_1283:
[----:B------:R-:W-:Y:S05]  /*62d60*/  BSYNC.RECONVERGENT B0 ;  /* 0x0000000000007941 */ /* 0x000fea0003800200 */
.L_x_1282:
        /* <DEDUP_REMOVED lines=28> */
.L_x_1291:
        /* <DEDUP_REMOVED lines=65> */
.L_x_1293:
[----:B------:R-:W-:Y:S05]  /*63340*/  BSYNC.RECONVERGENT B1 ;  /* 0x0000000000017941 */ /* 0x000fea0003800200 */
.L_x_1292:
        /* <DEDUP_REMOVED lines=19> */
.L_x_1290:
[----:B------:R-:W-:Y:S01]  /*63480*/  FMUL R19, RZ, R18 ;  /* 0x00000012ff137220 */ /* 0x000fe20000400000 */
[----:B------:R-:W-:-:S07]  /*63490*/  IMAD.MOV.U32 R20, RZ, RZ, RZ ;  /* 0x000000ffff147224 */ /* 0x000fce00078e00ff */
.L_x_1289:
[----:B------:R-:W-:Y:S05]  /*634a0*/  BSYNC.RECONVERGENT B0 ;  /* 0x0000000000007941 */ /* 0x000fea0003800200 */
.L_x_1288:
        /* <DEDUP_REMOVED lines=34> */
.L_x_1297:
        /* <DEDUP_REMOVED lines=65> */
.L_x_1299:
[----:B------:R-:W-:Y:S05]  /*63ae0*/  BSYNC.RECONVERGENT B1 ;  /* 0x0000000000017941 */ /* 0x000fea0003800200 */
.L_x_1298:
        /* <DEDUP_REMOVED lines=19> */
.L_x_1296:
[----:B------:R-:W-:Y:S01]  /*63c20*/  FMUL R15, RZ, R18 ;  /* 0x00000012ff0f7220 */ /* 0x000fe20000400000 */
[----:B------:R-:W-:-:S07]  /*63c30*/  IMAD.MOV.U32 R21, RZ, RZ, RZ ;  /* 0x000000ffff157224 */ /* 0x000fce00078e00ff */
.L_x_1295:
[----:B------:R-:W-:Y:S05]  /*63c40*/  BSYNC.RECONVERGENT B0 ;  /* 0x0000000000007941 */ /* 0x000fea0003800200 */
.L_x_1294:
        /* <DEDUP_REMOVED lines=27> */
.L_x_1303:
        /* <DEDUP_REMOVED lines=65> */
.L_x_1305:
[----:B------:R-:W-:Y:S05]  /*64210*/  BSYNC.RECONVERGENT B1 ;  /* 0x0000000000017941 */ /* 0x000fea0003800200 */
.L_x_1304:
        /* <DEDUP_REMOVED lines=19> */
.L_x_1302:
[----:B------:R-:W-:Y:S01]  /*64350*/  FMUL R14, RZ, R18 ;  /* 0x00000012ff0e7220 */ /* 0x000fe20000400000 */
[----:B------:R-:W-:-:S07]  /*64360*/  IMAD.MOV.U32 R23, RZ, RZ, RZ ;  /* 0x000000ffff177224 */ /* 0x000fce00078e00ff */
.L_x_1301:
[----:B------:R-:W-:Y:S05]  /*64370*/  BSYNC.RECONVERGENT B0 ;  /* 0x0000000000007941 */ /* 0x000fea0003800200 */
.L_x_1300:
        /* <DEDUP_REMOVED lines=28> */
.L_x_1309:
        /* <DEDUP_REMOVED lines=47> */
[----:B------:R-:W-:Y:S01]  /*64830*/  @P0 IMAD.MOV.U32 R19, RZ, RZ, R6 ;  /* 0x000000ffff130224 */ /* 0x000fe200078e0006 */
[----:B------:R-:W-:Y:S01]  /*64840*/  @P3 MOV R14, R6 ;  /* 0x00000006000e3202 */ /* 0x000fe20000000f00 */
        /* <DEDUP_REMOVED lines=16> */
.L_x_1311:
[----:B------:R-:W-:Y:S05]  /*64950*/  BSYNC.RECONVERGENT B1 ;  /* 0x0000000000017941 */ /* 0x000fea0003800200 */
.L_x_1310:
        /* <DEDUP_REMOVED lines=19> */
.L_x_1308:
[----:B------:R-:W-:Y:S01]  /*64a90*/  FMUL R19, RZ, R18 ;  /* 0x00000012ff137220 */ /* 0x000fe20000400000 */
[----:B------:R-:W-:-:S07]  /*64aa0*/  IMAD.MOV.U32 R20, RZ, RZ, RZ ;  /* 0x000000ffff147224 */ /* 0x000fce00078e00ff */
.L_x_1307:
[----:B------:R-:W-:Y:S05]  /*64ab0*/  BSYNC.RECONVERGENT B0 ;  /* 0x0000000000007941 */ /* 0x000fea0003800200 */
.L_x_1306:
        /* <DEDUP_REMOVED lines=34> */
.L_x_1315:
        /* <DEDUP_REMOVED lines=65> */
.L_x_1317:
[----:B------:R-:W-:Y:S05]  /*650f0*/  BSYNC.RECONVERGENT B1 ;  /* 0x0000000000017941 */ /* 0x000fea0003800200 */
.L_x_1316:
        /* <DEDUP_REMOVED lines=19> */
.L_x_1314:
[----:B------:R-:W-:Y:S01]  /*65230*/  FMUL R15, RZ, R18 ;  /* 0x00000012ff0f7220 */ /* 0x000fe20000400000 */
[----:B------:R-:W-:-:S07]  /*65240*/  IMAD.MOV.U32 R21, RZ, RZ, RZ ;  /* 0x000000ffff157224 */ /* 0x000fce00078e00ff */
.L_x_1313:
[----:B------:R-:W-:Y:S05]  /*65250*/  BSYNC.RECONVERGENT B0 ;  /* 0x0000000000007941 */ /* 0x000fea0003800200 */
.L_x_1312:
        /* <DEDUP_REMOVED lines=27> */
.L_x_1321:
        /* <DEDUP_REMOVED lines=65> */
.L_x_1323:
[----:B------:R-:W-:Y:S05]  /*65820*/  BSYNC.RECONVERGENT B1 ;  /* 0x0000000000017941 */ /* 0x000fea0003800200 */
.L_x_1322:
        /* <DEDUP_REMOVED lines=19> */
.L_x_1320:
[----:B------:R-:W-:Y:S01]  /*65960*/  FMUL R14, RZ, R18 ;  /* 0x00000012ff0e7220 */ /* 0x000fe20000400000 */
[----:B------:R-:W-:-:S07]  /*65970*/  IMAD.MOV.U32 R23, RZ, RZ, RZ ;  /* 0x000000ffff177224 */ /* 0x000fce00078e00ff */
.L_x_1319:
[----:B------:R-:W-:Y:S05]  /*65980*/  BSYNC.RECONVERGENT B0 ;  /* 0x0000000000007941 */ /* 0x000fea0003800200 */
.L_x_1318:
        /* <DEDUP_REMOVED lines=28> */
.L_x_1327:
        /* <DEDUP_REMOVED lines=65> */
.L_x_1329:
[----:B------:R-:W-:Y:S05]  /*65f60*/  BSYNC.RECONVERGENT B1 ;  /* 0x0000000000017941 */ /* 0x000fea0003800200 */
.L_x_1328:
        /* <DEDUP_REMOVED lines=19> */
.L_x_1326:
[----:B------:R-:W-:Y:S01]  /*660a0*/  FMUL R19, RZ, R18 ;  /* 0x00000012ff137220 */ /* 0x000fe20000400000 */
[----:B------:R-:W-:-:S07]  /*660b0*/  IMAD.MOV.U32 R20, RZ, RZ, RZ ;  /* 0x000000ffff147224 */ /* 0x000fce00078e00ff */
.L_x_1325:
[----:B------:R-:W-:Y:S05]  /*660c0*/  BSYNC.RECONVERGENT B0 ;  /* 0x0000000000007941 */ /* 0x000fea0003800200 */
.L_x_1324:
        /* <DEDUP_REMOVED lines=34> */
.L_x_1333:
        /* <DEDUP_REMOVED lines=65> */
.L_x_1335:
[----:B------:R-:W-:Y:S05]  /*66700*/  BSYNC.RECONVERGENT B1 ;  /* 0x0000000000017941 */ /* 0x000fea0003800200 */
.L_x_1334:
        /* <DEDUP_REMOVED lines=19> */
.L_x_1332:
[----:B------:R-:W-:Y:S01]  /*66840*/  FMUL R15, RZ, R18 ;  /* 0x00000012ff0f7220 */ /* 0x000fe20000400000 */
[----:B------:R-:W-:-:S07]  /*66850*/  IMAD.MOV.U32 R21, RZ, RZ, RZ ;  /* 0x000000ffff157224 */ /* 0x000fce00078e00ff */
.L_x_1331:
[----:B------:R-:W-:Y:S05]  /*66860*/  BSYNC.RECONVERGENT B0 ;  /* 0x0000000000007941 */ /* 0x000fea0003800200 */
.L_x_1330:
        /* <DEDUP_REMOVED lines=27> */
.L_x_1339:
        /* <DEDUP_REMOVED lines=65> */
.L_x_1341:
[----:B------:R-:W-:Y:S05]  /*66e30*/  BSYNC.RECONVERGENT B1 ;  /* 0x0000000000017941 */ /* 0x000fea0003800200 */
.L_x_1340:
        /* <DEDUP_REMOVED lines=19> */
.L_x_1338:
[----:B------:R-:W-:Y:S01]  /*66f70*/  FMUL R14, RZ, R18 ;  /* 0x00000012ff0e7220 */ /* 0x000fe20000400000 */
[----:B------:R-:W-:-:S07]  /*66f80*/  IMAD.MOV.U32 R23, RZ, RZ, RZ ;  /* 0x000000ffff177224 */ /* 0x000fce00078e00ff */
.L_x_1337:
[----:B------:R-:W-:Y:S05]  /*66f90*/  BSYNC.RECONVERGENT B0 ;  /* 0x0000000000007941 */ /* 0x000fea0003800200 */
.L_x_1336:
        /* <DEDUP_REMOVED lines=28> */
.L_x_1345:
        /* <DEDUP_REMOVED lines=65> */
.L_x_1347:
[----:B------:R-:W-:Y:S05]  /*67570*/  BSYNC.RECONVERGENT B1 ;  /* 0x0000000000017941 */ /* 0x000fea0003800200 */
.L_x_1346:
        /* <DEDUP_REMOVED lines=19> */
.L_x_1344:
[----:B------:R-:W-:Y:S01]  /*676b0*/  FMUL R19, RZ, R18 ;  /* 0x00000012ff137220 */ /* 0x000fe20000400000 */
[----:B------:R-:W-:-:S07]  /*676c0*/  IMAD.MOV.U32 R20, RZ, RZ, RZ ;  /* 0x000000ffff147224 */ /* 0x000fce00078e00ff */
.L_x_1343:
[----:B------:R-:W-:Y:S05]  /*676d0*/  BSYNC.RECONVERGENT B0 ;  /* 0x0000000000007941 */ /* 0x000fea0003800200 */
.L_x_1342:
        /* <DEDUP_REMOVED lines=34> */
.L_x_1351:
        /* <DEDUP_REMOVED lines=65> */
.L_x_1353:
[----:B------:R-:W-:Y:S05]  /*67d10*/  BSYNC.RECONVERGENT B1 ;  /* 0x0000000000017941 */ /* 0x000fea0003800200 */
.L_x_1352:
        /* <DEDUP_REMOVED lines=19> */
.L_x_1350:
[----:B------:R-:W-:Y:S01]  /*67e50*/  FMUL R15, RZ, R18 ;  /* 0x00000012ff0f7220 */ /* 0x000fe20000400000 */
[----:B------:R-:W-:-:S07]  /*67e60*/  IMAD.MOV.U32 R21, RZ, RZ, RZ ;  /* 0x000000ffff157224 */ /* 0x000fce00078e00ff */
.L_x_1349:
[----:B------:R-:W-:Y:S05]  /*67e70*/  BSYNC.RECONVERGENT B0 ;  /* 0x0000000000007941 */ /* 0x000fea0003800200 */
.L_x_1348:
        /* <DEDUP_REMOVED lines=27> */
.L_x_1357:
        /* <DEDUP_REMOVED lines=65> */
.L_x_1359:
[----:B------:R-:W-:Y:S05]  /*68440*/  BSYNC.RECONVERGENT B1 ;  /* 0x0000000000017941 */ /* 0x000fea0003800200 */
.L_x_1358:
        /* <DEDUP_REMOVED lines=19> */
.L_x_1356:
[----:B------:R-:W-:Y:S01]  /*68580*/  FMUL R14, RZ, R18 ;  /* 0x00000012ff0e7220 */ /* 0x000fe20000400000 */
[----:B------:R-:W-:-:S07]  /*68590*/  IMAD.MOV.U32 R23, RZ, RZ, RZ ;  /* 0x000000ffff177224 */ /* 0x000fce00078e00ff */
.L_x_1355:
[----:B------:R-:W-:Y:S05]  /*685a0*/  BSYNC.RECONVERGENT B0 ;  /* 0x0000000000007941 */ /* 0x000fea0003800200 */
.L_x_1354:
        /* <DEDUP_REMOVED lines=28> */
.L_x_1363:
        /* <DEDUP_REMOVED lines=65> */
.L_x_1365:
[----:B------:R-:W-:Y:S05]  /*68b80*/  BSYNC.RECONVERGENT B1 ;  /* 0x0000000000017941 */ /* 0x000fea0003800200 */
.L_x_1364:
        /* <DEDUP_REMOVED lines=19> */
.L_x_1362:
[----:B------:R-:W-:Y:S01]  /*68cc0*/  FMUL R19, RZ, R18 ;  /* 0x00000012ff137220 */ /* 0x000fe20000400000 */
[----:B------:R-:W-:-:S07]  /*68cd0*/  MOV R20, RZ ;  /* 0x000000ff00147202 */ /* 0x000fce0000000f00 */
.L_x_1361:
[----:B------:R-:W-:Y:S05]  /*68ce0*/  BSYNC.RECONVERGENT B0 ;  /* 0x0000000000007941 */ /* 0x000fea0003800200 */
.L_x_1360:
        /* <DEDUP_REMOVED lines=34> */
.L_x_1369:
        /* <DEDUP_REMOVED lines=65> */
.L_x_1371:
[----:B------:R-:W-:Y:S05]  /*69320*/  BSYNC.RECONVERGENT B1 ;  /* 0x0000000000017941 */ /* 0x000fea0003800200 */
.L_x_1370:
        /* <DEDUP_REMOVED lines=19> */
.L_x_1368:
[----:B------:R-:W-:Y:S01]  /*69460*/  FMUL R15, RZ, R18 ;  /* 0x00000012ff0f7220 */ /* 0x000fe20000400000 */
[----:B------:R-:W-:-:S07]  /*69470*/  IMAD.MOV.U32 R21, RZ, RZ, RZ ;  /* 0x000000ffff157224 */ /* 0x000fce00078e00ff */
.L_x_1367:
[----:B------:R-:W-:Y:S05]  /*69480*/  BSYNC.RECONVERGENT B0 ;  /* 0x0000000000007941 */ /* 0x000fea0003800200 */
.L_x_1366:
        /* <DEDUP_REMOVED lines=27> */
.L_x_1375:
        /* <DEDUP_REMOVED lines=65> */
.L_x_1377:
[----:B------:R-:W-:Y:S05]  /*69a50*/  BSYNC.RECONVERGENT B1 ;  /* 0x0000000000017941 */ /* 0x000fea0003800200 */
.L_x_1376:
        /* <DEDUP_REMOVED lines=19> */
.L_x_1374:
[----:B------:R-:W-:Y:S01]  /*69b90*/  FMUL R14, RZ, R18 ;  /* 0x00000012ff0e7220 */ /* 0x000fe20000400000 */
[----:B------:R-:W-:-:S07]  /*69ba0*/  MOV R23, RZ ;  /* 0x000000ff00177202 */ /* 0x000fce0000000f00 */
.L_x_1373:
[----:B------:R-:W-:Y:S05]  /*69bb0*/  BSYNC.RECONVERGENT B0 ;  /* 0x0000000000007941 */ /* 0x000fea0003800200 */
.L_x_1372:
        /* <DEDUP_REMOVED lines=28> */
.L_x_1381:
        /* <DEDUP_REMOVED lines=65> */
.L_x_1383:
[----:B------:R-:W-:Y:S05]  /*6a190*/  BSYNC.RECONVERGENT B1 ;  /* 0x0000000000017941 */ /* 0x000fea0003800200 */
.L_x_1382:
        /* <DEDUP_REMOVED lines=19> */
.L_x_1380:
[----:B------:R-:W-:Y:S01]  /*6a2d0*/  FMUL R19, RZ, R18 ;  /* 0x00000012ff137220 */ /* 0x000fe20000400000 */
[----:B------:R-:W-:-:S07]  /*6a2e0*/  IMAD.MOV.U32 R20, RZ, RZ, RZ ;  /* 0x000000ffff147224 */ /* 0x000fce00078e00ff */
.L_x_1379:
[----:B------:R-:W-:Y:S05]  /*6a2f0*/  BSYNC.RECONVERGENT B0 ;  /* 0x0000000000007941 */ /* 0x000fea0003800200 */
.L_x_1378:
        /* <DEDUP_REMOVED lines=34> */
.L_x_1387:
        /* <DEDUP_REMOVED lines=65> */
.L_x_1389:
[----:B------:R-:W-:Y:S05]  /*6a930*/  BSYNC.RECONVERGENT B1 ;  /* 0x0000000000017941 */ /* 0x000fea0003800200 */
.L_x_1388:
        /* <DEDUP_REMOVED lines=19> */
.L_x_1386:
[----:B------:R-:W-:Y:S01]  /*6aa70*/  FMUL R15, RZ, R18 ;  /* 0x00000012ff0f7220 */ /* 0x000fe20000400000 */
[----:B------:R-:W-:-:S07]  /*6aa80*/  IMAD.MOV.U32 R21, RZ, RZ, RZ ;  /* 0x000000ffff157224 */ /* 0x000fce00078e00ff */
.L_x_1385:
[----:B------:R-:W-:Y:S05]  /*6aa90*/  BSYNC.RECONVERGENT B0 ;  /* 0x0000000000007941 */ /* 0x000fea0003800200 */
.L_x_1384:
        /* <DEDUP_REMOVED lines=27> */
.L_x_1393:
        /* <DEDUP_REMOVED lines=65> */
.L_x_1395:
[----:B------:R-:W-:Y:S05]  /*6b060*/  BSYNC.RECONVERGENT B1 ;  /* 0x0000000000017941 */ /* 0x000fea0003800200 */
.L_x_1394:
        /* <DEDUP_REMOVED lines=19> */
.L_x_1392:
[----:B------:R-:W-:Y:S01]  /*6b1a0*/  FMUL R14, RZ, R18 ;  /* 0x00000012ff0e7220 */ /* 0x000fe20000400000 */
[----:B------:R-:W-:-:S07]  /*6b1b0*/  IMAD.MOV.U32 R23, RZ, RZ, RZ ;  /* 0x000000ffff177224 */ /* 0x000fce00078e00ff */
.L_x_1391:
[----:B------:R-:W-:Y:S05]  /*6b1c0*/  BSYNC.RECONVERGENT B0 ;  /* 0x0000000000007941 */ /* 0x000fea0003800200 */
.L_x_1390:
        /* <DEDUP_REMOVED lines=28> */
.L_x_1399:
        /* <DEDUP_REMOVED lines=65> */
.L_x_1401:
[----:B------:R-:W-:Y:S05]  /*6b7a0*/  BSYNC.RECONVERGENT B1 ;  /* 0x0000000000017941 */ /* 0x000fea0003800200 */
.L_x_1400:
        /* <DEDUP_REMOVED lines=19> */
.L_x_1398:
[----:B------:R-:W-:Y:S01]  /*6b8e0*/  FMUL R19, RZ, R18 ;  /* 0x00000012ff137220 */ /* 0x000fe20000400000 */
[----:B------:R-:W-:-:S07]  /*6b8f0*/  IMAD.MOV.U32 R20, RZ, RZ, RZ ;  /* 0x000000ffff147224 */ /* 0x000fce00078e00ff */
.L_x_1397:
[----:B------:R-:W-:Y:S05]  /*6b900*/  BSYNC.RECONVERGENT B0 ;  /* 0x0000000000007941 */ /* 0x000fea0003800200 */
.L_x_1396:
        /* <DEDUP_REMOVED lines=34> */
.L_x_1405:
        /* <DEDUP_REMOVED lines=65> */
.L_x_1407:
[----:B------:R-:W-:Y:S05]  /*6bf40*/  BSYNC.RECONVERGENT B1 ;  /* 0x0000000000017941 */ /* 0x000fea0003800200 */
.L_x_1406:
        /* <DEDUP_REMOVED lines=19> */
.L_x_1404:
[----:B------:R-:W-:Y:S01]  /*6c080*/  FMUL R15, RZ, R18 ;  /* 0x00000012ff0f7220 */ /* 0x000fe20000400000 */
[----:B------:R-:W-:-:S07]  /*6c090*/  IMAD.MOV.U32 R21, RZ, RZ, RZ ;  /* 0x000000ffff157224 */ /* 0x000fce00078e00ff */
.L_x_1403:
[----:B------:R-:W-:Y:S05]  /*6c0a0*/  BSYNC.RECONVERGENT B0 ;  /* 0x0000000000007941 */ /* 0x000fea0003800200 */
.L_x_1402:
        /* <DEDUP_REMOVED lines=27> */
.L_x_1411:
        /* <DEDUP_REMOVED lines=65> */
.L_x_1413:
[----:B------:R-:W-:Y:S05]  /*6c670*/  BSYNC.RECONVERGENT B1 ;  /* 0x0000000000017941 */ /* 0x000fea0003800200 */
.L_x_1412:
        /* <DEDUP_REMOVED lines=19> */
.L_x_1410:
[----:B------:R-:W-:Y:S01]  /*6c7b0*/  FMUL R14, RZ, R18 ;  /* 0x00000012ff0e7220 */ /* 0x000fe20000400000 */
[----:B------:R-:W-:-:S07]  /*6c7c0*/  IMAD.MOV.U32 R23, RZ, RZ, RZ ;  /* 0x000000ffff177224 */ /* 0x000fce00078e00ff */
.L_x_1409:
[----:B------:R-:W-:Y:S05]  /*6c7d0*/  BSYNC.RECONVERGENT B0 ;  /* 0x0000000000007941 */ /* 0x000fea0003800200 */
.L_x_1408:
        /* <DEDUP_REMOVED lines=28> */
.L_x_1417:
        /* <DEDUP_REMOVED lines=65> */
.L_x_1419:
[----:B------:R-:W-:Y:S05]  /*6cdb0*/  BSYNC.RECONVERGENT B1 ;  /* 0x0000000000017941 */ /* 0x000fea0003800200 */
.L_x_1418:
        /* <DEDUP_REMOVED lines=19> */
.L_x_1416:
[----:B------:R-:W-:Y:S01]  /*6cef0*/  FMUL R19, RZ, R18 ;  /* 0x00000012ff137220 */ /* 0x000fe20000400000 */
[----:B------:R-:W-:-:S07]  /*6cf00*/  IMAD.MOV.U32 R20, RZ, RZ, RZ ;  /* 0x000000ffff147224 */ /* 0x000fce00078e00ff */
.L_x_1415:
[----:B------:R-:W-:Y:S05]  /*6cf10*/  BSYNC.RECONVERGENT B0 ;  /* 0x0000000000007941 */ /* 0x000fea0003800200 */
.L_x_1414:
        /* <DEDUP_REMOVED lines=34> */
.L_x_1423:
        /* <DEDUP_REMOVED lines=65> */
.L_x_1425:
[----:B------:R-:W-:Y:S05]  /*6d550*/  BSYNC.RECONVERGENT B1 ;  /* 0x0000000000017941 */ /* 0x000fea0003800200 */
.L_x_1424:
        /* <DEDUP_REMOVED lines=19> */
.L_x_1422:
[----:B------:R-:W-:Y:S01]  /*6d690*/  FMUL R15, RZ, R18 ;  /* 0x00000012ff0f7220 */ /* 0x000fe20000400000 */
[----:B------:R-:W-:-:S07]  /*6d6a0*/  MOV R21, RZ ;  /* 0x000000ff00157202 */ /* 0x000fce0000000f00 */
.L_x_1421:
[----:B------:R-:W-:Y:S05]  /*6d6b0*/  BSYNC.RECONVERGENT B0 ;  /* 0x0000000000007941 */ /* 0x000fea0003800200 */
.L_x_1420:
        /* <DEDUP_REMOVED lines=27> */
.L_x_1429:
        /* <DEDUP_REMOVED lines=65> */
.L_x_1431:
[----:B------:R-:W-:Y:S05]  /*6dc80*/  BSYNC.RECONVERGENT B1 ;  /* 0x0000000000017941 */ /* 0x000fea0003800200 */
.L_x_1430:
        /* <DEDUP_REMOVED lines=19> */
.L_x_1428:
[----:B------:R-:W-:Y:S01]  /*6ddc0*/  FMUL R14, RZ, R18 ;  /* 0x00000012ff0e7220 */ /* 0x000fe20000400000 */
[----:B------:R-:W-:-:S07]  /*6ddd0*/  IMAD.MOV.U32 R23, RZ, RZ, RZ ;  /* 0x000000ffff177224 */ /* 0x000fce00078e00ff */
.L_x_1427:
[----:B------:R-:W-:Y:S05]  /*6dde0*/  BSYNC.RECONVERGENT B0 ;  /* 0x0000000000007941 */ /* 0x000fea0003800200 */
.L_x_1426:
        /* <DEDUP_REMOVED lines=28> */
.L_x_1435:
        /* <DEDUP_REMOVED lines=65> */
.L_x_1437:
[----:B------:R-:W-:Y:S05]  /*6e3c0*/  BSYNC.RECONVERGENT B1 ;  /* 0x0000000000017941 */ /* 0x000fea0003800200 */
.L_x_1436:
        /* <DEDUP_REMOVED lines=19> */
.L_x_1434:
[----:B------:R-:W-:Y:S01]  /*6e500*/  FMUL R19, RZ, R18 ;  /* 0x00000012ff137220 */ /* 0x000fe20000400000 */
[----:B------:R-:W-:-:S07]  /*6e510*/  IMAD.MOV.U32 R20, RZ, RZ, RZ ;  /* 0x000000ffff147224 */ /* 0x000fce00078e00ff */
.L_x_1433:
[----:B------:R-:W-:Y:S05]  /*6e520*/  BSYNC.RECONVERGENT B0 ;  /* 0x0000000000007941 */ /* 0x000fea0003800200 */
.L_x_1432:
        /* <DEDUP_REMOVED lines=34> */
.L_x_1441:
        /* <DEDUP_REMOVED lines=65> */
.L_x_1443:
[----:B------:R-:W-:Y:S05]  /*6eb60*/  BSYNC.RECONVERGENT B1 ;  /* 0x0000000000017941 */ /* 0x000fea0003800200 */
.L_x_1442:
        /* <DEDUP_REMOVED lines=19> */
.L_x_1440:
[----:B------:R-:W-:Y:S01]  /*6eca0*/  FMUL R15, RZ, R18 ;  /* 0x00000012ff0f7220 */ /* 0x000fe20000400000 */
[----:B------:R-:W-:-:S07]  /*6ecb0*/  IMAD.MOV.U32 R21, RZ, RZ, RZ ;  /* 0x000000ffff157224 */ /* 0x000fce00078e00ff */
.L_x_1439:
[----:B------:R-:W-:Y:S05]  /*6ecc0*/  BSYNC.RECONVERGENT B0 ;  /* 0x0000000000007941 */ /* 0x000fea0003800200 */
.L_x_1438:
        /* <DEDUP_REMOVED lines=27> */
.L_x_1447:
        /* <DEDUP_REMOVED lines=65> */
.L_x_1449:
[----:B------:R-:W-:Y:S05]  /*6f290*/  BSYNC.RECONVERGENT B1 ;  /* 0x0000000000017941 */ /* 0x000fea0003800200 */
.L_x_1448:
        /* <DEDUP_REMOVED lines=19> */
.L_x_1446:
[----:B------:R-:W-:Y:S01]  /*6f3d0*/  FMUL R14, RZ, R18 ;  /* 0x00000012ff0e7220 */ /* 0x000fe20000400000 */
[----:B------:R-:W-:-:S07]  /*6f3e0*/  IMAD.MOV.U32 R23, RZ, RZ, RZ ;  /* 0x000000ffff177224 */ /* 0x000fce00078e00ff */
.L_x_1445:
[----:B------:R-:W-:Y:S05]  /*6f3f0*/  BSYNC.RECONVERGENT B0 ;  /* 0x0000000000007941 */ /* 0x000fea0003800200 */
.L_x_1444:
        /* <DEDUP_REMOVED lines=28> */
.L_x_1453:
        /* <DEDUP_REMOVED lines=65> */
.L_x_1455:
[----:B------:R-:W-:Y:S05]  /*6f9d0*/  BSYNC.RECONVERGENT B1 ;  /* 0x0000000000017941 */ /* 0x000fea0003800200 */
.L_x_1454:
        /* <DEDUP_REMOVED lines=19> */
.L_x_1452:
[----:B------:R-:W-:Y:S01]  /*6fb10*/  FMUL R19, RZ, R18 ;  /* 0x00000012ff137220 */ /* 0x000fe20000400000 */
[----:B------:R-:W-:-:S07]  /*6fb20*/  IMAD.MOV.U32 R20, RZ, RZ, RZ ;  /* 0x000000ffff147224 */ /* 0x000fce00078e00ff */
.L_x_1451:
[----:B------:R-:W-:Y:S05]  /*6fb30*/  BSYNC.RECONVERGENT B0 ;  /* 0x0000000000007941 */ /* 0x000fea0003800200 */
.L_x_1450:
        /* <DEDUP_REMOVED lines=34> */
.L_x_1459:
        /* <DEDUP_REMOVED lines=65> */
.L_x_1461:
[----:B------:R-:W-:Y:S05]  /*70170*/  BSYNC.RECONVERGENT B1 ;  /* 0x0000000000017941 */ /* 0x000fea0003800200 */
.L_x_1460:
        /* <DEDUP_REMOVED lines=19> */
.L_x_1458:
[----:B------:R-:W-:Y:S01]  /*702b0*/  FMUL R15, RZ, R18 ;  /* 0x00000012ff0f7220 */ /* 0x000fe20000400000 */
[----:B------:R-:W-:-:S07]  /*702c0*/  IMAD.MOV.U32 R21, RZ, RZ, RZ ;  /* 0x000000ffff157224 */ /* 0x000fce00078e00ff */
.L_x_1457:
[----:B------:R-:W-:Y:S05]  /*702d0*/  BSYNC.RECONVERGENT B0 ;  /* 0x0000000000007941 */ /* 0x000fea0003800200 */
.L_x_1456:
        /* <DEDUP_REMOVED lines=27> */
.L_x_1465:
        /* <DEDUP_REMOVED lines=65> */
.L_x_1467:
[----:B------:R-:W-:Y:S05]  /*708a0*/  BSYNC.RECONVERGENT B1 ;  /* 0x0000000000017941 */ /* 0x000fea0003800200 */
.L_x_1466:
        /* <DEDUP_REMOVED lines=19> */
.L_x_1464:
[----:B------:R-:W-:Y:S01]  /*709e0*/  FMUL R14, RZ, R18 ;  /* 0x00000012ff0e7220 */ /* 0x000fe20000400000 */
[----:B------:R-:W-:-:S07]  /*709f0*/  IMAD.MOV.U32 R23, RZ, RZ, RZ ;  /* 0x000000ffff177224 */ /* 0x000fce00078e00ff */
.L_x_1463:
[----:B------:R-:W-:Y:S05]  /*70a00*/  BSYNC.RECONVERGENT B0 ;  /* 0x0000000000007941 */ /* 0x000fea0003800200 */
.L_x_1462:
        /* <DEDUP_REMOVED lines=28> */
.L_x_1471:
        /* <DEDUP_REMOVED lines=65> */
.L_x_1473:
[----:B------:R-:W-:Y:S05]  /*70fe0*/  BSYNC.RECONVERGENT B1 ;  /* 0x0000000000017941 */ /* 0x000fea0003800200 */
.L_x_1472:
        /* <DEDUP_REMOVED lines=19> */
.L_x_1470:
[----:B------:R-:W-:Y:S01]  /*71120*/  FMUL R19, RZ, R18 ;  /* 0x00000012ff137220 */ /* 0x000fe20000400000 */
[----:B------:R-:W-:-:S07]  /*71130*/  IMAD.MOV.U32 R20, RZ, RZ, RZ ;  /* 0x000000ffff147224 */ /* 0x000fce00078e00ff */
.L_x_1469:
[----:B------:R-:W-:Y:S05]  /*71140*/  BSYNC.RECONVERGENT B0 ;  /* 0x0000000000007941 */ /* 0x000fea0003800200 */
.L_x_1468:
        /* <DEDUP_REMOVED lines=34> */
.L_x_1477:
        /* <DEDUP_REMOVED lines=65> */
.L_x_1479:
[----:B------:R-:W-:Y:S05]  /*71780*/  BSYNC.RECONVERGENT B1 ;  /* 0x0000000000017941 */ /* 0x000fea0003800200 */
.L_x_1478:
        /* <DEDUP_REMOVED lines=19> */
.L_x_1476:
[----:B------:R-:W-:Y:S01]  /*718c0*/  FMUL R15, RZ, R18 ;  /* 0x00000012ff0f7220 */ /* 0x000fe20000400000 */
[----:B------:R-:W-:-:S07]  /*718d0*/  IMAD.MOV.U32 R21, RZ, RZ, RZ ;  /* 0x000000ffff157224 */ /* 0x000fce00078e00ff */
.L_x_1475:
[----:B------:R-:W-:Y:S05]  /*718e0*/  BSYNC.RECONVERGENT B0 ;  /* 0x0000000000007941 */ /* 0x000fea0003800200 */
.L_x_1474:
        /* <DEDUP_REMOVED lines=27> */
.L_x_1483:
        /* <DEDUP_REMOVED lines=65> */
.L_x_1485:
[----:B------:R-:W-:Y:S05]  /*71eb0*/  BSYNC.RECONVERGENT B1 ;  /* 0x0000000000017941 */ /* 0x000fea0003800200 */
.L_x_1484:
        /* <DEDUP_REMOVED lines=19> */
.L_x_1482:
[----:B------:R-:W-:Y:S01]  /*71ff0*/  FMUL R14, RZ, R18 ;  /* 0x00000012ff0e7220 */ /* 0x000fe20000400000 */
[----:B------:R-:W-:-:S07]  /*72000*/  IMAD.MOV.U32 R23, RZ, RZ, RZ ;  /* 0x000000ffff177224 */ /* 0x000fce00078e00ff */
.L_x_1481:
[----:B------:R-:W-:Y:S05]  /*72010*/  BSYNC.RECONVERGENT B0 ;  /* 0x0000000000007941 */ /* 0x000fea0003800200 */
.L_x_1480:
        /* <DEDUP_REMOVED lines=28> */
.L_x_1489:
        /* <DEDUP_REMOVED lines=65> */
.L_x_1491:
[----:B------:R-:W-:Y:S05]  /*725f0*/  BSYNC.RECONVERGENT B1 ;  /* 0x0000000000017941 */ /* 0x000fea0003800200 */
.L_x_1490:
        /* <DEDUP_REMOVED lines=19> */
.L_x_1488:
[----:B------:R-:W-:Y:S01]  /*72730*/  FMUL R19, RZ, R18 ;  /* 0x00000012ff137220 */ /* 0x000fe20000400000 */
[----:B------:R-:W-:-:S07]  /*72740*/  IMAD.MOV.U32 R20, RZ, RZ, RZ ;  /* 0x000000ffff147224 */ /* 0x000fce00078e00ff */
.L_x_1487:
[----:B------:R-:W-:Y:S05]  /*72750*/  BSYNC.RECONVERGENT B0 ;  /* 0x0000000000007941 */ /* 0x000fea0003800200 */
.L_x_1486:
        /* <DEDUP_REMOVED lines=34> */
.L_x_1495:
        /* <DEDUP_REMOVED lines=65> */
.L_x_1497:
[----:B------:R-:W-:Y:S05]  /*72d90*/  BSYNC.RECONVERGENT B1 ;  /* 0x0000000000017941 */ /* 0x000fea0003800200 */
.L_x_1496:
        /* <DEDUP_REMOVED lines=19> */
.L_x_1494:
[----:B------:R-:W-:Y:S01]  /*72ed0*/  FMUL R15, RZ, R18 ;  /* 0x00000012ff0f7220 */ /* 0x000fe20000400000 */
[----:B------:R-:W-:-:S07]  /*72ee0*/  IMAD.MOV.U32 R21, RZ, RZ, RZ ;  /* 0x000000ffff157224 */ /* 0x000fce00078e00ff */
.L_x_1493:
[----:B------:R-:W-:Y:S05]  /*72ef0*/  BSYNC.RECONVERGENT B0 ;  /* 0x0000000000007941 */ /* 0x000fea0003800200 */
.L_x_1492:
        /* <DEDUP_REMOVED lines=27> */
.L_x_1501:
        /* <DEDUP_REMOVED lines=65> */
.L_x_1503:
[----:B------:R-:W-:Y:S05]  /*734c0*/  BSYNC.RECONVERGENT B1 ;  /* 0x0000000000017941 */ /* 0x000fea0003800200 */
.L_x_1502:
        /* <DEDUP_REMOVED lines=19> */
.L_x_1500:
[----:B------:R-:W-:Y:S01]  /*73600*/  FMUL R14, RZ, R18 ;  /* 0x00000012ff0e7220 */ /* 0x000fe20000400000 */
[----:B------:R-:W-:-:S07]  /*73610*/  IMAD.MOV.U32 R23, RZ, RZ, RZ ;  /* 0x000000ffff177224 */ /* 0x000fce00078e00ff */
.L_x_1499:
[----:B------:R-:W-:Y:S05]  /*73620*/  BSYNC.RECONVERGENT B0 ;  /* 0x0000000000007941 */ /* 0x000fea0003800200 */
.L_x_1498:
        /* <DEDUP_REMOVED lines=28> */
.L_x_1507:
        /* <DEDUP_REMOVED lines=65> */
.L_x_1509:
[----:B------:R-:W-:Y:S05]  /*73c00*/  BSYNC.RECONVERGENT B1 ;  /* 0x0000000000017941 */ /* 0x000fea0003800200 */
.L_x_1508:
        /* <DEDUP_REMOVED lines=19> */
.L_x_1506:
[----:B------:R-:W-:Y:S01]  /*73d40*/  FMUL R19, RZ, R18 ;  /* 0x00000012ff137220 */ /* 0x000fe20000400000 */
[----:B------:R-:W-:-:S07]  /*73d50*/  IMAD.MOV.U32 R20, RZ, RZ, RZ ;  /* 0x000000ffff147224 */ /* 0x000fce00078e00ff */
.L_x_1505:
[----:B------:R-:W-:Y:S05]  /*73d60*/  BSYNC.RECONVERGENT B0 ;  /* 0x0000000000007941 */ /* 0x000fea0003800200 */
.L_x_1504:
        /* <DEDUP_REMOVED lines=34> */
.L_x_1513:
        /* <DEDUP_REMOVED lines=65> */
.L_x_1515:
[----:B------:R-:W-:Y:S05]  /*743a0*/  BSYNC.RECONVERGENT B1 ;  /* 0x0000000000017941 */ /* 0x000fea0003800200 */
.L_x_1514:
        /* <DEDUP_REMOVED lines=19> */
.L_x_1512:
[----:B------:R-:W-:Y:S01]  /*744e0*/  FMUL R15, RZ, R18 ;  /* 0x00000012ff0f7220 */ /* 0x000fe20000400000 */
[----:B------:R-:W-:-:S07]  /*744f0*/  IMAD.MOV.U32 R21, RZ, RZ, RZ ;  /* 0x000000ffff157224 */ /* 0x000fce00078e00ff */
.L_x_1511:
[----:B------:R-:W-:Y:S05]  /*74500*/  BSYNC.RECONVERGENT B0 ;  /* 0x0000000000007941 */ /* 0x000fea0003800200 */
.L_x_1510:
        /* <DEDUP_REMOVED lines=27> */
.L_x_1519:
        /* <DEDUP_REMOVED lines=65> */
.L_x_1521:
[----:B------:R-:W-:Y:S05]  /*74ad0*/  BSYNC.RECONVERGENT B1 ;  /* 0x0000000000017941 */ /* 0x000fea0003800200 */
.L_x_1520:
        /* <DEDUP_REMOVED lines=19> */
.L_x_1518:
[----:B------:R-:W-:Y:S01]  /*74c10*/  FMUL R14, RZ, R18 ;  /* 0x00000012ff0e7220 */ /* 0x000fe20000400000 */
[----:B------:R-:W-:-:S07]  /*74c20*/  IMAD.MOV.U32 R23, RZ, RZ, RZ ;  /* 0x000000ffff177224 */ /* 0x000fce00078e00ff */
.L_x_1517:
[----:B------:R-:W-:Y:S05]  /*74c30*/  BSYNC.RECONVERGENT B0 ;  /* 0x0000000000007941 */ /* 0x000fea0003800200 */
.L_x_1516:
        /* <DEDUP_REMOVED lines=28> */
.L_x_1525:
        /* <DEDUP_REMOVED lines=65> */
.L_x_1527:
[----:B------:R-:W-:Y:S05]  /*75210*/  BSYNC.RECONVERGENT B1 ;  /* 0x0000000000017941 */ /* 0x000fea0003800200 */
.L_x_1526:
        /* <DEDUP_REMOVED lines=19> */
.L_x_1524:
[----:B------:R-:W-:Y:S01]  /*75350*/  FMUL R19, RZ, R18 ;  /* 0x00000012ff137220 */ /* 0x000fe20000400000 */
[----:B------:R-:W-:-:S07]  /*75360*/  MOV R20, RZ ;  /* 0x000000ff00147202 */ /* 0x000fce0000000f00 */
.L_x_1523:
[----:B------:R-:W-:Y:S05]  /*75370*/  BSYNC.RECONVERGENT B0 ;  /* 0x0000000000007941 */ /* 0x000fea0003800200 */
.L_x_1522:
        /* <DEDUP_REMOVED lines=34> */
.L_x_1531:
        /* <DEDUP_REMOVED lines=65> */
.L_x_1533:
[----:B------:R-:W-:Y:S05]  /*759b0*/  BSYNC.RECONVERGENT B1 ;  /* 0x0000000000017941 */ /* 0x000fea0003800200 */
.L_x_1532:
        /* <DEDUP_REMOVED lines=19> */
.L_x_1530:
[----:B------:R-:W-:Y:S01]  /*75af0*/  FMUL R15, RZ, R18 ;  /* 0x00000012ff0f7220 */ /* 0x000fe20000400000 */
[----:B------:R-:W-:-:S07]  /*75b00*/  IMAD.MOV.U32 R21, RZ, RZ, RZ ;  /* 0x000000ffff157224 */ /* 0x000fce00078e00ff */
.L_x_1529:
[----:B------:R-:W-:Y:S05]  /*75b10*/  BSYNC.RECONVERGENT B0 ;  /* 0x0000000000007941 */ /* 0x000fea0003800200 */
.L_x_1528:
        /* <DEDUP_REMOVED lines=27> */
.L_x_1537:
        /* <DEDUP_REMOVED lines=65> */
.L_x_1539:
[----:B------:R-:W-:Y:S05]  /*760e0*/  BSYNC.RECONVERGENT B1 ;  /* 0x0000000000017941 */ /* 0x000fea0003800200 */
.L_x_1538:
        /* <DEDUP_REMOVED lines=19> */
.L_x_1536:
[----:B------:R-:W-:Y:S01]  /*76220*/  FMUL R14, RZ, R18 ;  /* 0x00000012ff0e7220 */ /* 0x000fe20000400000 */
[----:B------:R-:W-:-:S07]  /*76230*/  MOV R23, RZ ;  /* 0x000000ff00177202 */ /* 0x000fce0000000f00 */
.L_x_1535:
[----:B------:R-:W-:Y:S05]  /*76240*/  BSYNC.RECONVERGENT B0 ;  /* 0x0000000000007941 */ /* 0x000fea0003800200 */
.L_x_1534:
        /* <DEDUP_REMOVED lines=28> */
.L_x_1543:
        /* <DEDUP_REMOVED lines=65> */
.L_x_1545:
[----:B------:R-:W-:Y:S05]  /*76820*/  BSYNC.RECONVERGENT B1 ;  /* 0x0000000000017941 */ /* 0x000fea0003800200 */
.L_x_1544:
        /* <DEDUP_REMOVED lines=19> */
.L_x_1542:
[----:B------:R-:W-:Y:S01]  /*76960*/  FMUL R19, RZ, R18 ;  /* 0x00000012ff137220 */ /* 0x000fe20000400000 */
[----:B------:R-:W-:-:S07]  /*76970*/  IMAD.MOV.U32 R20, RZ, RZ, RZ ;  /* 0x000000ffff147224 */ /* 0x000fce00078e00ff */
.L_x_1541:
[----:B------:R-:W-:Y:S05]  /*76980*/  BSYNC.RECONVERGENT B0 ;  /* 0x0000000000007941 */ /* 0x000fea0003800200 */
.L_x_1540:
        /* <DEDUP_REMOVED lines=34> */
.L_x_1549:
        /* <DEDUP_REMOVED lines=65> */
.L_x_1551:
[----:B------:R-:W-:Y:S05]  /*76fc0*/  BSYNC.RECONVERGENT B1 ;  /* 0x0000000000017941 */ /* 0x000fea0003800200 */
.L_x_1550:
        /* <DEDUP_REMOVED lines=19> */
.L_x_1548:
[----:B------:R-:W-:Y:S01]  /*77100*/  FMUL R15, RZ, R18 ;  /* 0x00000012ff0f7220 */ /* 0x000fe20000400000 */
[----:B------:R-:W-:-:S07]  /*77110*/  IMAD.MOV.U32 R21, RZ, RZ, RZ ;  /* 0x000000ffff157224 */ /* 0x000fce00078e00ff */
.L_x_1547:
[----:B------:R-:W-:Y:S05]  /*77120*/  BSYNC.RECONVERGENT B0 ;  /* 0x0000000000007941 */ /* 0x000fea0003800200 */
.L_x_1546:
        /* <DEDUP_REMOVED lines=27> */
.L_x_1555:
        /* <DEDUP_REMOVED lines=65> */
.L_x_1557:
[----:B------:R-:W-:Y:S05]  /*776f0*/  BSYNC.RECONVERGENT B1 ;  /* 0x0000000000017941 */ /* 0x000fea0003800200 */
.L_x_1556:
        /* <DEDUP_REMOVED lines=19> */
.L_x_1554:
[----:B------:R-:W-:Y:S01]  /*77830*/  FMUL R14, RZ, R18 ;  /* 0x00000012ff0e7220 */ /* 0x000fe20000400000 */
[----:B------:R-:W-:-:S07]  /*77840*/  IMAD.MOV.U32 R23, RZ, RZ, RZ ;  /* 0x000000ffff177224 */ /* 0x000fce00078e00ff */
.L_x_1553:
[----:B------:R-:W-:Y:S05]  /*77850*/  BSYNC.RECONVERGENT B0 ;  /* 0x0000000000007941 */ /* 0x000fea0003800200 */
.L_x_1552:
        /* <DEDUP_REMOVED lines=28> */
.L_x_1561:
        /* <DEDUP_REMOVED lines=65> */
.L_x_1563:
[----:B------:R-:W-:Y:S05]  /*77e30*/  BSYNC.RECONVERGENT B1 ;  /* 0x0000000000017941 */ /* 0x000fea0003800200 */
.L_x_1562:
        /* <DEDUP_REMOVED lines=19> */
.L_x_1560:
[----:B------:R-:W-:Y:S01]  /*77f70*/  FMUL R19, RZ, R18 ;  /* 0x00000012ff137220 */ /* 0x000fe20000400000 */
[----:B------:R-:W-:-:S07]  /*77f80*/  IMAD.MOV.U32 R20, RZ, RZ, RZ ;  /* 0x000000ffff147224 */ /* 0x000fce00078e00ff */
.L_x_1559:
[----:B------:R-:W-:Y:S05]  /*77f90*/  BSYNC.RECONVERGENT B0 ;  /* 0x0000000000007941 */ /* 0x000fea0003800200 */
.L_x_1558:
        /* <DEDUP_REMOVED lines=34> */
.L_x_1567:
        /* <DEDUP_REMOVED lines=65> */
.L_x_1569:
[----:B------:R-:W-:Y:S05]  /*785d0*/  BSYNC.RECONVERGENT B1 ;  /* 0x0000000000017941 */ /* 0x000fea0003800200 */
.L_x_1568:
        /* <DEDUP_REMOVED lines=19> */
.L_x_1566:
[----:B------:R-:W-:Y:S01]  /*78710*/  FMUL R15, RZ, R18 ;  /* 0x00000012ff0f7220 */ /* 0x000fe20000400000 */
[----:B------:R-:W-:-:S07]  /*78720*/  IMAD.MOV.U32 R21, RZ, RZ, RZ ;  /* 0x000000ffff157224 */ /* 0x000fce00078e00ff */
.L_x_1565:
[----:B------:R-:W-:Y:S05]  /*78730*/  BSYNC.RECONVERGENT B0 ;  /* 0x0000000000007941 */ /* 0x000fea0003800200 */
.L_x_1564:
        /* <DEDUP_REMOVED lines=27> */
.L_x_1573:
        /* <DEDUP_REMOVED lines=65> */
.L_x_1575:
[----:B------:R-:W-:Y:S05]  /*78d00*/  BSYNC.RECONVERGENT B1 ;  /* 0x0000000000017941 */ /* 0x000fea0003800200 */
.L_x_1574:
        /* <DEDUP_REMOVED lines=19> */
.L_x_1572:
[----:B------:R-:W-:Y:S01]  /*78e40*/  FMUL R14, RZ, R18 ;  /* 0x00000012ff0e7220 */ /* 0x000fe20000400000 */
[----:B------:R-:W-:-:S07]  /*78e50*/  IMAD.MOV.U32 R23, RZ, RZ, RZ ;  /* 0x000000ffff177224 */ /* 0x000fce00078e00ff */
.L_x_1571:
[----:B------:R-:W-:Y:S05]  /*78e60*/  BSYNC.RECONVERGENT B0 ;  /* 0x0000000000007941 */ /* 0x000fea0003800200 */
.L_x_1570:
        /* <DEDUP_REMOVED lines=28> */
.L_x_1579:
        /* <DEDUP_REMOVED lines=65> */
.L_x_1581:
[----:B------:R-:W-:Y:S05]  /*79440*/  BSYNC.RECONVERGENT B1 ;  /* 0x0000000000017941 */ /* 0x000fea0003800200 */
.L_x_1580:
        /* <DEDUP_REMOVED lines=19> */
.L_x_1578:
[----:B------:R-:W-:Y:S01]  /*79580*/  FMUL R19, RZ, R18 ;  /* 0x00000012ff137220 */ /* 0x000fe20000400000 */
[----:B------:R-:W-:-:S07]  /*79590*/  IMAD.MOV.U32 R20, RZ, RZ, RZ ;  /* 0x000000ffff147224 */ /* 0x000fce00078e00ff */
.L_x_1577:
[----:B------:R-:W-:Y:S05]  /*795a0*/  BSYNC.RECONVERGENT B0 ;  /* 0x0000000000007941 */ /* 0x000fea0003800200 */
.L_x_1576:
        /* <DEDUP_REMOVED lines=34> */
.L_x_1585:
        /* <DEDUP_REMOVED lines=65> */
.L_x_1587:
[----:B------:R-:W-:Y:S05]  /*79be0*/  BSYNC.RECONVERGENT B1 ;  /* 0x0000000000017941 */ /* 0x000fea0003800200 */
.L_x_1586:
        /* <DEDUP_REMOVED lines=19> */
.L_x_1584:
[----:B------:R-:W-:Y:S01]  /*79d20*/  FMUL R15, RZ, R18 ;  /* 0x00000012ff0f7220 */ /* 0x000fe20000400000 */
[----:B------:R-:W-:-:S07]  /*79d30*/  MOV R21, RZ ;  /* 0x000000ff00157202 */ /* 0x000fce0000000f00 */
.L_x_1583:
[----:B------:R-:W-:Y:S05]  /*79d40*/  BSYNC.RECONVERGENT B0 ;  /* 0x0000000000007941 */ /* 0x000fea0003800200 */
.L_x_1582:
        /* <DEDUP_REMOVED lines=27> */
.L_x_1591:
        /* <DEDUP_REMOVED lines=65> */
.L_x_1593:
[----:B------:R-:W-:Y:S05]  /*7a310*/  BSYNC.RECONVERGENT B1 ;  /* 0x0000000000017941 */ /* 0x000fea0003800200 */
.L_x_1592:
        /* <DEDUP_REMOVED lines=19> */
.L_x_1590:
[----:B------:R-:W-:Y:S01]  /*7a450*/  FMUL R14, RZ, R18 ;  /* 0x00000012ff0e7220 */ /* 0x000fe20000400000 */
[----:B------:R-:W-:-:S07]  /*7a460*/  IMAD.MOV.U32 R23, RZ, RZ, RZ ;  /* 0x000000ffff177224 */ /* 0x000fce00078e00ff */
.L_x_1589:
[----:B------:R-:W-:Y:S05]  /*7a470*/  BSYNC.RECONVERGENT B0 ;  /* 0x0000000000007941 */ /* 0x000fea0003800200 */
.L_x_1588:
        /* <DEDUP_REMOVED lines=28> */
.L_x_1597:
        /* <DEDUP_REMOVED lines=65> */
.L_x_1599:
[----:B------:R-:W-:Y:S05]  /*7aa50*/  BSYNC.RECONVERGENT B1 ;  /* 0x0000000000017941 */ /* 0x000fea0003800200 */
.L_x_1598:
        /* <DEDUP_REMOVED lines=19> */
.L_x_1596:
[----:B------:R-:W-:Y:S01]  /*7ab90*/  FMUL R19, RZ, R18 ;  /* 0x00000012ff137220 */ /* 0x000fe20000400000 */
[----:B------:R-:W-:-:S07]  /*7aba0*/  IMAD.MOV.U32 R20, RZ, RZ, RZ ;  /* 0x000000ffff147224 */ /* 0x000fce00078e00ff */
.L_x_1595:
[----:B------:R-:W-:Y:S05]  /*7abb0*/  BSYNC.RECONVERGENT B0 ;  /* 0x0000000000007941 */ /* 0x000fea0003800200 */
.L_x_1594:
        /* <DEDUP_REMOVED lines=34> */
.L_x_1603:
        /* <DEDUP_REMOVED lines=65> */
.L_x_1605:
[----:B------:R-:W-:Y:S05]  /*7b1f0*/  BSYNC.RECONVERGENT B1 ;  /* 0x0000000000017941 */ /* 0x000fea0003800200 */
.L_x_1604:
        /* <DEDUP_REMOVED lines=19> */
.L_x_1602:
[----:B------:R-:W-:Y:S01]  /*7b330*/  FMUL R15, RZ, R18 ;  /* 0x00000012ff0f7220 */ /* 0x000fe20000400000 */
[----:B------:R-:W-:-:S07]  /*7b340*/  IMAD.MOV.U32 R21, RZ, RZ, RZ ;  /* 0x000000ffff157224 */ /* 0x000fce00078e00ff */
.L_x_1601:
[----:B------:R-:W-:Y:S05]  /*7b350*/  BSYNC.RECONVERGENT B0 ;  /* 0x0000000000007941 */ /* 0x000fea0003800200 */
.L_x_1600:
        /* <DEDUP_REMOVED lines=27> */
.L_x_1609:
        /* <DEDUP_REMOVED lines=65> */
.L_x_1611:
[----:B------:R-:W-:Y:S05]  /*7b920*/  BSYNC.RECONVERGENT B1 ;  /* 0x0000000000017941 */ /* 0x000fea0003800200 */
.L_x_1610:
        /* <DEDUP_REMOVED lines=19> */
.L_x_1608:
[----:B------:R-:W-:Y:S01]  /*7ba60*/  FMUL R14, RZ, R18 ;  /* 0x00000012ff0e7220 */ /* 0x000fe20000400000 */
[----:B------:R-:W-:-:S07]  /*7ba70*/  IMAD.MOV.U32 R23, RZ, RZ, RZ ;  /* 0x000000ffff177224 */ /* 0x000fce00078e00ff */
.L_x_1607:
[----:B------:R-:W-:Y:S05]  /*7ba80*/  BSYNC.RECONVERGENT B0 ;  /* 0x0000000000007941 */ /* 0x000fea0003800200 */
.L_x_1606:
        /* <DEDUP_REMOVED lines=28> */
.L_x_1615:
        /* <DEDUP_REMOVED lines=65> */
.L_x_1617:
[----:B------:R-:W-:Y:S05]  /*7c060*/  BSYNC.RECONVERGENT B1 ;  /* 0x0000000000017941 */ /* 0x000fea0003800200 */
.L_x_1616:
        /* <DEDUP_REMOVED lines=19> */
.L_x_1614:
[----:B------:R-:W-:Y:S01]  /*7c1a0*/  FMUL R19, RZ, R18 ;  /* 0x00000012ff137220 */ /* 0x000fe20000400000 */
[----:B------:R-:W-:-:S07]  /*7c1b0*/  IMAD.MOV.U32 R20, RZ, RZ, RZ ;  /* 0x000000ffff147224 */ /* 0x000fce00078e00ff */
.L_x_1613:
[----:B------:R-:W-:Y:S05]  /*7c1c0*/  BSYNC.RECONVERGENT B0 ;  /* 0x0000000000007941 */ /* 0x000fea0003800200 */
.L_x_1612:
        /* <DEDUP_REMOVED lines=34> */
.L_x_1621:
        /* <DEDUP_REMOVED lines=65> */
.L_x_1623:
[----:B------:R-:W-:Y:S05]  /*7c800*/  BSYNC.RECONVERGENT B1 ;  /* 0x0000000000017941 */ /* 0x000fea0003800200 */
.L_x_1622:
        /* <DEDUP_REMOVED lines=19> */
.L_x_1620:
[----:B------:R-:W-:Y:S01]  /*7c940*/  FMUL R15, RZ, R18 ;  /* 0x00000012ff0f7220 */ /* 0x000fe20000400000 */
[----:B------:R-:W-:-:S07]  /*7c950*/  IMAD.MOV.U32 R21, RZ, RZ, RZ ;  /* 0x000000ffff157224 */ /* 0x000fce00078e00ff */
.L_x_1619:
[----:B------:R-:W-:Y:S05]  /*7c960*/  BSYNC.RECONVERGENT B0 ;  /* 0x0000000000007941 */ /* 0x000fea0003800200 */
.L_x_1618:
        /* <DEDUP_REMOVED lines=27> */
.L_x_1627:
        /* <DEDUP_REMOVED lines=65> */
.L_x_1629:
[----:B------:R-:W-:Y:S05]  /*7cf30*/  BSYNC.RECONVERGENT B1 ;  /* 0x0000000000017941 */ /* 0x000fea0003800200 */
.L_x_1628:
        /* <DEDUP_REMOVED lines=19> */
.L_x_1626:
[----:B------:R-:W-:Y:S01]  /*7d070*/  FMUL R14, RZ, R18 ;  /* 0x00000012ff0e7220 */ /* 0x000fe20000400000 */
[----:B------:R-:W-:-:S07]  /*7d080*/  IMAD.MOV.U32 R23, RZ, RZ, RZ ;  /* 0x000000ffff177224 */ /* 0x000fce00078e00ff */
.L_x_1625:
[----:B------:R-:W-:Y:S05]  /*7d090*/  BSYNC.RECONVERGENT B0 ;  /* 0x0000000000007941 */ /* 0x000fea0003800200 */
.L_x_1624:
        /* <DEDUP_REMOVED lines=28> */
.L_x_1633:
        /* <DEDUP_REMOVED lines=65> */
.L_x_1635:
[----:B------:R-:W-:Y:S05]  /*7d670*/  BSYNC.RECONVERGENT B1 ;  /* 0x0000000000017941 */ /* 0x000fea0003800200 */
.L_x_1634:
        /* <DEDUP_REMOVED lines=19> */
.L_x_1632:
[----:B------:R-:W-:Y:S01]  /*7d7b0*/  FMUL R19, RZ, R18 ;  /* 0x00000012ff137220 */ /* 0x000fe20000400000 */
[----:B------:R-:W-:-:S07]  /*7d7c0*/  IMAD.MOV.U32 R20, RZ, RZ, RZ ;  /* 0x000000ffff147224 */ /* 0x000fce00078e00ff */
.L_x_1631:
[----:B------:R-:W-:Y:S05]  /*7d7d0*/  BSYNC.RECONVERGENT B0 ;  /* 0x0000000000007941 */ /* 0x000fea0003800200 */
.L_x_1630:
        /* <DEDUP_REMOVED lines=34> */
.L_x_1639:
        /* <DEDUP_REMOVED lines=65> */
.L_x_1641:
[----:B------:R-:W-:Y:S05]  /*7de10*/  BSYNC.RECONVERGENT B1 ;  /* 0x0000000000017941 */ /* 0x000fea0003800200 */
.L_x_1640:
        /* <DEDUP_REMOVED lines=19> */
.L_x_1638:
[----:B------:R-:W-:Y:S01]  /*7df50*/  FMUL R15, RZ, R18 ;  /* 0x00000012ff0f7220 */ /* 0x000fe20000400000 */
[----:B------:R-:W-:-:S07]  /*7df60*/  IMAD.MOV.U32 R21, RZ, RZ, RZ ;  /* 0x000000ffff157224 */ /* 0x000fce00078e00ff */
.L_x_1637:
[----:B------:R-:W-:Y:S05]  /*7df70*/  BSYNC.RECONVERGENT B0 ;  /* 0x0000000000007941 */ /* 0x000fea0003800200 */
.L_x_1636:
        /* <DEDUP_REMOVED lines=27> */
.L_x_1645:
        /* <DEDUP_REMOVED lines=65> */
.L_x_1647:
[----:B------:R-:W-:Y:S05]  /*7e540*/  BSYNC.RECONVERGENT B1 ;  /* 0x0000000000017941 */ /* 0x000fea0003800200 */
.L_x_1646:
        /* <DEDUP_REMOVED lines=19> */
.L_x_1644:
[----:B------:R-:W-:Y:S01]  /*7e680*/  FMUL R14, RZ, R18 ;  /* 0x00000012ff0e7220 */ /* 0x000fe20000400000 */
[----:B------:R-:W-:-:S07]  /*7e690*/  IMAD.MOV.U32 R23, RZ, RZ, RZ ;  /* 0x000000ffff177224 */ /* 0x000fce00078e00ff */
.L_x_1643:
[----:B------:R-:W-:Y:S05]  /*7e6a0*/  BSYNC.RECONVERGENT B0 ;  /* 0x0000000000007941 */ /* 0x000fea0003800200 */
.L_x_1642:
        /* <DEDUP_REMOVED lines=28> */
.L_x_1651:
        /* <DEDUP_REMOVED lines=65> */
.L_x_1653:
[----:B------:R-:W-:Y:S05]  /*7ec80*/  BSYNC.RECONVERGENT B1 ;  /* 0x0000000000017941 */ /* 0x000fea0003800200 */
.L_x_1652:
        /* <DEDUP_REMOVED lines=19> */
.L_x_1650:
[----:B------:R-:W-:Y:S01]  /*7edc0*/  FMUL R19, RZ, R18 ;  /* 0x00000012ff137220 */ /* 0x000fe20000400000 */
[----:B------:R-:W-:-:S07]  /*7edd0*/  IMAD.MOV.U32 R20, RZ, RZ, RZ ;  /* 0x000000ffff147224 */ /* 0x000fce00078e00ff */
.L_x_1649:
[----:B------:R-:W-:Y:S05]  /*7ede0*/  BSYNC.RECONVERGENT B0 ;  /* 0x0000000000007941 */ /* 0x000fea0003800200 */
.L_x_1648:
        /* <DEDUP_REMOVED lines=34> */
.L_x_1657:
        /* <DEDUP_REMOVED lines=65> */
.L_x_1659:
[----:B------:R-:W-:Y:S05]  /*7f420*/  BSYNC.RECONVERGENT B1 ;  /* 0x0000000000017941 */ /* 0x000fea0003800200 */
.L_x_1658:
        /* <DEDUP_REMOVED lines=19> */
.L_x_1656:
[----:B------:R-:W-:Y:S01]  /*7f560*/  FMUL R15, RZ, R18 ;  /* 0x00000012ff0f7220 */ /* 0x000fe20000400000 */
[----:B------:R-:W-:-:S07]  /*7f570*/  IMAD.MOV.U32 R21, RZ, RZ, RZ ;  /* 0x000000ffff157224 */ /* 0x000fce00078e00ff */
.L_x_1655:
[----:B------:R-:W-:Y:S05]  /*7f580*/  BSYNC.RECONVERGENT B0 ;  /* 0x0000000000007941 */ /* 0x000fea0003800200 */
.L_x_1654:
        /* <DEDUP_REMOVED lines=27> */
.L_x_1663:
        /* <DEDUP_REMOVED lines=65> */
.L_x_1665:
[----:B------:R-:W-:Y:S05]  /*7fb50*/  BSYNC.RECONVERGENT B1 ;  /* 0x0000000000017941 */ /* 0x000fea0003800200 */
.L_x_1664:
        /* <DEDUP_REMOVED lines=19> */
.L_x_1662:
[----:B------:R-:W-:Y:S01]  /*7fc90*/  FMUL R14, RZ, R18 ;  /* 0x00000012ff0e7220 */ /* 0x000fe20000400000 */
[----:B------:R-:W-:-:S07]  /*7fca0*/  IMAD.MOV.U32 R23, RZ, RZ, RZ ;  /* 0x000000ffff177224 */ /* 0x000fce00078e00ff */
.L_x_1661:
[----:B------:R-:W-:Y:S05]  /*7fcb0*/  BSYNC.RECONVERGENT B0 ;  /* 0x0000000000007941 */ /* 0x000fea0003800200 */
.L_x_1660:
        /* <DEDUP_REMOVED lines=28> */
.L_x_1669:
        /* <DEDUP_REMOVED lines=65> */
.L_x_1671:
[----:B------:R-:W-:Y:S05]  /*80290*/  BSYNC.RECONVERGENT B1 ;  /* 0x0000000000017941 */ /* 0x000fea0003800200 */
.L_x_1670:
        /* <DEDUP_REMOVED lines=19> */
.L_x_1668:
[----:B------:R-:W-:Y:S01]  /*803d0*/  FMUL R19, RZ, R18 ;  /* 0x00000012ff137220 */ /* 0x000fe20000400000 */
[----:B------:R-:W-:-:S07]  /*803e0*/  IMAD.MOV.U32 R20, RZ, RZ, RZ ;  /* 0x000000ffff147224 */ /* 0x000fce00078e00ff */
.L_x_1667:
[----:B------:R-:W-:Y:S05]  /*803f0*/  BSYNC.RECONVERGENT B0 ;  /* 0x0000000000007941 */ /* 0x000fea0003800200 */
.L_x_1666:
        /* <DEDUP_REMOVED lines=34> */
.L_x_1675:
        /* <DEDUP_REMOVED lines=65> */
.L_x_1677:
[----:B------:R-:W-:Y:S05]  /*80a30*/  BSYNC.RECONVERGENT B1 ;  /* 0x0000000000017941 */ /* 0x000fea0003800200 */
.L_x_1676:
        /* <DEDUP_REMOVED lines=19> */
.L_x_1674:
[----:B------:R-:W-:Y:S01]  /*80b70*/  FMUL R15, RZ, R18 ;  /* 0x00000012ff0f7220 */ /* 0x000fe20000400000 */
[----:B------:R-:W-:-:S07]  /*80b80*/  IMAD.MOV.U32 R21, RZ, RZ, RZ ;  /* 0x000000ffff157224 */ /* 0x000fce00078e00ff */
.L_x_1673:
[----:B------:R-:W-:Y:S05]  /*80b90*/  BSYNC.RECONVERGENT B0 ;  /* 0x0000000000007941 */ /* 0x000fea0003800200 */
.L_x_1672:
        /* <DEDUP_REMOVED lines=27> */
.L_x_1681:
        /* <DEDUP_REMOVED lines=65> */
.L_x_1683:
[----:B------:R-:W-:Y:S05]  /*81160*/  BSYNC.RECONVERGENT B1 ;  /* 0x0000000000017941 */ /* 0x000fea0003800200 */
.L_x_1682:
        /* <DEDUP_REMOVED lines=19> */
.L_x_1680:
[----:B------:R-:W-:Y:S01]  /*812a0*/  FMUL R14, RZ, R18 ;  /* 0x00000012ff0e7220 */ /* 0x000fe20000400000 */
[----:B------:R-:W-:-:S07]  /*812b0*/  IMAD.MOV.U32 R23, RZ, RZ, RZ ;  /* 0x000000ffff177224 */ /* 0x000fce00078e00ff */
.L_x_1679:
[----:B------:R-:W-:Y:S05]  /*812c0*/  BSYNC.RECONVERGENT B0 ;  /* 0x0000000000007941 */ /* 0x000fea0003800200 */
.L_x_1678:
        /* <DEDUP_REMOVED lines=28> */
.L_x_1687:
        /* <DEDUP_REMOVED lines=65> */
.L_x_1689:
[----:B------:R-:W-:Y:S05]  /*818a0*/  BSYNC.RECONVERGENT B1 ;  /* 0x0000000000017941 */ /* 0x000fea0003800200 */
.L_x_1688:
        /* <DEDUP_REMOVED lines=19> */
.L_x_1686:
[----:B------:R-:W-:Y:S01]  /*819e0*/  FMUL R19, RZ, R18 ;  /* 0x00000012ff137220 */ /* 0x000fe20000400000 */
[----:B------:R-:W-:-:S07]  /*819f0*/  MOV R20, RZ ;  /* 0x000000ff00147202 */ /* 0x000fce0000000f00 */
.L_x_1685:
[----:B------:R-:W-:Y:S05]  /*81a00*/  BSYNC.RECONVERGENT B0 ;  /* 0x0000000000007941 */ /* 0x000fea0003800200 */
.L_x_1684:
        /* <DEDUP_REMOVED lines=34> */
.L_x_1693:
        /* <DEDUP_REMOVED lines=65> */
.L_x_1695:
[----:B------:R-:W-:Y:S05]  /*82040*/  BSYNC.RECONVERGENT B1 ;  /* 0x0000000000017941 */ /* 0x000fea0003800200 */
.L_x_1694:
        /* <DEDUP_REMOVED lines=19> */
.L_x_1692:
[----:B------:R-:W-:Y:S01]  /*82180*/  FMUL R15, RZ, R18 ;  /* 0x00000012ff0f7220 */ /* 0x000fe20000400000 */
[----:B------:R-:W-:-:S07]  /*82190*/  IMAD.MOV.U32 R21, RZ, RZ, RZ ;  /* 0x000000ffff157224 */ /* 0x000fce00078e00ff */
.L_x_1691:
[----:B------:R-:W-:Y:S05]  /*821a0*/  BSYNC.RECONVERGENT B0 ;  /* 0x0000000000007941 */ /* 0x000fea0003800200 */
.L_x_1690:
        /* <DEDUP_REMOVED lines=27> */
.L_x_1699:
        /* <DEDUP_REMOVED lines=65> */
.L_x_1701:
[----:B------:R-:W-:Y:S05]  /*82770*/  BSYNC.RECONVERGENT B1 ;  /* 0x0000000000017941 */ /* 0x000fea0003800200 */
.L_x_1700:
        /* <DEDUP_REMOVED lines=19> */
.L_x_1698:
[----:B------:R-:W-:Y:S01]  /*828b0*/  FMUL R14, RZ, R18 ;  /* 0x00000012ff0e7220 */ /* 0x000fe20000400000 */
[----:B------:R-:W-:-:S07]  /*828c0*/  MOV R23, RZ ;  /* 0x000000ff00177202 */ /* 0x000fce0000000f00 */
.L_x_1697:
[----:B------:R-:W-:Y:S05]  /*828d0*/  BSYNC.RECONVERGENT B0 ;  /* 0x0000000000007941 */ /* 0x000fea0003800200 */
.L_x_1696:
        /* <DEDUP_REMOVED lines=28> */
.L_x_1705:
        /* <DEDUP_REMOVED lines=65> */
.L_x_1707:
[----:B------:R-:W-:Y:S05]  /*82eb0*/  BSYNC.RECONVERGENT B1 ;  /* 0x0000000000017941 */ /* 0x000fea0003800200 */
.L_x_1706:
        /* <DEDUP_REMOVED lines=19> */
.L_x_1704:
[----:B------:R-:W-:Y:S01]  /*82ff0*/  FMUL R19, RZ, R18 ;  /* 0x00000012ff137220 */ /* 0x000fe20000400000 */
[----:B------:R-:W-:-:S07]  /*83000*/  IMAD.MOV.U32 R20, RZ, RZ, RZ ;  /* 0x000000ffff147224 */ /* 0x000fce00078e00ff */
.L_x_1703:
[----:B------:R-:W-:Y:S05]  /*83010*/  BSYNC.RECONVERGENT B0 ;  /* 0x0000000000007941 */ /* 0x000fea0003800200 */
.L_x_1702:
        /* <DEDUP_REMOVED lines=34> */
.L_x_1711:
        /* <DEDUP_REMOVED lines=65> */
.L_x_1713:
[----:B------:R-:W-:Y:S05]  /*83650*/  BSYNC.RECONVERGENT B1 ;  /* 0x0000000000017941 */ /* 0x000fea0003800200 */
.L_x_1712:
        /* <DEDUP_REMOVED lines=19> */
.L_x_1710:
[----:B------:R-:W-:Y:S01]  /*83790*/  FMUL R15, RZ, R18 ;  /* 0x00000012ff0f7220 */ /* 0x000fe20000400000 */
[----:B------:R-:W-:-:S07]  /*837a0*/  IMAD.MOV.U32 R21, RZ, RZ, RZ ;  /* 0x000000ffff157224 */ /* 0x000fce00078e00ff */
.L_x_1709:
[----:B------:R-:W-:Y:S05]  /*837b0*/  BSYNC.RECONVERGENT B0 ;  /* 0x0000000000007941 */ /* 0x000fea0003800200 */
.L_x_1708:
        /* <DEDUP_REMOVED lines=27> */
.L_x_1717:
        /* <DEDUP_REMOVED lines=65> */
.L_x_1719:
[----:B------:R-:W-:Y:S05]  /*83d80*/  BSYNC.RECONVERGENT B1 ;  /* 0x0000000000017941 */ /* 0x000fea0003800200 */
.L_x_1718:
        /* <DEDUP_REMOVED lines=19> */
.L_x_1716:
[----:B------:R-:W-:Y:S01]  /*83ec0*/  FMUL R14, RZ, R18 ;  /* 0x00000012ff0e7220 */ /* 0x000fe20000400000 */
[----:B------:R-:W-:-:S07]  /*83ed0*/  IMAD.MOV.U32 R23, RZ, RZ, RZ ;  /* 0x000000ffff177224 */ /* 0x000fce00078e00ff */
.L_x_1715:
[----:B------:R-:W-:Y:S05]  /*83ee0*/  BSYNC.RECONVERGENT B0 ;  /* 0x0000000000007941 */ /* 0x000fea0003800200 */
.L_x_1714:
        /* <DEDUP_REMOVED lines=28> */
.L_x_1723:
        /* <DEDUP_REMOVED lines=65> */
.L_x_1725:
[----:B------:R-:W-:Y:S05]  /*844c0*/  BSYNC.RECONVERGENT B1 ;  /* 0x0000000000017941 */ /* 0x000fea0003800200 */
.L_x_1724:
        /* <DEDUP_REMOVED lines=19> */
.L_x_1722:
[----:B------:R-:W-:Y:S01]  /*84600*/  FMUL R19, RZ, R18 ;  /* 0x00000012ff137220 */ /* 0x000fe20000400000 */
[----:B------:R-:W-:-:S07]  /*84610*/  IMAD.MOV.U32 R20, RZ, RZ, RZ ;  /* 0x000000ffff147224 */ /* 0x000fce00078e00ff */
.L_x_1721:
[----:B------:R-:W-:Y:S05]  /*84620*/  BSYNC.RECONVERGENT B0 ;  /* 0x0000000000007941 */ /* 0x000fea0003800200 */
.L_x_1720:
        /* <DEDUP_REMOVED lines=34> */
.L_x_1729:
        /* <DEDUP_REMOVED lines=65> */
.L_x_1731:
[----:B------:R-:W-:Y:S05]  /*84c60*/  BSYNC.RECONVERGENT B1 ;  /* 0x0000000000017941 */ /* 0x000fea0003800200 */
.L_x_1730:
        /* <DEDUP_REMOVED lines=19> */
.L_x_1728:
[----:B------:R-:W-:Y:S01]  /*84da0*/  FMUL R15, RZ, R18 ;  /* 0x00000012ff0f7220 */ /* 0x000fe20000400000 */
[----:B------:R-:W-:-:S07]  /*84db0*/  IMAD.MOV.U32 R21, RZ, RZ, RZ ;  /* 0x000000ffff157224 */ /* 0x000fce00078e00ff */
.L_x_1727:
[----:B------:R-:W-:Y:S05]  /*84dc0*/  BSYNC.RECONVERGENT B0 ;  /* 0x0000000000007941 */ /* 0x000fea0003800200 */
.L_x_1726:
        /* <DEDUP_REMOVED lines=27> */
.L_x_1735:
        /* <DEDUP_REMOVED lines=65> */
.L_x_1737:
[----:B------:R-:W-:Y:S05]  /*85390*/  BSYNC.RECONVERGENT B1 ;  /* 0x0000000000017941 */ /* 0x000fea0003800200 */
.L_x_1736:
        /* <DEDUP_REMOVED lines=19> */
.L_x_1734:
[----:B------:R-:W-:Y:S01]  /*854d0*/  FMUL R14, RZ, R18 ;  /* 0x00000012ff0e7220 */ /* 0x000fe20000400000 */
[----:B------:R-:W-:-:S07]  /*854e0*/  IMAD.MOV.U32 R23, RZ, RZ, RZ ;  /* 0x000000ffff177224 */ /* 0x000fce00078e00ff */
.L_x_1733:
[----:B------:R-:W-:Y:S05]  /*854f0*/  BSYNC.RECONVERGENT B0 ;  /* 0x0000000000007941 */ /* 0x000fea0003800200 */
.L_x_1732:
        /* <DEDUP_REMOVED lines=28> */
.L_x_1741:
        /* <DEDUP_REMOVED lines=65> */
.L_x_1743:
[----:B------:R-:W-:Y:S05]  /*85ad0*/  BSYNC.RECONVERGENT B1 ;  /* 0x0000000000017941 */ /* 0x000fea0003800200 */
.L_x_1742:
        /* <DEDUP_REMOVED lines=19> */
.L_x_1740:
[----:B------:R-:W-:Y:S01]  /*85c10*/  FMUL R19, RZ, R18 ;  /* 0x00000012ff137220 */ /* 0x000fe20000400000 */
[----:B------:R-:W-:-:S07]  /*85c20*/  IMAD.MOV.U32 R20, RZ, RZ, RZ ;  /* 0x000000ffff147224 */ /* 0x000fce00078e00ff */
.L_x_1739:
[----:B------:R-:W-:Y:S05]  /*85c30*/  BSYNC.RECONVERGENT B0 ;  /* 0x0000000000007941 */ /* 0x000fea0003800200 */
.L_x_1738:
        /* <DEDUP_REMOVED lines=34> */
.L_x_1747:
        /* <DEDUP_REMOVED lines=65> */
.L_x_1749:
[----:B------:R-:W-:Y:S05]  /*86270*/  BSYNC.RECONVERGENT B1 ;  /* 0x0000000000017941 */ /* 0x000fea0003800200 */
.L_x_1748:
        /* <DEDUP_REMOVED lines=19> */
.L_x_1746:
[----:B------:R-:W-:Y:S01]  /*863b0*/  FMUL R15, RZ, R18 ;  /* 0x00000012ff0f7220 */ /* 0x000fe20000400000 */
[----:B------:R-:W-:-:S07]  /*863c0*/  MOV R21, RZ ;  /* 0x000000ff00157202 */ /* 0x000fce0000000f00 */
.L_x_1745:
[----:B------:R-:W-:Y:S05]  /*863d0*/  BSYNC.RECONVERGENT B0 ;  /* 0x0000000000007941 */ /* 0x000fea0003800200 */
.L_x_1744:
        /* <DEDUP_REMOVED lines=27> */
.L_x_1753:
        /* <DEDUP_REMOVED lines=65> */
.L_x_1755:
[----:B------:R-:W-:Y:S05]  /*869a0*/  BSYNC.RECONVERGENT B1 ;  /* 0x0000000000017941 */ /* 0x000fea0003800200 */
.L_x_1754:
        /* <DEDUP_REMOVED lines=19> */
.L_x_1752:
[----:B------:R-:W-:Y:S01]  /*86ae0*/  FMUL R14, RZ, R18 ;  /* 0x00000012ff0e7220 */ /* 0x000fe20000400000 */
[----:B------:R-:W-:-:S07]  /*86af0*/  IMAD.MOV.U32 R23, RZ, RZ, RZ ;  /* 0x000000ffff177224 */ /* 0x000fce00078e00ff */
.L_x_1751:
[----:B------:R-:W-:Y:S05]  /*86b00*/  BSYNC.RECONVERGENT B0 ;  /* 0x0000000000007941 */ /* 0x000fea0003800200 */
.L_x_1750:
        /* <DEDUP_REMOVED lines=28> */
.L_x_1759:
        /* <DEDUP_REMOVED lines=65> */
.L_x_1761:
[----:B------:R-:W-:Y:S05]  /*870e0*/  BSYNC.RECONVERGENT B1 ;  /* 0x0000000000017941 */ /* 0x000fea0003800200 */
.L_x_1760:
        /* <DEDUP_REMOVED lines=19> */
.L_x_1758:
[----:B------:R-:W-:Y:S01]  /*87220*/  FMUL R19, RZ, R18 ;  /* 0x00000012ff137220 */ /* 0x000fe20000400000 */
[----:B------:R-:W-:-:S07]  /*87230*/  IMAD.MOV.U32 R20, RZ, RZ, RZ ;  /* 0x000000ffff147224 */ /* 0x000fce00078e00ff */
.L_x_1757:
[----:B------:R-:W-:Y:S05]  /*87240*/  BSYNC.RECONVERGENT B0 ;  /* 0x0000000000007941 */ /* 0x000fea0003800200 */
.L_x_1756:
        /* <DEDUP_REMOVED lines=34> */
.L_x_1765:
        /* <DEDUP_REMOVED lines=65> */
.L_x_1767:
[----:B------:R-:W-:Y:S05]  /*87880*/  BSYNC.RECONVERGENT B1 ;  /* 0x0000000000017941 */ /* 0x000fea0003800200 */
.L_x_1766:
        /* <DEDUP_REMOVED lines=19> */
.L_x_1764:
[----:B------:R-:W-:Y:S01]  /*879c0*/  FMUL R15, RZ, R18 ;  /* 0x00000012ff0f7220 */ /* 0x000fe20000400000 */
[----:B------:R-:W-:-:S07]  /*879d0*/  IMAD.MOV.U32 R21, RZ, RZ, RZ ;  /* 0x000000ffff157224 */ /* 0x000fce00078e00ff */
.L_x_1763:
[----:B------:R-:W-:Y:S05]  /*879e0*/  BSYNC.RECONVERGENT B0 ;  /* 0x0000000000007941 */ /* 0x000fea0003800200 */
.L_x_1762:
        /* <DEDUP_REMOVED lines=27> */
.L_x_1771:
        /* <DEDUP_REMOVED lines=65> */
.L_x_1773:
[----:B------:R-:W-:Y:S05]  /*87fb0*/  BSYNC.RECONVERGENT B1 ;  /* 0x0000000000017941 */ /* 0x000fea0003800200 */
.L_x_1772:
        /* <DEDUP_REMOVED lines=19> */
.L_x_1770:
[----:B------:R-:W-:Y:S01]  /*880f0*/  FMUL R14, RZ, R18 ;  /* 0x00000012ff0e7220 */ /* 0x000fe20000400000 */
[----:B------:R-:W-:-:S07]  /*88100*/  IMAD.MOV.U32 R23, RZ, RZ, RZ ;  /* 0x000000ffff177224 */ /* 0x000fce00078e00ff */
.L_x_1769:
[----:B------:R-:W-:Y:S05]  /*88110*/  BSYNC.RECONVERGENT B0 ;  /* 0x0000000000007941 */ /* 0x000fea0003800200 */
.L_x_1768:
        /* <DEDUP_REMOVED lines=28> */
.L_x_1777:
        /* <DEDUP_REMOVED lines=65> */
.L_x_1779:
[----:B------:R-:W-:Y:S05]  /*886f0*/  BSYNC.RECONVERGENT B1 ;  /* 0x0000000000017941 */ /* 0x000fea0003800200 */
.L_x_1778:
        /* <DEDUP_REMOVED lines=19> */
.L_x_1776:
[----:B------:R-:W-:Y:S01]  /*88830*/  FMUL R19, RZ, R18 ;  /* 0x00000012ff137220 */ /* 0x000fe20000400000 */
[----:B------:R-:W-:-:S07]  /*88840*/  IMAD.MOV.U32 R20, RZ, RZ, RZ ;  /* 0x000000ffff147224 */ /* 0x000fce00078e00ff */
.L_x_1775:
[----:B------:R-:W-:Y:S05]  /*88850*/  BSYNC.RECONVERGENT B0 ;  /* 0x0000000000007941 */ /* 0x000fea0003800200 */
.L_x_1774:
        /* <DEDUP_REMOVED lines=34> */
.L_x_1783:
        /* <DEDUP_REMOVED lines=65> */
.L_x_1785:
[----:B------:R-:W-:Y:S05]  /*88e90*/  BSYNC.RECONVERGENT B1 ;  /* 0x0000000000017941 */ /* 0x000fea0003800200 */
.L_x_1784:
        /* <DEDUP_REMOVED lines=19> */
.L_x_1782:
[----:B------:R-:W-:Y:S01]  /*88fd0*/  FMUL R15, RZ, R18 ;  /* 0x00000012ff0f7220 */ /* 0x000fe20000400000 */
[----:B------:R-:W-:-:S07]  /*88fe0*/  IMAD.MOV.U32 R21, RZ, RZ, RZ ;  /* 0x000000ffff157224 */ /* 0x000fce00078e00ff */
.L_x_1781:
[----:B------:R-:W-:Y:S05]  /*88ff0*/  BSYNC.RECONVERGENT B0 ;  /* 0x0000000000007941 */ /* 0x000fea0003800200 */
.L_x_1780:
[----:B------:R-:W-:Y:S01]  /*89000*/  LOP3.LUT R16, R21, 0x1, RZ, 0xc0, !PT ;  /* 0x0000000115107812 */ /* 0x000fe200078ec0ff */
[----:B------:R-:W-:Y:S01]  /*89010*/  FMUL R14, R15, R15 ;  /* 0x0000000f0f0e7220 */ /* 0x000fe20000400000 */
[----:B------:R-:W-:Y:S01]  /*89020*/  LOP3.LUT P1, RZ, R21, 0x2, RZ, 0xc0, !PT ;  /* 0x0000000215ff7812 */ /* 0x000fe2000782c0ff */
[----:B------:R-:W-:Y:S01]  /*89030*/  BSSY.RECONVERGENT B0, `(.L_x_1786) ;  /* 0x0000070000007945 */ /* 0x000fe20003800200 */
[----:B------:R-:W-:Y:S01]  /*89040*/  ISETP.NE.U32.AND P0, PT, R16, 0x1, PT ;  /* 0x000000011000780c */ /* 0x000fe20003f05070 */
[----:B------:R-:W-:-:S03]  /*89050*/  FFMA R16, R14, R8, -0.0013887860113754868507 ;  /* 0xbab607ed0e107423 */ /* 0x000fc60000000008 */
[----:B------:R-:W-:Y:S02]  /*89060*/  FSEL R23, R9, 0.0083327032625675201416, !P0 ;  /* 0x3c0885e409177808 */ /* 0x000fe40004000000 */
[----:B------:R-:W-:Y:S02]  /*89070*/  FSEL R17, R16, -0.00019574658654164522886, !P0 ;  /* 0xb94d415310117808 */ /* 0x000fe40004000000 */
[----:B------:R-:W-:Y:S02]  /*89080*/  FSEL R9, R15, 1, P0 ;  /* 0x3f8000000f097808 */ /* 0x000fe40000000000 */
[----:B------:R-:W-:Y:S01]  /*89090*/  FSEL R16, -R10, -0.16666662693023681641, !P0 ;  /* 0xbe2aaaa80a107808 */ /* 0x000fe20004000100 */
[----:B------:R-:W-:Y:S01]  /*890a0*/  FFMA R17, R14, R17, R23 ;  /* 0x000000110e117223 */ /* 0x000fe20000000017 */
[----:B------:R-:W-:Y:S01]  /*890b0*/  FSETP.GE.AND P0, PT, |R18|, 105615, PT ;  /* 0x47ce47801200780b */ /* 0x000fe20003f06200 */
[C---:B------:R-:W-:Y:S02]  /*890c0*/  FFMA R10, R14.reuse, R9, RZ ;  /* 0x000000090e0a7223 */ /* 0x040fe400000000ff */
[----:B------:R-:W-:Y:S01]  /*890d0*/  FFMA R16, R14, R17, R16 ;  /* 0x000000110e107223 */ /* 0x000fe20000000010 */
[----:B------:R-:W-:-:S03]  /*890e0*/  IMAD.MOV.U32 R14, RZ, RZ, R19 ;  /* 0x000000ffff0e7224 */ /* 0x000fc600078e0013 */
[----:B------:R-:W-:Y:S01]  /*890f0*/  FFMA R9, R10, R16, R9 ;  /* 0x000000100a097223 */ /* 0x000fe20000000009 */
[----:B------:R-:W-:-:S03]  /*89100*/  MOV R10, R20 ;  /* 0x00000014000a7202 */ /* 0x000fc60000000f00 */
[----:B------:R-:W-:Y:S02]  /*89110*/  @P1 FADD R9, RZ, -R9 ;  /* 0x80000009ff091221 */ /* 0x000fe40000000000 */
[----:B------:R-:W-:Y:S05]  /*89120*/  @!P0 BRA `(.L_x_1787) ;  /* 0x0000000400808947 */ /* 0x000fea0003800000 */
        /* <DEDUP_REMOVED lines=9> */
.L_x_1789:
        /* <DEDUP_REMOVED lines=65> */
.L_x_1791:
[----:B------:R-:W-:Y:S05]  /*895d0*/  BSYNC.RECONVERGENT B1 ;  /* 0x0000000000017941 */ /* 0x000fea0003800200 */
.L_x_1790:
        /* <DEDUP_REMOVED lines=19> */
.L_x_1788:
[----:B------:R-:W-:Y:S01]  /*89710*/  FMUL R14, RZ, R18 ;  /* 0x00000012ff0e7220 */ /* 0x000fe20000400000 */
[----:B------:R-:W-:-:S07]  /*89720*/  IMAD.MOV.U32 R10, RZ, RZ, RZ ;  /* 0x000000ffff0a7224 */ /* 0x000fce00078e00ff */
.L_x_1787:
[----:B------:R-:W-:Y:S05]  /*89730*/  BSYNC.RECONVERGENT B0 ;  /* 0x0000000000007941 */ /* 0x000fea0003800200 */
.L_x_1786:
[----:B------:R-:W-:Y:S01]  /*89740*/  FMUL R15, R14, R14 ;  /* 0x0000000e0e0f7220 */ /* 0x000fe20000400000 */
[C---:B------:R-:W-:Y:S01]  /*89750*/  LOP3.LUT R16, R10.reuse, 0x1, RZ, 0xc0, !PT ;  /* 0x000000010a107812 */ /* 0x040fe200078ec0ff */
[----:B------:R-:W-:Y:S01]  /*89760*/  VIADD R17, R10, 0x1 ;  /* 0x000000010a117836 */ /* 0x000fe20000000000 */
[----:B------:R-:W-:Y:S01]  /*89770*/  BSSY.RECONVERGENT B0, `(.L_x_1792) ;  /* 0x000006f000007945 */ /* 0x000fe20003800200 */
[----:B------:R-:W-:Y:S01]  /*89780*/  FFMA R8, R15, R8, -0.0013887860113754868507 ;  /* 0xbab607ed0f087423 */ /* 0x000fe20000000008 */
[----:B------:R-:W-:Y:S02]  /*89790*/  ISETP.NE.U32.AND P0, PT, R16, 0x1, PT ;  /* 0x000000011000780c */ /* 0x000fe40003f05070 */
[----:B------:R-:W-:Y:S02]  /*897a0*/  LOP3.LUT P1, RZ, R17, 0x2, RZ, 0xc0, !PT ;  /* 0x0000000211ff7812 */ /* 0x000fe4000782c0ff */
[----:B------:R-:W-:Y:S02]  /*897b0*/  FSEL R16, R11, 0.041666727513074874878, !P0 ;  /* 0x3d2aaabb0b107808 */ /* 0x000fe40004000000 */
[----:B------:R-:W-:-:S02]  /*897c0*/  FSEL R10, R8, -0.00019574658654164522886, P0 ;  /* 0xb94d4153080a7808 */ /* 0x000fc40000000000 */
[----:B------:R-:W-:Y:S02]  /*897d0*/  FSEL R8, R14, 1, !P0 ;  /* 0x3f8000000e087808 */ /* 0x000fe40004000000 */
[----:B------:R-:W-:Y:S01]  /*897e0*/  FSEL R17, -R12, -0.4999999701976776123, !P0 ;  /* 0xbeffffff0c117808 */ /* 0x000fe20004000100 */
[C---:B------:R-:W-:Y:S01]  /*897f0*/  FFMA R10, R15.reuse, R10, R16 ;  /* 0x0000000a0f0a7223 */ /* 0x040fe20000000010 */
        /* <DEDUP_REMOVED lines=16> */
.L_x_1795:
        /* <DEDUP_REMOVED lines=64> */
.L_x_1797:
[----:B------:R-:W-:Y:S05]  /*89d00*/  BSYNC.RECONVERGENT B1 ;  /* 0x0000000000017941 */ /* 0x000fea0003800200 */
.L_x_1796:
        /* <DEDUP_REMOVED lines=19> */
.L_x_1794:
[----:B------:R-:W-:Y:S01]  /*89e40*/  FMUL R19, RZ, R18 ;  /* 0x00000012ff137220 */ /* 0x000fe20000400000 */
[----:B------:R-:W-:-:S07]  /*89e50*/  IMAD.MOV.U32 R20, RZ, RZ, RZ ;  /* 0x000000ffff147224 */ /* 0x000fce00078e00ff */
.L_x_1793:
[----:B------:R-:W-:Y:S05]  /*89e60*/  BSYNC.RECONVERGENT B0 ;  /* 0x0000000000007941 */ /* 0x000fea0003800200 */
.L_x_1792:
[C---:B------:R-:W-:Y:S01]  /*89e70*/  FMUL R4, R19.reuse, R19 ;  /* 0x0000001313047220 */ /* 0x040fe20000400000 */
[----:B------:R-:W-:Y:S01]  /*89e80*/  FSETP.NEU.AND P0, PT, |R19|, 0.00049096695147454738617, PT ;  /* 0x3a00b43c1300780b */ /* 0x000fe20003f0d200 */
[----:B------:R-:W0:Y:S01]  /*89e90*/  LDC.64 R2, c[0x0][0x388] ;  /* 0x0000e200ff027b82 */ /* 0x000e220000000a00 */
        /* <DEDUP_REMOVED lines=8> */
[----:B------:R-:W-:Y:S01]  /*89f20*/  @P0 FFMA R19, R13, R4, R19 ;  /* 0x000000040d130223 */ /* 0x000fe20000000013 */
[----:B0-----:R-:W-:-:S05]  /*89f30*/  IMAD.WIDE R2, R0, 0x4, R2 ;  /* 0x0000000400027825 */ /* 0x001fca00078e0202 */
[----:B------:R-:W0:Y:S02]  /*89f40*/  @!P1 MUFU.RCP R19, -R19 ;  /* 0x8000001300139308 */ /* 0x000e240000001000 */
[----:B0-----:R-:W-:-:S05]  /*89f50*/  FADD R9, R9, R19 ;  /* 0x0000001309097221 */ /* 0x001fca0000000000 */
[----:B------:R-:W-:Y:S01]  /*89f60*/  STG.E desc[UR6][R2.64], R9 ;  /* 0x0000000902007986 */ /* 0x000fe2000c101906 */
[----:B------:R-:W-:Y:S05]  /*89f70*/  EXIT ;  /* 0x000000000000794d */ /* 0x000fea0003800000 */
.L_x_1798:
        /* <DEDUP_REMOVED lines=16> */
.L_x_1860:


//--------------------- .text._Z13col_normalizePfPKfii --------------------------
	.section	.text._Z13col_normalizePfPKfii,"ax",@progbits
	.align	128
        .global         _Z13col_normalizePfPKfii
        .type           _Z13col_normalizePfPKfii,@function
        .size           _Z13col_normalizePfPKfii,(.L_x_1861 - _Z13col_normalizePfPKfii)
        .other          _Z13col_normalizePfPKfii,@"STO_CUDA_ENTRY STV_DEFAULT"
_Z13col_normalizePfPKfii:
.text._Z13col_normalizePfPKfii:
[----:B------:R-:W-:Y:S01]  /*0000*/  LDC R1, c[0x0][0x37c] ;  /* 0x0000df00ff017b82 */ /* 0x000fe20000000800 */
[----:B------:R-:W0:Y:S07]  /*0010*/  S2R R5, SR_TID.X ;  /* 0x0000000000057919 */ /* 0x000e2e0000002100 */
[----:B------:R-:W0:Y:S08]  /*0020*/  S2UR UR4, SR_CTAID.X ;  /* 0x00000000000479c3 */ /* 0x000e300000002500 */
[----:B------:R-:W0:Y:S08]  /*0030*/  LDC R0, c[0x0][0x360] ;  /* 0x0000d800ff007b82 */ /* 0x000e300000000800 */
[----:B------:R-:W1:Y:S01]  /*0040*/  LDC.64 R2, c[0x0][0x390] ;  /* 0x0000e400ff027b82 */ /* 0x000e620000000a00 */
[----:B0-----:R-:W-:Y:S01]  /*0050*/  IMAD R0, R0, UR4, R5 ;  /* 0x0000000400007c24 */ /* 0x001fe2000f8e0205 */
[----:B-1----:R-:W-:-:S04]  /*0060*/  ISETP.GE.AND P0, PT, R2, 0x1, PT ;  /* 0x000000010200780c */ /* 0x002fc80003f06270 */
[----:B------:R-:W-:-:S13]  /*0070*/  ISETP.GE.OR P0, PT, R0, R3, !P0 ;  /* 0x000000030000720c */ /* 0x000fda0004706670 */
[----:B------:R-:W-:Y:S05]  /*0080*/  @P0 EXIT ;  /* 0x000000000000094d */ /* 0x000fea0003800000 */
[----:B------:R-:W0:Y:S01]  /*0090*/  LDC.64 R4, c[0x0][0x388] ;  /* 0x0000e200ff047b82 */ /* 0x000e220000000a00 */
[C---:B------:R-:W-:Y:S01]  /*00a0*/  ISETP.GE.U32.AND P1, PT, R2.reuse, 0x10, PT ;  /* 0x000000100200780c */ /* 0x040fe20003f26070 */
[----:B------:R-:W1:Y:S01]  /*00b0*/  LDCU.64 UR4, c[0x0][0x358] ;  /* 0x00006b00ff0477ac */ /* 0x000e620008000a00 */
[----:B------:R-:W-:Y:S01]  /*00c0*/  LOP3.LUT R9, R2, 0xf, RZ, 0xc0, !PT ;  /* 0x0000000f02097812 */ /* 0x000fe200078ec0ff */
[----:B------:R-:W-:-:S03]  /*00d0*/  HFMA2 R6, -RZ, RZ, 0, 0 ;  /* 0x00000000ff067431 */ /* 0x000fc600000001ff */
[----:B------:R-:W-:Y:S01]  /*00e0*/  ISETP.NE.AND P0, PT, R9, RZ, PT ;  /* 0x000000ff0900720c */ /* 0x000fe20003f05270 */
[----:B0-----:R-:W-:-:S06]  /*00f0*/  IMAD.WIDE R4, R0, 0x4, R4 ;  /* 0x0000000400047825 */ /* 0x001fcc00078e0204 */
[----:B-1----:R-:W-:Y:S06]  /*0100*/  @!P1 BRA `(.L_x_1799) ;  /* 0x0000000400609947 */ /* 0x002fec0003800000 */
[----:B------:R-:W-:Y:S02]  /*0110*/  LOP3.LUT R6, R2, 0x7ffffff0, RZ, 0xc0, !PT ;  /* 0x7ffffff002067812 */ /* 0x000fe400078ec0ff */
[----:B------:R-:W-:Y:S02]  /*0120*/  MOV R8, R0 ;  /* 0x0000000000087202 */ /* 0x000fe40000000f00 */
[----:B------:R-:W-:-:S07]  /*0130*/  IADD3 R7, PT, PT, -R6, RZ, RZ ;  /* 0x000000ff06077210 */ /* 0x000fce0007ffe1ff */
.L_x_1800:
[----:B-1----:R-:W0:Y:S01]  /*0140*/  LDC.64 R10, c[0x0][0x380] ;  /* 0x0000e000ff0a7b82 */ /* 0x002e220000000a00 */
[----:B------:R-:W2:Y:S01]  /*0150*/  LDG.E R12, desc[UR4][R4.64] ;  /* 0x00000004040c7981 */ /* 0x000ea2000c1e1900 */
[----:B0-----:R-:W-:-:S05]  /*0160*/  IMAD.WIDE R10, R8, 0x4, R10 ;  /* 0x00000004080a7825 */ /* 0x001fca00078e020a */
[----:B------:R-:W2:Y:S02]  /*0170*/  LDG.E R13, desc[UR4][R10.64] ;  /* 0x000000040a0d7981 */ /* 0x000ea4000c1e1900 */
[----:B--2---:R-:W-:Y:S01]  /*0180*/  FADD R19, -R12, R13 ;  /* 0x0000000d0c137221 */ /* 0x004fe20000000100 */
[----:B------:R-:W-:-:S04]  /*0190*/  IMAD.WIDE R12, R3, 0x4, R10 ;  /* 0x00000004030c7825 */ /* 0x000fc800078e020a */
[----:B------:R0:W-:Y:S04]  /*01a0*/  STG.E desc[UR4][R10.64], R19 ;  /* 0x000000130a007986 */ /* 0x0001e8000c101904 */
[----:B------:R-:W2:Y:S04]  /*01b0*/  LDG.E R14, desc[UR4][R4.64] ;  /* 0x00000004040e7981 */ /* 0x000ea8000c1e1900 */
        /* <DEDUP_REMOVED lines=9> */
[----:B0-----:R-:W3:Y:S04]  /*0250*/  LDG.E R10, desc[UR4][R4.64] ;  /* 0x00000004040a7981 */ /* 0x001ee8000c1e1900 */
[----:B------:R-:W3:Y:S02]  /*0260*/  LDG.E R11, desc[UR4][R16.64] ;  /* 0x00000004100b7981 */ /* 0x000ee4000c1e1900 */
[----:B---3--:R-:W-:Y:S01]  /*0270*/  FADD R19, -R10, R11 ;  /* 0x0000000b0a137221 */ /* 0x008fe20000000100 */
[----:B------:R-:W-:-:S04]  /*0280*/  IMAD.WIDE R10, R3, 0x4, R16 ;  /* 0x00000004030a7825 */ /* 0x000fc800078e0210 */
[----:B------:R0:W-:Y:S04]  /*0290*/  STG.E desc[UR4][R16.64], R19 ;  /* 0x0000001310007986 */ /* 0x0001e8000c101904 */
[----:B-1----:R-:W3:Y:S04]  /*02a0*/  LDG.E R12, desc[UR4][R4.64] ;  /* 0x00000004040c7981 */ /* 0x002ee8000c1e1900 */
[----:B------:R-:W3:Y:S02]  /*02b0*/  LDG.E R13, desc[UR4][R10.64] ;  /* 0x000000040a0d7981 */ /* 0x000ee4000c1e1900 */
[----:B---3--:R-:W-:Y:S01]  /*02c0*/  FADD R21, -R12, R13 ;  /* 0x0000000d0c157221 */ /* 0x008fe20000000100 */
[----:B------:R-:W-:-:S04]  /*02d0*/  IMAD.WIDE R12, R3, 0x4, R10 ;  /* 0x00000004030c7825 */ /* 0x000fc800078e020a */
[----:B------:R1:W-:Y:S04]  /*02e0*/  STG.E desc[UR4][R10.64], R21 ;  /* 0x000000150a007986 */ /* 0x0003e8000c101904 */
[----:B--2---:R-:W2:Y:S04]  /*02f0*/  LDG.E R14, desc[UR4][R4.64] ;  /* 0x00000004040e7981 */ /* 0x004ea8000c1e1900 */
        /* <DEDUP_REMOVED lines=45> */
[----:B------:R-:W2:Y:S01]  /*05d0*/  LDG.E R17, desc[UR4][R14.64] ;  /* 0x000000040e117981 */ /* 0x000ea2000c1e1900 */
[----:B------:R-:W-:Y:S01]  /*05e0*/  IADD3 R7, PT, PT, R7, 0x10, RZ ;  /* 0x0000001007077810 */ /* 0x000fe20007ffe0ff */
[----:B--2---:R-:W-:Y:S01]  /*05f0*/  FADD R23, -R16, R17 ;  /* 0x0000001110177221 */ /* 0x004fe20000000100 */
[----:B------:R-:W-:-:S04]  /*0600*/  IMAD.WIDE R16, R3, 0x4, R14 ;  /* 0x0000000403107825 */ /* 0x000fc800078e020e */
[----:B------:R1:W-:Y:S04]  /*0610*/  STG.E desc[UR4][R14.64], R23 ;  /* 0x000000170e007986 */ /* 0x0003e8000c101904 */
[----:B0-----:R-:W2:Y:S04]  /*0620*/  LDG.E R10, desc[UR4][R4.64] ;  /* 0x00000004040a7981 */ /* 0x001ea8000c1e1900 */
[----:B------:R-:W2:Y:S01]  /*0630*/  LDG.E R11, desc[UR4][R16.64] ;  /* 0x00000004100b7981 */ /* 0x000ea2000c1e1900 */
[----:B------:R-:W-:Y:S02]  /*0640*/  ISETP.NE.AND P1, PT, R7, RZ, PT ;  /* 0x000000ff0700720c */ /* 0x000fe40003f25270 */
[----:B------:R-:W-:Y:S01]  /*0650*/  LEA R8, R3, R8, 0x4 ;  /* 0x0000000803087211 */ /* 0x000fe200078e20ff */
[----:B--2---:R-:W-:-:S05]  /*0660*/  FADD R11, -R10, R11 ;  /* 0x0000000b0a0b7221 */ /* 0x004fca0000000100 */
[----:B------:R1:W-:Y:S05]  /*0670*/  STG.E desc[UR4][R16.64], R11 ;  /* 0x0000000b10007986 */ /* 0x0003ea000c101904 */
[----:B------:R-:W-:Y:S05]  /*0680*/  @P1 BRA `(.L_x_1800) ;  /* 0xfffffff800ac1947 */ /* 0x000fea000383ffff */
.L_x_1799:
[----:B------:R-:W-:Y:S05]  /*0690*/  @!P0 EXIT ;  /* 0x000000000000894d */ /* 0x000fea0003800000 */
[----:B------:R-:W-:Y:S02]  /*06a0*/  ISETP.GE.U32.AND P0, PT, R9, 0x8, PT ;  /* 0x000000080900780c */ /* 0x000fe40003f06070 */
[----:B-1----:R-:W-:-:S04]  /*06b0*/  LOP3.LUT R16, R2, 0x7, RZ, 0xc0, !PT ;  /* 0x0000000702107812 */ /* 0x002fc800078ec0ff */
[----:B------:R-:W-:-:S07]  /*06c0*/  ISETP.NE.AND P1, PT, R16, RZ, PT ;  /* 0x000000ff1000720c */ /* 0x000fce0003f25270 */
[----:B------:R-:W-:Y:S06]  /*06d0*/  @!P0 BRA `(.L_x_1801) ;  /* 0x0000000000ac8947 */ /* 0x000fec0003800000 */
[----:B------:R-:W0:Y:S01]  /*06e0*/  LDC.64 R8, c[0x0][0x380] ;  /* 0x0000e000ff087b82 */ /* 0x000e220000000a00 */
[----:B------:R-:W-:-:S04]  /*06f0*/  IMAD R7, R6, R3, R0 ;  /* 0x0000000306077224 */ /* 0x000fc800078e0200 */
[----:B0-----:R-:W-:Y:S02]  /*0700*/  IMAD.WIDE R8, R7, 0x4, R8 ;  /* 0x0000000407087825 */ /* 0x001fe400078e0208 */
        /* <DEDUP_REMOVED lines=36> */
[----:B------:R-:W3:Y:S01]  /*0950*/  LDG.E R9, desc[UR4][R14.64] ;  /* 0x000000040e097981 */ /* 0x000ee2000c1e1900 */
[----:B------:R-:W-:Y:S01]  /*0960*/  IADD3 R6, PT, PT, R6, 0x8, RZ ;  /* 0x0000000806067810 */ /* 0x000fe20007ffe0ff */
[----:B---3--:R-:W-:-:S05]  /*0970*/  FADD R9, -R8, R9 ;  /* 0x0000000908097221 */ /* 0x008fca0000000100 */
[----:B------:R2:W-:Y:S02]  /*0980*/  STG.E desc[UR4][R14.64], R9 ;  /* 0x000000090e007986 */ /* 0x0005e4000c101904 */
.L_x_1801:
[----:B------:R-:W-:Y:S05]  /*0990*/  @!P1 EXIT ;  /* 0x000000000000994d */ /* 0x000fea0003800000 */
[----:B------:R-:W-:Y:S02]  /*09a0*/  ISETP.GE.U32.AND P0, PT, R16, 0x4, PT ;  /* 0x000000041000780c */ /* 0x000fe40003f06070 */
[----:B------:R-:W-:-:S04]  /*09b0*/  LOP3.LUT R2, R2, 0x3, RZ, 0xc0, !PT ;  /* 0x0000000302027812 */ /* 0x000fc800078ec0ff */
[----:B------:R-:W-:-:S07]  /*09c0*/  ISETP.NE.AND P1, PT, R2, RZ, PT ;  /* 0x000000ff0200720c */ /* 0x000fce0003f25270 */
[----:B------:R-:W-:Y:S06]  /*09d0*/  @!P0 BRA `(.L_x_1802) ;  /* 0x00000000005c8947 */ /* 0x000fec0003800000 */
[----:B--2---:R-:W0:Y:S01]  /*09e0*/  LDC.64 R8, c[0x0][0x380] ;  /* 0x0000e000ff087b82 */ /* 0x004e220000000a00 */
        /* <DEDUP_REMOVED lines=17> */
[----:B0-----:R-:W2:Y:S04]  /*0b00*/  LDG.E R7, desc[UR4][R4.64] ;  /* 0x0000000404077981 */ /* 0x001ea8000c1e1900 */
[----:B------:R-:W2:Y:S01]  /*0b10*/  LDG.E R8, desc[UR4][R14.64] ;  /* 0x000000040e087981 */ /* 0x000ea2000c1e1900 */
[----:B------:R-:W-:Y:S01]  /*0b20*/  IADD3 R6, PT, PT, R6, 0x4, RZ ;  /* 0x0000000406067810 */ /* 0x000fe20007ffe0ff */
[----:B--2---:R-:W-:-:S05]  /*0b30*/  FADD R7, -R7, R8 ;  /* 0x0000000807077221 */ /* 0x004fca0000000100 */
[----:B------:R1:W-:Y:S02]  /*0b40*/  STG.E desc[UR4][R14.64], R7 ;  /* 0x000000070e007986 */ /* 0x0003e4000c101904 */
.L_x_1802:
[----:B------:R-:W-:Y:S05]  /*0b50*/  @!P1 EXIT ;  /* 0x000000000000994d */ /* 0x000fea0003800000 */
[----:B--2---:R-:W0:Y:S01]  /*0b60*/  LDC.64 R8, c[0x0][0x380] ;  /* 0x0000e000ff087b82 */ /* 0x004e220000000a00 */
[----:B------:R-:W-:Y:S01]  /*0b70*/  IMAD R0, R6, R3, R0 ;  /* 0x0000000306007224 */ /* 0x000fe200078e0200 */
[----:B------:R-:W-:-:S07]  /*0b80*/  IADD3 R2, PT, PT, -R2, RZ, RZ ;  /* 0x000000ff02027210 */ /* 0x000fce0007ffe1ff */
.L_x_1803:
[----:B012---:R-:W-:Y:S01]  /*0b90*/  IMAD.WIDE R6, R0, 0x4, R8 ;  /* 0x0000000400067825 */ /* 0x007fe200078e0208 */
[----:B------:R-:W2:Y:S04]  /*0ba0*/  LDG.E R10, desc[UR4][R4.64] ;  /* 0x00000004040a7981 */ /* 0x000ea8000c1e1900 */
[----:B------:R-:W2:Y:S01]  /*0bb0*/  LDG.E R11, desc[UR4][R6.64] ;  /* 0x00000004060b7981 */ /* 0x000ea2000c1e1900 */
[----:B------:R-:W-:Y:S02]  /*0bc0*/  IADD3 R2, PT, PT, R2, 0x1, RZ ;  /* 0x0000000102027810 */ /* 0x000fe40007ffe0ff */
[----:B------:R-:W-:Y:S02]  /*0bd0*/  IADD3 R0, PT, PT, R0, R3, RZ ;  /* 0x0000000300007210 */ /* 0x000fe40007ffe0ff */
[----:B------:R-:W-:Y:S01]  /*0be0*/  ISETP.NE.AND P0, PT, R2, RZ, PT ;  /* 0x000000ff0200720c */ /* 0x000fe20003f05270 */
[----:B--2---:R-:W-:-:S05]  /*0bf0*/  FADD R11, -R10, R11 ;  /* 0x0000000b0a0b7221 */ /* 0x004fca0000000100 */
[----:B------:R2:W-:Y:S07]  /*0c00*/  STG.E desc[UR4][R6.64], R11 ;  /* 0x0000000b06007986 */ /* 0x0005ee000c101904 */
[----:B------:R-:W-:Y:S05]  /*0c10*/  @P0 BRA `(.L_x_1803) ;  /* 0xfffffffc00dc0947 */ /* 0x000fea000383ffff */
[----:B------:R-:W-:Y:S05]  /*0c20*/  EXIT ;  /* 0x000000000000794d */ /* 0x000fea0003800000 */
.L_x_1804:
        /* <DEDUP_REMOVED lines=13> */
.L_x_1861:


//--------------------- .text._Z7row_sumPKfPfii   --------------------------
	.section	.text._Z7row_sumPKfPfii,"ax",@progbits
	.align	128
        .global         _Z7row_sumPKfPfii
        .type           _Z7row_sumPKfPfii,@function
        .size           _Z7row_sumPKfPfii,(.L_x_1862 - _Z7row_sumPKfPfii)
        .other          _Z7row_sumPKfPfii,@"STO_CUDA_ENTRY STV_DEFAULT"
_Z7row_sumPKfPfii:
.text._Z7row_sumPKfPfii:
        /* <DEDUP_REMOVED lines=8> */
[----:B------:R-:W0:Y:S01]  /*0080*/  LDCU UR7, c[0x0][0x394] ;  /* 0x00007280ff0777ac */ /* 0x000e220008000800 */
[----:B------:R-:W-:Y:S01]  /*0090*/  HFMA2 R0, -RZ, RZ, 0, 0 ;  /* 0x00000000ff007431 */ /* 0x000fe200000001ff */
[----:B------:R-:W1:Y:S01]  /*00a0*/  LDCU.64 UR12, c[0x0][0x358] ;  /* 0x00006b00ff0c77ac */ /* 0x000e620008000a00 */
[----:B0-----:R-:W-:-:S09]  /*00b0*/  UISETP.GE.AND UP0, UPT, UR7, 0x1, UPT ;  /* 0x000000010700788c */ /* 0x001fd2000bf06270 */
[----:B-1----:R-:W-:Y:S05]  /*00c0*/  BRA.U !UP0, `(.L_x_1805) ;  /* 0x0000000508a87547 */ /* 0x002fea000b800000 */
[----:B------:R-:W-:Y:S02]  /*00d0*/  UISETP.GE.U32.AND UP1, UPT, UR7, 0x10, UPT ;  /* 0x000000100700788c */ /* 0x000fe4000bf26070 */
[----:B------:R-:W-:Y:S01]  /*00e0*/  IMAD R3, R2, UR7, RZ ;  /* 0x0000000702037c24 */ /* 0x000fe2000f8e02ff */
[----:B------:R-:W-:Y:S01]  /*00f0*/  ULOP3.LUT UR10, UR7, 0xf, URZ, 0xc0, !UPT ;  /* 0x0000000f070a7892 */ /* 0x000fe2000f8ec0ff */
[----:B------:R-:W-:Y:S01]  /*0100*/  MOV R0, RZ ;  /* 0x000000ff00007202 */ /* 0x000fe20000000f00 */
[----:B------:R-:W-:Y:S02]  /*0110*/  UMOV UR4, URZ ;  /* 0x000000ff00047c82 */ /* 0x000fe40008000000 */
[----:B------:R-:W-:Y:S02]  /*0120*/  UISETP.NE.AND UP0, UPT, UR10, URZ, UPT ;  /* 0x000000ff0a00728c */ /* 0x000fe4000bf05270 */
[----:B------:R-:W-:Y:S09]  /*0130*/  BRA.U !UP1, `(.L_x_1806) ;  /* 0x0000000109b87547 */ /* 0x000ff2000b800000 */
[----:B------:R-:W0:Y:S01]  /*0140*/  LDCU.64 UR8, c[0x0][0x380] ;  /* 0x00007000ff0877ac */ /* 0x000e220008000a00 */
[----:B------:R-:W-:Y:S02]  /*0150*/  MOV R0, RZ ;  /* 0x000000ff00007202 */ /* 0x000fe40000000f00 */
[----:B------:R-:W-:Y:S01]  /*0160*/  MOV R6, R3 ;  /* 0x0000000300067202 */ /* 0x000fe20000000f00 */
[----:B------:R-:W-:Y:S02]  /*0170*/  ULOP3.LUT UR4, UR7, 0x7ffffff0, URZ, 0xc0, !UPT ;  /* 0x7ffffff007047892 */ /* 0x000fe4000f8ec0ff */
[----:B0-----:R-:W-:Y:S02]  /*0180*/  UIADD3 UR5, UP1, UPT, UR8, 0x20, URZ ;  /* 0x0000002008057890 */ /* 0x001fe4000ff3e0ff */
[----:B------:R-:W-:Y:S02]  /*0190*/  UIADD3 UR8, UPT, UPT, -UR4, URZ, URZ ;  /* 0x000000ff04087290 */ /* 0x000fe4000fffe1ff */
[----:B------:R-:W-:-:S12]  /*01a0*/  UIADD3.X UR6, UPT, UPT, URZ, UR9, URZ, UP1, !UPT ;  /* 0x00000009ff067290 */ /* 0x000fd80008ffe4ff */
.L_x_1807:
[----:B------:R-:W-:Y:S02]  /*01b0*/  MOV R4, UR5 ;  /* 0x0000000500047c02 */ /* 0x000fe40008000f00 */
[----:B------:R-:W-:-:S03]  /*01c0*/  MOV R5, UR6 ;  /* 0x0000000600057c02 */ /* 0x000fc60008000f00 */
[----:B------:R-:W-:-:S05]  /*01d0*/  IMAD.WIDE R4, R6, 0x4, R4 ;  /* 0x0000000406047825 */ /* 0x000fca00078e0204 */
[----:B------:R-:W2:Y:S04]  /*01e0*/  LDG.E R15, desc[UR12][R4.64+-0x20] ;  /* 0xffffe00c040f7981 */ /* 0x000ea8000c1e1900 */
[----:B------:R-:W3:Y:S04]  /*01f0*/  LDG.E R16, desc[UR12][R4.64+-0x1c] ;  /* 0xffffe40c04107981 */ /* 0x000ee8000c1e1900 */
[----:B------:R-:W4:Y:S04]  /*0200*/  LDG.E R18, desc[UR12][R4.64+-0x18] ;  /* 0xffffe80c04127981 */ /* 0x000f28000c1e1900 */
[----:B------:R-:W5:Y:S04]  /*0210*/  LDG.E R20, desc[UR12][R4.64+-0x14] ;  /* 0xffffec0c04147981 */ /* 0x000f68000c1e1900 */
        /* <DEDUP_REMOVED lines=11> */
[----:B------:R-:W5:Y:S01]  /*02d0*/  LDG.E R14, desc[UR12][R4.64+0x1c] ;  /* 0x00001c0c040e7981 */ /* 0x000f62000c1e1900 */
[----:B------:R-:W-:Y:S01]  /*02e0*/  UIADD3 UR8, UPT, UPT, UR8, 0x10, URZ ;  /* 0x0000001008087890 */ /* 0x000fe2000fffe0ff */
[----:B------:R-:W-:-:S03]  /*02f0*/  IADD3 R6, PT, PT, R6, 0x10, RZ ;  /* 0x0000001006067810 */ /* 0x000fc60007ffe0ff */
[----:B------:R-:W-:Y:S01]  /*0300*/  UISETP.NE.AND UP1, UPT, UR8, URZ, UPT ;  /* 0x000000ff0800728c */ /* 0x000fe2000bf25270 */
[----:B--2---:R-:W-:-:S04]  /*0310*/  FADD R15, R15, R0 ;  /* 0x000000000f0f7221 */ /* 0x004fc80000000000 */
[----:B---3--:R-:W-:-:S04]  /*0320*/  FADD R15, R15, R16 ;  /* 0x000000100f0f7221 */ /* 0x008fc80000000000 */
[----:B----4-:R-:W-:-:S04]  /*0330*/  FADD R15, R15, R18 ;  /* 0x000000120f0f7221 */ /* 0x010fc80000000000 */
[----:B-----5:R-:W-:-:S04]  /*0340*/  FADD R15, R15, R20 ;  /* 0x000000140f0f7221 */ /* 0x020fc80000000000 */
[----:B------:R-:W-:-:S04]  /*0350*/  FADD R15, R15, R22 ;  /* 0x000000160f0f7221 */ /* 0x000fc80000000000 */
        /* <DEDUP_REMOVED lines=10> */
[----:B------:R-:W-:Y:S01]  /*0400*/  FADD R0, R7, R14 ;  /* 0x0000000e07007221 */ /* 0x000fe20000000000 */
[----:B------:R-:W-:Y:S06]  /*0410*/  BRA.U UP1, `(.L_x_1807) ;  /* 0xfffffffd01647547 */ /* 0x000fec000b83ffff */
.L_x_1806:
[----:B------:R-:W-:Y:S05]  /*0420*/  BRA.U !UP0, `(.L_x_1805) ;  /* 0x0000000108d07547 */ /* 0x000fea000b800000 */
[----:B------:R-:W-:Y:S02]  /*0430*/  UISETP.GE.U32.AND UP0, UPT, UR10, 0x8, UPT ;  /* 0x000000080a00788c */ /* 0x000fe4000bf06070 */
[----:B------:R-:W-:-:S04]  /*0440*/  ULOP3.LUT UR6, UR7, 0x7, URZ, 0xc0, !UPT ;  /* 0x0000000707067892 */ /* 0x000fc8000f8ec0ff */
[----:B------:R-:W-:-:S03]  /*0450*/  UISETP.NE.AND UP1, UPT, UR6, URZ, UPT ;  /* 0x000000ff0600728c */ /* 0x000fc6000bf25270 */
[----:B------:R-:W-:Y:S08]  /*0460*/  BRA.U !UP0, `(.L_x_1808) ;  /* 0x0000000108507547 */ /* 0x000ff0000b800000 */
[----:B------:R-:W0:Y:S01]  /*0470*/  LDC.64 R4, c[0x0][0x380] ;  /* 0x0000e000ff047b82 */ /* 0x000e220000000a00 */
[----:B------:R-:W-:-:S05]  /*0480*/  IADD3 R7, PT, PT, R3, UR4, RZ ;  /* 0x0000000403077c10 */ /* 0x000fca000fffe0ff */
[----:B0-----:R-:W-:-:S05]  /*0490*/  IMAD.WIDE R4, R7, 0x4, R4 ;  /* 0x0000000407047825 */ /* 0x001fca00078e0204 */
[----:B------:R-:W2:Y:S04]  /*04a0*/  LDG.E R7, desc[UR12][R4.64] ;  /* 0x0000000c04077981 */ /* 0x000ea8000c1e1900 */
[----:B------:R-:W3:Y:S04]  /*04b0*/  LDG.E R6, desc[UR12][R4.64+0x4] ;  /* 0x0000040c04067981 */ /* 0x000ee8000c1e1900 */
[----:B------:R-:W4:Y:S04]  /*04c0*/  LDG.E R9, desc[UR12][R4.64+0x8] ;  /* 0x0000080c04097981 */ /* 0x000f28000c1e1900 */
[----:B------:R-:W5:Y:S04]  /*04d0*/  LDG.E R11, desc[UR12][R4.64+0xc] ;  /* 0x00000c0c040b7981 */ /* 0x000f68000c1e1900 */
[----:B------:R-:W5:Y:S04]  /*04e0*/  LDG.E R13, desc[UR12][R4.64+0x10] ;  /* 0x0000100c040d7981 */ /* 0x000f68000c1e1900 */
[----:B------:R-:W5:Y:S04]  /*04f0*/  LDG.E R15, desc[UR12][R4.64+0x14] ;  /* 0x0000140c040f7981 */ /* 0x000f68000c1e1900 */
[----:B------:R-:W5:Y:S04]  /*0500*/  LDG.E R17, desc[UR12][R4.64+0x18] ;  /* 0x0000180c04117981 */ /* 0x000f68000c1e1900 */
[----:B------:R-:W5:Y:S01]  /*0510*/  LDG.E R19, desc[UR12][R4.64+0x1c] ;  /* 0x00001c0c04137981 */ /* 0x000f62000c1e1900 */
[----:B------:R-:W-:Y:S01]  /*0520*/  UIADD3 UR4, UPT, UPT, UR4, 0x8, URZ ;  /* 0x0000000804047890 */ /* 0x000fe2000fffe0ff */
[----:B--2---:R-:W-:-:S04]  /*0530*/  FADD R7, R0, R7 ;  /* 0x0000000700077221 */ /* 0x004fc80000000000 */
[----:B---3--:R-:W-:-:S04]  /*0540*/  FADD R6, R7, R6 ;  /* 0x0000000607067221 */ /* 0x008fc80000000000 */
[----:B----4-:R-:W-:-:S04]  /*0550*/  FADD R6, R6, R9 ;  /* 0x0000000906067221 */ /* 0x010fc80000000000 */
[----:B-----5:R-:W-:-:S04]  /*0560*/  FADD R6, R6, R11 ;  /* 0x0000000b06067221 */ /* 0x020fc80000000000 */
[----:B------:R-:W-:-:S04]  /*0570*/  FADD R6, R6, R13 ;  /* 0x0000000d06067221 */ /* 0x000fc80000000000 */
[----:B------:R-:W-:-:S04]  /*0580*/  FADD R6, R6, R15 ;  /* 0x0000000f06067221 */ /* 0x000fc80000000000 */
[----:B------:R-:W-:-:S04]  /*0590*/  FADD R6, R6, R17 ;  /* 0x0000001106067221 */ /* 0x000fc80000000000 */
[----:B------:R-:W-:-:S07]  /*05a0*/  FADD R0, R6, R19 ;  /* 0x0000001306007221 */ /* 0x000fce0000000000 */
.L_x_1808:
        /* <DEDUP_REMOVED lines=11> */
[----:B------:R-:W5:Y:S01]  /*0660*/  LDG.E R11, desc[UR12][R4.64+0xc] ;  /* 0x00000c0c040b7981 */ /* 0x000f62000c1e1900 */
[----:B------:R-:W-:Y:S01]  /*0670*/  UIADD3 UR4, UPT, UPT, UR4, 0x4, URZ ;  /* 0x0000000404047890 */ /* 0x000fe2000fffe0ff */
[----:B--2---:R-:W-:-:S04]  /*0680*/  FADD R7, R0, R7 ;  /* 0x0000000700077221 */ /* 0x004fc80000000000 */
[----:B---3--:R-:W-:-:S04]  /*0690*/  FADD R6, R7, R6 ;  /* 0x0000000607067221 */ /* 0x008fc80000000000 */
[----:B----4-:R-:W-:-:S04]  /*06a0*/  FADD R6, R6, R9 ;  /* 0x0000000906067221 */ /* 0x010fc80000000000 */
[----:B-----5:R-:W-:-:S07]  /*06b0*/  FADD R0, R6, R11 ;  /* 0x0000000b06007221 */ /* 0x020fce0000000000 */
.L_x_1809:
[----:B------:R-:W-:Y:S05]  /*06c0*/  BRA.U !UP1, `(.L_x_1805) ;  /* 0x0000000109287547 */ /* 0x000fea000b800000 */
[----:B------:R-:W0:Y:S01]  /*06d0*/  LDC.64 R6, c[0x0][0x380] ;  /* 0x0000e000ff067b82 */ /* 0x000e220000000a00 */
[----:B------:R-:W-:Y:S01]  /*06e0*/  IADD3 R3, PT, PT, R3, UR4, RZ ;  /* 0x0000000403037c10 */ /* 0x000fe2000fffe0ff */
[----:B------:R-:W-:-:S12]  /*06f0*/  UIADD3 UR5, UPT, UPT, -UR5, URZ, URZ ;  /* 0x000000ff05057290 */ /* 0x000fd8000fffe1ff */
.L_x_1810:
[----:B0-----:R-:W-:-:S06]  /*0700*/  IMAD.WIDE R4, R3, 0x4, R6 ;  /* 0x0000000403047825 */ /* 0x001fcc00078e0206 */
[----:B------:R-:W2:Y:S01]  /*0710*/  LDG.E R5, desc[UR12][R4.64] ;  /* 0x0000000c04057981 */ /* 0x000ea2000c1e1900 */
[----:B------:R-:W-:Y:S01]  /*0720*/  UIADD3 UR5, UPT, UPT, UR5, 0x1, URZ ;  /* 0x0000000105057890 */ /* 0x000fe2000fffe0ff */
[----:B------:R-:W-:-:S03]  /*0730*/  IADD3 R3, PT, PT, R3, 0x1, RZ ;  /* 0x0000000103037810 */ /* 0x000fc60007ffe0ff */
[----:B------:R-:W-:Y:S01]  /*0740*/  UISETP.NE.AND UP0, UPT, UR5, URZ, UPT ;  /* 0x000000ff0500728c */ /* 0x000fe2000bf05270 */
[----:B--2---:R-:W-:-:S08]  /*0750*/  FADD R0, R5, R0 ;  /* 0x0000000005007221 */ /* 0x004fd00000000000 */
[----:B------:R-:W-:Y:S05]  /*0760*/  BRA.U UP0, `(.L_x_1810) ;  /* 0xfffffffd00e47547 */ /* 0x000fea000b83ffff */
.L_x_1805:
[----:B------:R-:W0:Y:S02]  /*0770*/  LDC.64 R4, c[0x0][0x388] ;  /* 0x0000e200ff047b82 */ /* 0x000e240000000a00 */
[----:B0-----:R-:W-:-:S05]  /*0780*/  IMAD.WIDE R2, R2, 0x4, R4 ;  /* 0x0000000402027825 */ /* 0x001fca00078e0204 */
[----:B------:R-:W-:Y:S01]  /*0790*/  STG.E desc[UR12][R2.64], R0 ;  /* 0x0000000002007986 */ /* 0x000fe2000c10190c */
[----:B------:R-:W-:Y:S05]  /*07a0*/  EXIT ;  /* 0x000000000000794d */ /* 0x000fea0003800000 */
.L_x_1811:
        /* <DEDUP_REMOVED lines=13> */
.L_x_1862:


//--------------------- .text._Z16staged_compute_2PKfS0_Pfi --------------------------
	.section	.text._Z16staged_compute_2PKfS0_Pfi,"ax",@progbits
	.align	128
        .global         _Z16staged_compute_2PKfS0_Pfi
        .type           _Z16staged_compute_2PKfS0_Pfi,@function
        .size           _Z16staged_compute_2PKfS0_Pfi,(.L_x_1855 - _Z16staged_compute_2PKfS0_Pfi)
        .other          _Z16staged_compute_2PKfS0_Pfi,@"STO_CUDA_ENTRY STV_DEFAULT"
_Z16staged_compute_2PKfS0_Pfi:
.text._Z16staged_compute_2PKfS0_Pfi:
        /* <DEDUP_REMOVED lines=13> */
[----:B--2---:R-:W-:-:S05]  /*00d0*/  IMAD.WIDE R6, R2, 0x4, R6 ;  /* 0x0000000402067825 */ /* 0x004fca00078e0206 */
[----:B------:R0:W2:Y:S01]  /*00e0*/  LDG.E R3, desc[UR4][R6.64] ;  /* 0x0000000406037981 */ /* 0x0000a2000c1e1900 */
[----:B------:R-:W-:Y:S01]  /*00f0*/  HFMA2 R9, -RZ, RZ, 0.96630859375, -0.0022525787353515625 ;  /* 0x3bbb989dff097431 */ /* 0x000fe200000001ff */
[----:B------:R-:W-:Y:S01]  /*0100*/  MOV R11, 0x437c0000 ;  /* 0x437c0000000b7802 */ /* 0x000fe20000000f00 */
[----:B------:R-:W-:Y:S01]  /*0110*/  BSSY.RECONVERGENT B0, `(.L_x_1812) ;  /* 0x0000042000007945 */ /* 0x000fe20003800200 */
[----:B------:R-:W-:Y:S01]  /*0120*/  MOV R8, 0x3c80f082 ;  /* 0x3c80f08200087802 */ /* 0x000fe20000000f00 */
[----:B0-----:R-:W-:Y:S02]  /*0130*/  HFMA2 R7, -RZ, RZ, 1.5048828125, 33.21875 ;  /* 0x3e055027ff077431 */ /* 0x001fe400000001ff */
[----:B---3--:R-:W-:-:S04]  /*0140*/  FFMA.SAT R0, R4, R9, 0.5 ;  /* 0x3f00000004007423 */ /* 0x008fc80000002009 */
[----:B------:R-:W-:-:S04]  /*0150*/  FFMA.RM R0, R0, R11, 12582913 ;  /* 0x4b40000100007423 */ /* 0x000fc8000000400b */
[C---:B------:R-:W-:Y:S01]  /*0160*/  FADD R9, R0.reuse, -12583039 ;  /* 0xcb40007f00097421 */ /* 0x040fe20000000000 */
[----:B------:R-:W-:-:S03]  /*0170*/  SHF.L.U32 R0, R0, 0x17, RZ ;  /* 0x0000001700007819 */ /* 0x000fc600000006ff */
[----:B------:R-:W-:-:S04]  /*0180*/  FFMA R9, R4, 1.4426950216293334961, -R9 ;  /* 0x3fb8aa3b04097823 */ /* 0x000fc80000000809 */
[----:B------:R-:W-:-:S06]  /*0190*/  FFMA R9, R4, 1.925963033500011079e-08, R9 ;  /* 0x32a5706004097823 */ /* 0x000fcc0000000009 */
[----:B------:R-:W0:Y:S02]  /*01a0*/  MUFU.EX2 R9, R9 ;  /* 0x0000000900097308 */ /* 0x000e240000000800 */
[----:B0-----:R-:W-:-:S05]  /*01b0*/  FFMA R0, R0, R9, 1 ;  /* 0x3f80000000007423 */ /* 0x001fca0000000009 */
[----:B------:R-:W-:-:S13]  /*01c0*/  FSETP.GEU.AND P0, PT, R0, 1.175494350822287508e-38, PT ;  /* 0x008000000000780b */ /* 0x000fda0003f0e000 */
[----:B------:R-:W-:-:S05]  /*01d0*/  @!P0 FMUL R0, R0, 8388608 ;  /* 0x4b00000000008820 */ /* 0x000fca0000400000 */
[----:B------:R-:W-:-:S04]  /*01e0*/  IADD3 R4, PT, PT, R0, -0x3f2aaaab, RZ ;  /* 0xc0d5555500047810 */ /* 0x000fc80007ffe0ff */
[----:B------:R-:W-:-:S04]  /*01f0*/  LOP3.LUT R5, R4, 0xff800000, RZ, 0xc0, !PT ;  /* 0xff80000004057812 */ /* 0x000fc800078ec0ff */
[-C--:B------:R-:W-:Y:S02]  /*0200*/  IADD3 R4, PT, PT, R0, -R5.reuse, RZ ;  /* 0x8000000500047210 */ /* 0x080fe40007ffe0ff */
[----:B------:R-:W-:-:S03]  /*0210*/  I2FP.F32.S32 R5, R5 ;  /* 0x0000000500057245 */ /* 0x000fc60000201400 */
[----:B------:R-:W-:Y:S01]  /*0220*/  FADD R6, R4, -1 ;  /* 0xbf80000004067421 */ /* 0x000fe20000000000 */
[----:B------:R-:W-:Y:S02]  /*0230*/  FSEL R4, RZ, -23, P0 ;  /* 0xc1b80000ff047808 */ /* 0x000fe40000000000 */
[----:B------:R-:W-:Y:S01]  /*0240*/  ISETP.GT.U32.AND P0, PT, R0, 0x7f7fffff, PT ;  /* 0x7f7fffff0000780c */ /* 0x000fe20003f04070 */
[C---:B------:R-:W-:Y:S02]  /*0250*/  FFMA R7, R6.reuse, -R7, 0.14084610342979431152 ;  /* 0x3e1039f606077423 */ /* 0x040fe40000000807 */
[----:B------:R-:W-:Y:S01]  /*0260*/  FFMA R4, R5, 1.1920928955078125e-07, R4 ;  /* 0x3400000005047823 */ /* 0x000fe20000000004 */
[----:B------:R-:W-:Y:S01]  /*0270*/  MOV R5, 0x7f800000 ;  /* 0x7f80000000057802 */ /* 0x000fe20000000f00 */
[----:B------:R-:W-:-:S04]  /*0280*/  FFMA R7, R6, R7, -0.12148627638816833496 ;  /* 0xbdf8cdcc06077423 */ /* 0x000fc80000000007 */
[----:B------:R-:W-:-:S04]  /*0290*/  FFMA R7, R6, R7, 0.13980610668659210205 ;  /* 0x3e0f295506077423 */ /* 0x000fc80000000007 */
[----:B------:R-:W-:-:S04]  /*02a0*/  FFMA R7, R6, R7, -0.16684235632419586182 ;  /* 0xbe2ad8b906077423 */ /* 0x000fc80000000007 */
[----:B------:R-:W-:-:S04]  /*02b0*/  FFMA R7, R6, R7, 0.20012299716472625732 ;  /* 0x3e4ced0b06077423 */ /* 0x000fc80000000007 */
[----:B------:R-:W-:-:S04]  /*02c0*/  FFMA R7, R6, R7, -0.24999669194221496582 ;  /* 0xbe7fff2206077423 */ /* 0x000fc80000000007 */
[----:B------:R-:W-:-:S04]  /*02d0*/  FFMA R7, R6, R7, 0.33333182334899902344 ;  /* 0x3eaaaa7806077423 */ /* 0x000fc80000000007 */
[----:B------:R-:W-:-:S04]  /*02e0*/  FFMA R7, R6, R7, -0.5 ;  /* 0xbf00000006077423 */ /* 0x000fc80000000007 */
[----:B------:R-:W-:-:S04]  /*02f0*/  FMUL R7, R6, R7 ;  /* 0x0000000706077220 */ /* 0x000fc80000400000 */
[----:B------:R-:W-:Y:S01]  /*0300*/  FFMA R7, R6, R7, R6 ;  /* 0x0000000706077223 */ /* 0x000fe20000000006 */
[----:B------:R-:W-:-:S03]  /*0310*/  HFMA2 R6, -RZ, RZ, 1.875, 0 ;  /* 0x3f800000ff067431 */ /* 0x000fc600000001ff */
[----:B------:R-:W-:Y:S01]  /*0320*/  FFMA R4, R4, 0.69314718246459960938, R7 ;  /* 0x3f31721804047823 */ /* 0x000fe20000000007 */
[C---:B------:R-:W-:Y:S01]  /*0330*/  @P0 FFMA R4, R0.reuse, R5, +INF ;  /* 0x7f80000000040423 */ /* 0x040fe20000000005 */
[----:B------:R-:W-:-:S04]  /*0340*/  FSETP.NEU.AND P0, PT, R0, RZ, PT ;  /* 0x000000ff0000720b */ /* 0x000fc80003f0d000 */
[----:B------:R-:W-:-:S04]  /*0350*/  FSEL R4, R4, -INF , P0 ;  /* 0xff80000004047808 */ /* 0x000fc80000000000 */
[C---:B------:R-:W-:Y:S01]  /*0360*/  FSETP.GE.AND P1, PT, |R4|.reuse, 0.60000002384185791016, PT ;  /* 0x3f19999a0400780b */ /* 0x040fe20003f26200 */
[C---:B------:R-:W-:Y:S01]  /*0370*/  FMUL R0, |R4|.reuse, 2.8853900432586669922 ;  /* 0x4038aa3b04007820 */ /* 0x040fe20000400200 */
[C---:B------:R-:W-:Y:S01]  /*0380*/  FMUL R9, R4.reuse, R4 ;  /* 0x0000000404097220 */ /* 0x040fe20000400000 */
[----:B------:R-:W-:-:S03]  /*0390*/  FSETP.GE.AND P0, PT, |R4|, 9.010913848876953125, PT ;  /* 0x41102cb40400780b */ /* 0x000fc60003f06200 */
[C---:B------:R-:W-:Y:S01]  /*03a0*/  FFMA R8, R9.reuse, R8, -0.052303962409496307373 ;  /* 0xbd563cae09087423 */ /* 0x040fe20000000008 */
[----:B------:R-:W0:Y:S03]  /*03b0*/  MUFU.EX2 R0, R0 ;  /* 0x0000000000007308 */ /* 0x000e260000000800 */
[----:B------:R-:W-:Y:S01]  /*03c0*/  FFMA R8, R9, R8, 0.1331529766321182251 ;  /* 0x3e08594109087423 */ /* 0x000fe20000000008 */
[----:B0-----:R-:W-:-:S03]  /*03d0*/  FADD R5, R0, 1 ;  /* 0x3f80000000057421 */ /* 0x001fc60000000000 */
[----:B------:R-:W-:-:S04]  /*03e0*/  FFMA R0, R9, R8, -0.33332768082618713379 ;  /* 0xbeaaa9ed09007423 */ /* 0x000fc80000000008 */
[----:B------:R-:W-:Y:S01]  /*03f0*/  FFMA R9, R9, R0, RZ ;  /* 0x0000000009097223 */ /* 0x000fe200000000ff */
[----:B------:R-:W0:Y:S02]  /*0400*/  MUFU.RCP R5, R5 ;  /* 0x0000000500057308 */ /* 0x000e240000001000 */
[----:B0-----:R-:W-:-:S05]  /*0410*/  FFMA R6, R5, -2, R6 ;  /* 0xc000000005067823 */ /* 0x001fca0000000006 */
[----:B------:R-:W-:-:S04]  /*0420*/  FSEL R7, R6, 1, !P0 ;  /* 0x3f80000006077808 */ /* 0x000fc80004000000 */
[--C-:B------:R-:W-:Y:S01]  /*0430*/  LOP3.LUT R6, R7, 0x80000000, R4.reuse, 0xb8, !PT ;  /* 0x8000000007067812 */ /* 0x100fe200078eb804 */
[----:B------:R-:W-:-:S04]  /*0440*/  @!P1 FFMA R6, R4, R9, R4 ;  /* 0x0000000904069223 */ /* 0x000fc80000000004 */
[----:B--2---:R-:W-:-:S04]  /*0450*/  FMUL R3, R3, R6 ;  /* 0x0000000603037220 */ /* 0x004fc80000400000 */
[----:B------:R-:W-:Y:S01]  /*0460*/  FADD R0, |R3|, -RZ ;  /* 0x800000ff03007221 */ /* 0x000fe20000000200 */
[----:B------:R0:W1:Y:S04]  /*0470*/  MUFU.RSQ R4, |R3| ;  /* 0x4000000300047308 */ /* 0x0000680000001400 */
[----:B------:R-:W-:-:S04]  /*0480*/  IADD3 R5, PT, PT, R0, -0xd000000, RZ ;  /* 0xf300000000057810 */ /* 0x000fc80007ffe0ff */
[----:B------:R-:W-:-:S13]  /*0490*/  ISETP.GT.U32.AND P0, PT, R5, 0x727fffff, PT ;  /* 0x727fffff0500780c */ /* 0x000fda0003f04070 */
[----:B01----:R-:W-:Y:S05]  /*04a0*/  @!P0 BRA `(.L_x_1813) ;  /* 0x0000000000108947 */ /* 0x003fea0003800000 */
[----:B------:R-:W-:-:S07]  /*04b0*/  MOV R8, 0x4d0 ;  /* 0x000004d000087802 */ /* 0x000fce0000000f00 */
[----:B------:R-:W-:Y:S05]  /*04c0*/  CALL.REL.NOINC `($__internal_0_$__cuda_sm20_sqrt_rn_f32_slowpath) ;  /* 0x00000000002c7944 */ /* 0x000fea0003c00000 */
[----:B------:R-:W-:Y:S01]  /*04d0*/  MOV R7, R3 ;  /* 0x0000000300077202 */ /* 0x000fe20000000f00 */
[----:B------:R-:W-:Y:S06]  /*04e0*/  BRA `(.L_x_1814) ;  /* 0x0000000000107947 */ /* 0x000fec0003800000 */
.L_x_1813:
[----:B------:R-:W-:Y:S01]  /*04f0*/  FMUL.FTZ R0, |R3|, R4 ;  /* 0x0000000403007220 */ /* 0x000fe20000410200 */
[----:B------:R-:W-:-:S03]  /*0500*/  FMUL.FTZ R4, R4, 0.5 ;  /* 0x3f00000004047820 */ /* 0x000fc60000410000 */
[----:B------:R-:W-:-:S04]  /*0510*/  FFMA R3, -R0, R0, |R3| ;  /* 0x0000000000037223 */ /* 0x000fc80000000503 */
[----:B------:R-:W-:-:S07]  /*0520*/  FFMA R7, R3, R4, R0 ;  /* 0x0000000403077223 */ /* 0x000fce0000000000 */
.L_x_1814:
[----:B------:R-:W-:Y:S05]  /*0530*/  BSYNC.RECONVERGENT B0 ;  /* 0x0000000000007941 */ /* 0x000fea0003800200 */
.L_x_1812:
[----:B------:R-:W0:Y:S02]  /*0540*/  LDC.64 R4, c[0x0][0x390] ;  /* 0x0000e400ff047b82 */ /* 0x000e240000000a00 */
[----:B0-----:R-:W-:-:S05]  /*0550*/  IMAD.WIDE R2, R2, 0x4, R4 ;  /* 0x0000000402027825 */ /* 0x001fca00078e0204 */
[----:B------:R-:W-:Y:S01]  /*0560*/  STG.E desc[UR4][R2.64], R7 ;  /* 0x0000000702007986 */ /* 0x000fe2000c101904 */
[----:B------:R-:W-:Y:S05]  /*0570*/  EXIT ;  /* 0x000000000000794d */ /* 0x000fea0003800000 */
        .weak           $__internal_0_$__cuda_sm20_sqrt_rn_f32_slowpath
        .type           $__internal_0_$__cuda_sm20_sqrt_rn_f32_slowpath,@function
        .size           $__internal_0_$__cuda_sm20_sqrt_rn_f32_slowpath,(.L_x_1855 - $__internal_0_$__cuda_sm20_sqrt_rn_f32_slowpath)
$__internal_0_$__cuda_sm20_sqrt_rn_f32_slowpath:
[----:B------:R-:W-:-:S13]  /*0580*/  LOP3.LUT P0, RZ, R0, 0x7fffffff, RZ, 0xc0, !PT ;  /* 0x7fffffff00ff7812 */ /* 0x000fda000780c0ff */
[----:B------:R-:W-:Y:S01]  /*0590*/  @!P0 MOV R3, R0 ;  /* 0x0000000000038202 */ /* 0x000fe20000000f00 */
[----:B------:R-:W-:Y:S06]  /*05a0*/  @!P0 BRA `(.L_x_1815) ;  /* 0x0000000000408947 */ /* 0x000fec0003800000 */
[----:B------:R-:W-:-:S13]  /*05b0*/  FSETP.GEU.FTZ.AND P0, PT, R0, RZ, PT ;  /* 0x000000ff0000720b */ /* 0x000fda0003f1e000 */
[----:B------:R-:W-:Y:S01]  /*05c0*/  @!P0 MOV R3, 0x7fffffff ;  /* 0x7fffffff00038802 */ /* 0x000fe20000000f00 */
[----:B------:R-:W-:Y:S06]  /*05d0*/  @!P0 BRA `(.L_x_1815) ;  /* 0x0000000000348947 */ /* 0x000fec0003800000 */
[----:B------:R-:W-:-:S13]  /*05e0*/  FSETP.GTU.FTZ.AND P0, PT, |R0|, +INF , PT ;  /* 0x7f8000000000780b */ /* 0x000fda0003f1c200 */
[----:B------:R-:W-:Y:S01]  /*05f0*/  @P0 FADD.FTZ R3, R0, 1 ;  /* 0x3f80000000030421 */ /* 0x000fe20000010000 */
[----:B------:R-:W-:Y:S06]  /*0600*/  @P0 BRA `(.L_x_1815) ;  /* 0x0000000000280947 */ /* 0x000fec0003800000 */
[----:B------:R-:W-:-:S13]  /*0610*/  FSETP.NEU.FTZ.AND P0, PT, |R0|, +INF , PT ;  /* 0x7f8000000000780b */ /* 0x000fda0003f1d200 */
[----:B------:R-:W-:-:S04]  /*0620*/  @P0 FFMA R4, R0, 1.84467440737095516160e+19, RZ ;  /* 0x5f80000000040823 */ /* 0x000fc800000000ff */
[----:B------:R-:W0:Y:S02]  /*0630*/  @P0 MUFU.RSQ R3, R4 ;  /* 0x0000000400030308 */ /* 0x000e240000001400 */
[----:B0-----:R-:W-:Y:S01]  /*0640*/  @P0 FMUL.FTZ R5, R4, R3 ;  /* 0x0000000304050220 */ /* 0x001fe20000410000 */
[----:B------:R-:W-:Y:S01]  /*0650*/  @P0 FMUL.FTZ R7, R3, 0.5 ;  /* 0x3f00000003070820 */ /* 0x000fe20000410000 */
[----:B------:R-:W-:Y:S02]  /*0660*/  @!P0 MOV R3, R0 ;  /* 0x0000000000038202 */ /* 0x000fe40000000f00 */
[----:B------:R-:W-:-:S04]  /*0670*/  @P0 FADD.FTZ R6, -R5, -RZ ;  /* 0x800000ff05060221 */ /* 0x000fc80000010100 */
[----:B------:R-:W-:-:S04]  /*0680*/  @P0 FFMA R6, R5, R6, R4 ;  /* 0x0000000605060223 */ /* 0x000fc80000000004 */
[----:B------:R-:W-:-:S04]  /*0690*/  @P0 FFMA R6, R6, R7, R5 ;  /* 0x0000000706060223 */ /* 0x000fc80000000005 */
[----:B------:R-:W-:-:S07]  /*06a0*/  @P0 FMUL.FTZ R3, R6, 2.3283064365386962891e-10 ;  /* 0x2f80000006030820 */ /* 0x000fce0000410000 */
.L_x_1815:
[----:B------:R-:W-:Y:S01]  /*06b0*/  HFMA2 R5, -RZ, RZ, 0, 0 ;  /* 0x00000000ff057431 */ /* 0x000fe200000001ff */
[----:B------:R-:W-:-:S04]  /*06c0*/  MOV R4, R8 ;  /* 0x0000000800047202 */ /* 0x000fc80000000f00 */
[----:B------:R-:W-:Y:S05]  /*06d0*/  RET.REL.NODEC R4 `(_Z16staged_compute_2PKfS0_Pfi) ;  /* 0xfffffff804487950 */ /* 0x000fea0003c3ffff */
.L_x_1816:
        /* <DEDUP_REMOVED lines=10> */
.L_x_1855:


//--------------------- .text._Z14staged_computePKfPfi --------------------------
	.section	.text._Z14staged_computePKfPfi,"ax",@progbits
	.align	128
        .global         _Z14staged_computePKfPfi
        .type           _Z14staged_computePKfPfi,@function
        .size           _Z14staged_computePKfPfi,(.L_x_1864 - _Z14staged_computePKfPfi)
        .other          _Z14staged_computePKfPfi,@"STO_CUDA_ENTRY STV_DEFAULT"
_Z14staged_computePKfPfi:
.text._Z14staged_computePKfPfi:
        /* <DEDUP_REMOVED lines=10> */
[----:B0-----:R-:W-:-:S06]  /*00a0*/  IMAD.WIDE R4, R2, 0x4, R4 ;  /* 0x0000000402047825 */ /* 0x001fcc00078e0204 */
[----:B-1----:R-:W2:Y:S01]  /*00b0*/  LDG.E R4, desc[UR6][R4.64] ;  /* 0x0000000604047981 */ /* 0x002ea2000c1e1900 */
[----:B------:R-:W-:Y:S01]  /*00c0*/  BSSY.RECONVERGENT B0, `(.L_x_1817) ;  /* 0x000006b000007945 */ /* 0x000fe20003800200 */
[----:B--2---:R-:W-:-:S04]  /*00d0*/  FMUL R3, R4, 1.1000000238418579102 ;  /* 0x3f8ccccd04037820 */ /* 0x004fc80000400000 */
[----:B------:R-:W-:-:S04]  /*00e0*/  FADD R0, R4, R3 ;  /* 0x0000000304007221 */ /* 0x000fc80000000000 */
[C---:B------:R-:W-:Y:S01]  /*00f0*/  FMUL R6, R0.reuse, 0.63661974668502807617 ;  /* 0x3f22f98300067820 */ /* 0x040fe20000400000 */
[----:B------:R-:W-:-:S03]  /*0100*/  FSETP.GE.AND P0, PT, |R0|, 105615, PT ;  /* 0x47ce47800000780b */ /* 0x000fc60003f06200 */
[----:B------:R-:W0:Y:S02]  /*0110*/  F2I.NTZ R10, R6 ;  /* 0x00000006000a7305 */ /* 0x000e240000203100 */
[----:B0-----:R-:W-:-:S05]  /*0120*/  I2FP.F32.S32 R7, R10 ;  /* 0x0000000a00077245 */ /* 0x001fca0000201400 */
[----:B------:R-:W-:-:S04]  /*0130*/  FFMA R8, R7, -1.5707962512969970703, R0 ;  /* 0xbfc90fda07087823 */ /* 0x000fc80000000000 */
[----:B------:R-:W-:-:S04]  /*0140*/  FFMA R8, R7, -7.5497894158615963534e-08, R8 ;  /* 0xb3a2216807087823 */ /* 0x000fc80000000008 */
[----:B------:R-:W-:Y:S01]  /*0150*/  FFMA R8, R7, -5.3903029534742383927e-15, R8 ;  /* 0xa7c234c507087823 */ /* 0x000fe20000000008 */
        /* <DEDUP_REMOVED lines=12> */
.L_x_1819:
        /* <DEDUP_REMOVED lines=42> */
[----:B------:R-:W-:Y:S01]  /*04c0*/  @P2 IMAD.MOV.U32 R7, RZ, RZ, R13 ;  /* 0x000000ffff072224 */ /* 0x000fe200078e000d */
[----:B------:R-:W-:Y:S01]  /*04d0*/  @P2 MOV R8, R12 ;  /* 0x0000000c00082202 */ /* 0x000fe20000000f00 */
[----:B------:R-:W-:Y:S02]  /*04e0*/  @P1 IMAD.MOV.U32 R7, RZ, RZ, R14 ;  /* 0x000000ffff071224 */ /* 0x000fe400078e000e */
[----:B------:R-:W-:-:S02]  /*04f0*/  @P0 IMAD.MOV.U32 R7, RZ, RZ, R15 ;  /* 0x000000ffff070224 */ /* 0x000fc400078e000f */
[----:B------:R-:W-:Y:S02]  /*0500*/  @P1 IMAD.MOV.U32 R8, RZ, RZ, R13 ;  /* 0x000000ffff081224 */ /* 0x000fe400078e000d */
[----:B------:R-:W-:Y:S02]  /*0510*/  @P3 IMAD.MOV.U32 R7, RZ, RZ, R16 ;  /* 0x000000ffff073224 */ /* 0x000fe400078e0010 */
[--C-:B------:R-:W-:Y:S02]  /*0520*/  @P5 IMAD.MOV.U32 R7, RZ, RZ, R5.reuse ;  /* 0x000000ffff075224 */ /* 0x100fe400078e0005 */
[----:B------:R-:W-:Y:S01]  /*0530*/  @P0 IMAD.MOV.U32 R8, RZ, RZ, R14 ;  /* 0x000000ffff080224 */ /* 0x000fe200078e000e */
[----:B------:R-:W-:Y:S01]  /*0540*/  @P3 MOV R8, R15 ;  /* 0x0000000f00083202 */ /* 0x000fe20000000f00 */
[----:B------:R-:W-:Y:S02]  /*0550*/  @P5 IMAD.MOV.U32 R8, RZ, RZ, R16 ;  /* 0x000000ffff085224 */ /* 0x000fe400078e0010 */
[----:B------:R-:W-:-:S02]  /*0560*/  @P4 IMAD.MOV.U32 R8, RZ, RZ, R5 ;  /* 0x000000ffff084224 */ /* 0x000fc400078e0005 */
[----:B------:R-:W-:Y:S01]  /*0570*/  IMAD.MOV.U32 R11, RZ, RZ, R7 ;  /* 0x000000ffff0b7224 */ /* 0x000fe200078e0007 */
        /* <DEDUP_REMOVED lines=12> */
.L_x_1821:
[----:B------:R-:W-:Y:S05]  /*0640*/  BSYNC.RECONVERGENT B1 ;  /* 0x0000000000017941 */ /* 0x000fea0003800200 */
.L_x_1820:
        /* <DEDUP_REMOVED lines=18> */
.L_x_1818:
[----:B------:R-:W-:Y:S05]  /*0770*/  BSYNC.RECONVERGENT B0 ;  /* 0x0000000000007941 */ /* 0x000fea0003800200 */
.L_x_1817:
[----:B------:R-:W-:Y:S01]  /*0780*/  FMUL R7, R3, 0.63661974668502807617 ;  /* 0x3f22f98303077820 */ /* 0x000fe20000400000 */
[----:B------:R-:W-:Y:S02]  /*0790*/  IMAD.MOV.U32 R5, RZ, RZ, 0x37cbac00 ;  /* 0x37cbac00ff057424 */ /* 0x000fe400078e00ff */
[----:B------:R-:W-:Y:S01]  /*07a0*/  FMUL R6, R8, R8 ;  /* 0x0000000808067220 */ /* 0x000fe20000400000 */
[C---:B------:R-:W-:Y:S01]  /*07b0*/  LOP3.LUT R9, R10.reuse, 0x1, RZ, 0xc0, !PT ;  /* 0x000000010a097812 */ /* 0x040fe200078ec0ff */
[----:B------:R-:W-:Y:S01]  /*07c0*/  IMAD.MOV.U32 R11, RZ, RZ, 0x3d2aaabb ;  /* 0x3d2aaabbff0b7424 */ /* 0x000fe200078e00ff */
[----:B------:R-:W-:Y:S01]  /*07d0*/  LOP3.LUT P1, RZ, R10, 0x2, RZ, 0xc0, !PT ;  /* 0x000000020aff7812 */ /* 0x000fe2000782c0ff */
[----:B------:R-:W0:Y:S01]  /*07e0*/  F2I.NTZ R7, R7 ;  /* 0x0000000700077305 */ /* 0x000e220000203100 */
[----:B------:R-:W-:Y:S01]  /*07f0*/  FFMA R0, R6, R5, -0.0013887860113754868507 ;  /* 0xbab607ed06007423 */ /* 0x000fe20000000005 */
[----:B------:R-:W-:Y:S01]  /*0800*/  ISETP.NE.U32.AND P0, PT, R9, 0x1, PT ;  /* 0x000000010900780c */ /* 0x000fe20003f05070 */
[----:B------:R-:W-:Y:S03]  /*0810*/  BSSY.RECONVERGENT B0, `(.L_x_1822) ;  /* 0x0000070000007945 */ /* 0x000fe60003800200 */
[----:B------:R-:W-:-:S02]  /*0820*/  FSEL R9, R0, -0.00019574658654164522886, !P0 ;  /* 0xb94d415300097808 */ /* 0x000fc40004000000 */
[----:B------:R-:W-:Y:S02]  /*0830*/  FSEL R11, R11, 0.0083327032625675201416, !P0 ;  /* 0x3c0885e40b0b7808 */ /* 0x000fe40004000000 */
[----:B------:R-:W-:-:S03]  /*0840*/  MOV R0, 0x3effffff ;  /* 0x3effffff00007802 */ /* 0x000fc60000000f00 */
[----:B------:R-:W-:Y:S01]  /*0850*/  FFMA R9, R6, R9, R11 ;  /* 0x0000000906097223 */ /* 0x000fe2000000000b */
[----:B------:R-:W-:Y:S02]  /*0860*/  FSEL R11, -R0, -0.16666662693023681641, !P0 ;  /* 0xbe2aaaa8000b7808 */ /* 0x000fe40004000100 */
[----:B------:R-:W-:Y:S02]  /*0870*/  FSEL R0, R8, 1, P0 ;  /* 0x3f80000008007808 */ /* 0x000fe40000000000 */
[----:B------:R-:W-:Y:S01]  /*0880*/  FSETP.GE.AND P0, PT, |R3|, 105615, PT ;  /* 0x47ce47800300780b */ /* 0x000fe20003f06200 */
[C---:B------:R-:W-:Y:S01]  /*0890*/  FFMA R11, R6.reuse, R9, R11 ;  /* 0x00000009060b7223 */ /* 0x040fe2000000000b */
[----:B0-----:R-:W-:Y:S01]  /*08a0*/  I2FP.F32.S32 R10, R7 ;  /* 0x00000007000a7245 */ /* 0x001fe20000201400 */
[----:B------:R-:W-:-:S04]  /*08b0*/  FFMA R9, R6, R0, RZ ;  /* 0x0000000006097223 */ /* 0x000fc800000000ff */
[----:B------:R-:W-:Y:S01]  /*08c0*/  FFMA R17, R10, -1.5707962512969970703, R3 ;  /* 0xbfc90fda0a117823 */ /* 0x000fe20000000003 */
[----:B------:R-:W-:-:S03]  /*08d0*/  FFMA R6, R9, R11, R0 ;  /* 0x0000000b09067223 */ /* 0x000fc60000000000 */
[----:B------:R-:W-:Y:S01]  /*08e0*/  FFMA R17, R10, -7.5497894158615963534e-08, R17 ;  /* 0xb3a221680a117823 */ /* 0x000fe20000000011 */
[----:B------:R-:W-:-:S03]  /*08f0*/  @P1 FADD R6, RZ, -R6 ;  /* 0x80000006ff061221 */ /* 0x000fc60000000000 */
        /* <DEDUP_REMOVED lines=13> */
.L_x_1824:
        /* <DEDUP_REMOVED lines=41> */
[--C-:B------:R-:W-:Y:S01]  /*0c60*/  @P2 IMAD.MOV.U32 R8, RZ, RZ, R13.reuse ;  /* 0x000000ffff082224 */ /* 0x100fe200078e000d */
[----:B------:R-:W-:Y:S01]  /*0c70*/  ISETP.EQ.AND P4, PT, R10, 0x4, PT ;  /* 0x000000040a00780c */ /* 0x000fe20003f82270 */
[----:B------:R-:W-:Y:S02]  /*0c80*/  @P1 IMAD.MOV.U32 R8, RZ, RZ, R14 ;  /* 0x000000ffff081224 */ /* 0x000fe400078e000e */
[----:B------:R-:W-:Y:S01]  /*0c90*/  @P0 MOV R8, R15 ;  /* 0x0000000f00080202 */ /* 0x000fe20000000f00 */
[----:B------:R-:W-:Y:S02]  /*0ca0*/  @P2 IMAD.MOV.U32 R9, RZ, RZ, R12 ;  /* 0x000000ffff092224 */ /* 0x000fe400078e000c */
[----:B------:R-:W-:-:S02]  /*0cb0*/  @P1 IMAD.MOV.U32 R9, RZ, RZ, R13 ;  /* 0x000000ffff091224 */ /* 0x000fc400078e000d */
[----:B------:R-:W-:Y:S02]  /*0cc0*/  @P0 IMAD.MOV.U32 R9, RZ, RZ, R14 ;  /* 0x000000ffff090224 */ /* 0x000fe400078e000e */
[----:B------:R-:W-:Y:S02]  /*0cd0*/  @P3 IMAD.MOV.U32 R8, RZ, RZ, R16 ;  /* 0x000000ffff083224 */ /* 0x000fe400078e0010 */
[----:B------:R-:W-:Y:S02]  /*0ce0*/  @P5 IMAD.MOV.U32 R8, RZ, RZ, R0 ;  /* 0x000000ffff085224 */ /* 0x000fe400078e0000 */
[----:B------:R-:W-:Y:S02]  /*0cf0*/  @P3 IMAD.MOV.U32 R9, RZ, RZ, R15 ;  /* 0x000000ffff093224 */ /* 0x000fe400078e000f */
[----:B------:R-:W-:Y:S01]  /*0d00*/  @P5 IMAD.MOV.U32 R9, RZ, RZ, R16 ;  /* 0x000000ffff095224 */ /* 0x000fe200078e0010 */
[----:B------:R-:W-:Y:S01]  /*0d10*/  @P4 MOV R9, R0 ;  /* 0x0000000000094202 */ /* 0x000fe20000000f00 */
[----:B------:R-:W-:Y:S01]  /*0d20*/  IMAD.MOV.U32 R18, RZ, RZ, R8 ;  /* 0x000000ffff127224 */ /* 0x000fe200078e0008 */
[----:B------:R-:W-:Y:S06]  /*0d30*/  @!P6 BRA `(.L_x_1826) ;  /* 0x000000000028e947 */ /* 0x000fec0003800000 */
[----:B------:R-:W-:Y:S01]  /*0d40*/  @P1 IMAD.MOV.U32 R4, RZ, RZ, R12 ;  /* 0x000000ffff041224 */ /* 0x000fe200078e000c */
[----:B------:R-:W-:Y:S01]  /*0d50*/  LOP3.LUT R7, R7, 0x1f, RZ, 0xc0, !PT ;  /* 0x0000001f07077812 */ /* 0x000fe200078ec0ff */
        /* <DEDUP_REMOVED lines=8> */
.L_x_1826:
[----:B------:R-:W-:Y:S05]  /*0de0*/  BSYNC.RECONVERGENT B1 ;  /* 0x0000000000017941 */ /* 0x000fea0003800200 */
.L_x_1825:
[C---:B------:R-:W-:Y:S01]  /*0df0*/  SHF.L.W.U32.HI R0, R9.reuse, 0x2, R18 ;  /* 0x0000000209007819 */ /* 0x040fe20000010e12 */
        /* <DEDUP_REMOVED lines=8> */
[----:B------:R-:W0:Y:S01]  /*0e80*/  I2F.F64.S64 R8, R10 ;  /* 0x0000000a00087312 */ /* 0x000e220000301c00 */
[C---:B------:R-:W-:Y:S02]  /*0e90*/  LEA.HI R7, R0.reuse, R7, RZ, 0x1 ;  /* 0x0000000700077211 */ /* 0x040fe400078f08ff */
[----:B------:R-:W-:-:S03]  /*0ea0*/  LOP3.LUT R3, R0, R3, RZ, 0x3c, !PT ;  /* 0x0000000300037212 */ /* 0x000fc600078e3cff */
[----:B------:R-:W-:Y:S01]  /*0eb0*/  IMAD.MOV R0, RZ, RZ, -R7 ;  /* 0x000000ffff007224 */ /* 0x000fe200078e0a07 */
[----:B------:R-:W-:-:S04]  /*0ec0*/  ISETP.GE.AND P1, PT, R3, RZ, PT ;  /* 0x000000ff0300720c */ /* 0x000fc80003f26270 */
[----:B------:R-:W-:Y:S01]  /*0ed0*/  @!P0 MOV R7, R0 ;  /* 0x0000000000078202 */ /* 0x000fe20000000f00 */
[----:B0-----:R-:W-:-:S10]  /*0ee0*/  DMUL R8, R8, UR4 ;  /* 0x0000000408087c28 */ /* 0x001fd40008000000 */
[----:B------:R-:W0:Y:S02]  /*0ef0*/  F2F.F32.F64 R8, R8 ;  /* 0x0000000800087310 */ /* 0x000e240000301000 */
[----:B0-----:R-:W-:-:S07]  /*0f00*/  FSEL R0, -R8, R8, !P1 ;  /* 0x0000000808007208 */ /* 0x001fce0004800100 */
.L_x_1823:
[----:B------:R-:W-:Y:S05]  /*0f10*/  BSYNC.RECONVERGENT B0 ;  /* 0x0000000000007941 */ /* 0x000fea0003800200 */
.L_x_1822:
[----:B------:R-:W-:Y:S01]  /*0f20*/  FMUL R3, R0, R0 ;  /* 0x0000000000037220 */ /* 0x000fe20000400000 */
[----:B------:R-:W-:Y:S01]  /*0f30*/  LOP3.LUT R4, R7, 0x1, RZ, 0xc0, !PT ;  /* 0x0000000107047812 */ /* 0x000fe200078ec0ff */
[----:B------:R-:W-:Y:S02]  /*0f40*/  IMAD.MOV.U32 R10, RZ, RZ, 0x3c0885e4 ;  /* 0x3c0885e4ff0a7424 */ /* 0x000fe400078e00ff */
[----:B------:R-:W-:Y:S01]  /*0f50*/  FFMA R8, R3, R5, -0.0013887860113754868507 ;  /* 0xbab607ed03087423 */ /* 0x000fe20000000005 */
[----:B------:R-:W-:Y:S01]  /*0f60*/  ISETP.NE.U32.AND P0, PT, R4, 0x1, PT ;  /* 0x000000010400780c */ /* 0x000fe20003f05070 */
[----:B------:R-:W-:Y:S01]  /*0f70*/  VIADD R7, R7, 0x1 ;  /* 0x0000000107077836 */ /* 0x000fe20000000000 */
[----:B------:R-:W0:Y:S01]  /*0f80*/  LDC.64 R4, c[0x0][0x388] ;  /* 0x0000e200ff047b82 */ /* 0x000e220000000a00 */
[----:B------:R-:W-:Y:S01]  /*0f90*/  IMAD.MOV.U32 R9, RZ, RZ, 0x3e2aaaa8 ;  /* 0x3e2aaaa8ff097424 */ /* 0x000fe200078e00ff */
[----:B------:R-:W-:Y:S02]  /*0fa0*/  FSEL R8, R8, -0.00019574658654164522886, P0 ;  /* 0xb94d415308087808 */ /* 0x000fe40000000000 */
[----:B------:R-:W-:-:S02]  /*0fb0*/  FSEL R10, R10, 0.041666727513074874878, !P0 ;  /* 0x3d2aaabb0a0a7808 */ /* 0x000fc40004000000 */
[----:B------:R-:W-:Y:S02]  /*0fc0*/  LOP3.LUT P1, RZ, R7, 0x2, RZ, 0xc0, !PT ;  /* 0x0000000207ff7812 */ /* 0x000fe4000782c0ff */
[----:B------:R-:W-:Y:S01]  /*0fd0*/  FSEL R7, -R9, -0.4999999701976776123, !P0 ;  /* 0xbeffffff09077808 */ /* 0x000fe20004000100 */
[----:B------:R-:W-:Y:S01]  /*0fe0*/  FFMA R8, R3, R8, R10 ;  /* 0x0000000803087223 */ /* 0x000fe2000000000a */
[----:B------:R-:W-:-:S03]  /*0ff0*/  FSEL R0, R0, 1, !P0 ;  /* 0x3f80000000007808 */ /* 0x000fc60004000000 */
[C---:B------:R-:W-:Y:S02]  /*1000*/  FFMA R7, R3.reuse, R8, R7 ;  /* 0x0000000803077223 */ /* 0x040fe40000000007 */
[----:B------:R-:W-:-:S04]  /*1010*/  FFMA R3, R3, R0, RZ ;  /* 0x0000000003037223 */ /* 0x000fc800000000ff */
[----:B------:R-:W-:-:S04]  /*1020*/  FFMA R3, R3, R7, R0 ;  /* 0x0000000703037223 */ /* 0x000fc80000000000 */
[----:B------:R-:W-:Y:S01]  /*1030*/  @P1 FADD R3, RZ, -R3 ;  /* 0x80000003ff031221 */ /* 0x000fe20000000000 */
[----:B0-----:R-:W-:-:S04]  /*1040*/  IMAD.WIDE R4, R2, 0x4, R4 ;  /* 0x0000000402047825 */ /* 0x001fc800078e0204 */
[----:B------:R-:W-:-:S05]  /*1050*/  FMUL R3, R6, R3 ;  /* 0x0000000306037220 */ /* 0x000fca0000400000 */
[----:B------:R-:W-:Y:S01]  /*1060*/  STG.E desc[UR6][R4.64], R3 ;  /* 0x0000000304007986 */ /* 0x000fe2000c101906 */
[----:B------:R-:W-:Y:S05]  /*1070*/  EXIT ;  /* 0x000000000000794d */ /* 0x000fea0003800000 */
.L_x_1827:
        /* <DEDUP_REMOVED lines=16> */
.L_x_1864:


//--------------------- .text._Z10over_fusedPKfPfi --------------------------
	.section	.text._Z10over_fusedPKfPfi,"ax",@progbits
	.align	128
        .global         _Z10over_fusedPKfPfi
        .type           _Z10over_fusedPKfPfi,@function
        .size           _Z10over_fusedPKfPfi,(.L_x_1856 - _Z10over_fusedPKfPfi)
        .other          _Z10over_fusedPKfPfi,@"STO_CUDA_ENTRY STV_DEFAULT"
_Z10over_fusedPKfPfi:
.text._Z10over_fusedPKfPfi:
        /* <DEDUP_REMOVED lines=13> */
[----:B--2---:R-:W-:-:S04]  /*00d0*/  FMUL R4, R3, 1.1000000238418579102 ;  /* 0x3f8ccccd03047820 */ /* 0x004fc80000400000 */
[----:B------:R-:W-:-:S04]  /*00e0*/  FADD R5, R3, R4 ;  /* 0x0000000403057221 */ /* 0x000fc80000000000 */
[C---:B------:R-:W-:Y:S01]  /*00f0*/  FMUL R0, R5.reuse, 0.63661974668502807617 ;  /* 0x3f22f98305007820 */ /* 0x040fe20000400000 */
[----:B------:R-:W-:-:S05]  /*0100*/  FSETP.GE.AND P0, PT, |R5|, 105615, PT ;  /* 0x47ce47800500780b */ /* 0x000fca0003f06200 */
        /* <DEDUP_REMOVED lines=10> */
[----:B------:R-:W-:Y:S02]  /*01b0*/  IMAD.SHL.U32 R6, R5, 0x100, RZ ;  /* 0x0000010005067824 */ /* 0x000fe400078e00ff */
[----:B------:R-:W-:Y:S02]  /*01c0*/  HFMA2 R0, -RZ, RZ, 0, 0 ;  /* 0x00000000ff007431 */ /* 0x000fe400000001ff */
[----:B------:R-:W-:Y:S01]  /*01d0*/  IMAD.MOV.U32 R12, RZ, RZ, RZ ;  /* 0x000000ffff0c7224 */ /* 0x000fe200078e00ff */
[----:B------:R-:W0:Y:S01]  /*01e0*/  LDCU.64 UR8, c[0x4][URZ] ;  /* 0x01000000ff0877ac */ /* 0x000e220008000a00 */
[----:B------:R-:W-:Y:S01]  /*01f0*/  LOP3.LUT R7, R6, 0x80000000, RZ, 0xfc, !PT ;  /* 0x8000000006077812 */ /* 0x000fe200078efcff */
[----:B------:R-:W-:Y:S01]  /*0200*/  UMOV UR5, URZ ;  /* 0x000000ff00057c82 */ /* 0x000fe20008000000 */
[----:B------:R-:W-:-:S05]  /*0210*/  UMOV UR4, URZ ;  /* 0x000000ff00047c82 */ /* 0x000fca0008000000 */
.L_x_1830:
        /* <DEDUP_REMOVED lines=18> */
[-C--:B------:R-:W-:Y:S01]  /*0340*/  @P2 MOV R16, R8.reuse ;  /* 0x0000000800102202 */ /* 0x080fe20000000f00 */
[--C-:B------:R-:W-:Y:S01]  /*0350*/  @P1 IMAD.MOV.U32 R15, RZ, RZ, R8.reuse ;  /* 0x000000ffff0f1224 */ /* 0x100fe200078e0008 */
[----:B------:R-:W-:Y:S01]  /*0360*/  @P5 MOV R14, R8 ;  /* 0x00000008000e5202 */ /* 0x000fe20000000f00 */
        /* <DEDUP_REMOVED lines=22> */
[----:B------:R-:W-:Y:S02]  /*04d0*/  @P1 IMAD.MOV.U32 R8, RZ, RZ, R17 ;  /* 0x000000ffff081224 */ /* 0x000fe400078e0011 */
[----:B------:R-:W-:Y:S01]  /*04e0*/  @P0 MOV R8, R18 ;  /* 0x0000001200080202 */ /* 0x000fe20000000f00 */
[----:B------:R-:W-:Y:S01]  /*04f0*/  @P2 IMAD.MOV.U32 R9, RZ, RZ, R15 ;  /* 0x000000ffff092224 */ /* 0x000fe200078e000f */
[----:B------:R-:W-:Y:S01]  /*0500*/  @P1 MOV R9, R16 ;  /* 0x0000001000091202 */ /* 0x000fe20000000f00 */
[----:B------:R-:W-:-:S03]  /*0510*/  @P0 IMAD.MOV.U32 R9, RZ, RZ, R17 ;  /* 0x000000ffff090224 */ /* 0x000fc600078e0011 */
[----:B------:R-:W-:Y:S02]  /*0520*/  @P3 IMAD.MOV.U32 R8, RZ, RZ, R14 ;  /* 0x000000ffff083224 */ /* 0x000fe400078e000e */
[----:B------:R-:W-:Y:S02]  /*0530*/  @P5 IMAD.MOV.U32 R8, RZ, RZ, R0 ;  /* 0x000000ffff085224 */ /* 0x000fe400078e0000 */
[----:B------:R-:W-:Y:S01]  /*0540*/  @P3 IMAD.MOV.U32 R9, RZ, RZ, R18 ;  /* 0x000000ffff093224 */ /* 0x000fe200078e0012 */
[----:B------:R-:W-:Y:S01]  /*0550*/  @P5 MOV R9, R14 ;  /* 0x0000000e00095202 */ /* 0x000fe20000000f00 */
[----:B------:R-:W-:Y:S01]  /*0560*/  @P4 IMAD.MOV.U32 R9, RZ, RZ, R0 ;  /* 0x000000ffff094224 */ /* 0x000fe200078e0000 */
[----:B------:R-:W-:Y:S01]  /*0570*/  MOV R12, R8 ;  /* 0x00000008000c7202 */ /* 0x000fe20000000f00 */
        /* <DEDUP_REMOVED lines=8> */
[----:B------:R-:W-:Y:S02]  /*0600*/  @P4 MOV R8, R14 ;  /* 0x0000000e00084202 */ /* 0x000fe40000000f00 */
[----:B------:R-:W-:-:S09]  /*0610*/  SHF.L.W.U32.HI R12, R9, R7, R12 ;  /* 0x00000007090c7219 */ /* 0x000fd20000010e0c */
[----:B------:R-:W-:-:S05]  /*0620*/  @P0 IMAD.MOV.U32 R8, RZ, RZ, R0 ;  /* 0x000000ffff080224 */ /* 0x000fca00078e0000 */
[----:B------:R-:W-:-:S07]  /*0630*/  SHF.L.W.U32.HI R9, R8, R7, R9 ;  /* 0x0000000708097219 */ /* 0x000fce0000010e09 */
.L_x_1832:
[----:B------:R-:W-:Y:S05]  /*0640*/  BSYNC.RECONVERGENT B1 ;  /* 0x0000000000017941 */ /* 0x000fea0003800200 */
.L_x_1831:
        /* <DEDUP_REMOVED lines=12> */
[----:B------:R-:W-:Y:S02]  /*0710*/  ISETP.GE.AND P1, PT, R12, RZ, PT ;  /* 0x000000ff0c00720c */ /* 0x000fe40003f26270 */
[----:B------:R-:W-:-:S05]  /*0720*/  IADD3 R7, PT, PT, -R0, RZ, RZ ;  /* 0x000000ff00077210 */ /* 0x000fca0007ffe1ff */
[----:B------:R-:W-:Y:S01]  /*0730*/  @!P0 IMAD.MOV.U32 R0, RZ, RZ, R7 ;  /* 0x000000ffff008224 */ /* 0x000fe200078e0007 */
[----:B0-----:R-:W-:-:S10]  /*0740*/  DMUL R8, R8, UR4 ;  /* 0x0000000408087c28 */ /* 0x001fd40008000000 */
[----:B------:R-:W0:Y:S02]  /*0750*/  F2F.F32.F64 R8, R8 ;  /* 0x0000000800087310 */ /* 0x000e240000301000 */
[----:B0-----:R-:W-:-:S07]  /*0760*/  FSEL R10, -R8, R8, !P1 ;  /* 0x00000008080a7208 */ /* 0x001fce0004800100 */
.L_x_1829:
[----:B------:R-:W-:Y:S05]  /*0770*/  BSYNC.RECONVERGENT B0 ;  /* 0x0000000000007941 */ /* 0x000fea0003800200 */
.L_x_1828:
[----:B------:R-:W-:Y:S01]  /*0780*/  FMUL R9, R4, 0.63661974668502807617 ;  /* 0x3f22f98304097820 */ /* 0x000fe20000400000 */
[----:B------:R-:W-:Y:S02]  /*0790*/  IMAD.MOV.U32 R7, RZ, RZ, 0x37cbac00 ;  /* 0x37cbac00ff077424 */ /* 0x000fe400078e00ff */
[----:B------:R-:W-:Y:S01]  /*07a0*/  FMUL R8, R10, R10 ;  /* 0x0000000a0a087220 */ /* 0x000fe20000400000 */
[----:B------:R-:W-:Y:S01]  /*07b0*/  LOP3.LUT R12, R0, 0x1, RZ, 0xc0, !PT ;  /* 0x00000001000c7812 */ /* 0x000fe200078ec0ff */
[----:B------:R-:W-:Y:S01]  /*07c0*/  BSSY.RECONVERGENT B0, `(.L_x_1833) ;  /* 0x0000075000007945 */ /* 0x000fe20003800200 */
[----:B------:R-:W-:Y:S01]  /*07d0*/  MOV R13, 0x3d2aaabb ;  /* 0x3d2aaabb000d7802 */ /* 0x000fe20000000f00 */
[----:B------:R-:W0:Y:S01]  /*07e0*/  F2I.NTZ R9, R9 ;  /* 0x0000000900097305 */ /* 0x000e220000203100 */
[----:B------:R-:W-:Y:S01]  /*07f0*/  FFMA R11, R8, R7, -0.0013887860113754868507 ;  /* 0xbab607ed080b7423 */ /* 0x000fe20000000007 */
[----:B------:R-:W-:Y:S01]  /*0800*/  ISETP.NE.U32.AND P0, PT, R12, 0x1, PT ;  /* 0x000000010c00780c */ /* 0x000fe20003f05070 */
[----:B------:R-:W-:Y:S01]  /*0810*/  IMAD.MOV.U32 R12, RZ, RZ, 0x3effffff ;  /* 0x3effffffff0c7424 */ /* 0x000fe200078e00ff */
[----:B------:R-:W-:-:S02]  /*0820*/  LOP3.LUT P1, RZ, R0, 0x2, RZ, 0xc0, !PT ;  /* 0x0000000200ff7812 */ /* 0x000fc4000782c0ff */
[----:B------:R-:W-:Y:S02]  /*0830*/  FSEL R11, R11, -0.00019574658654164522886, !P0 ;  /* 0xb94d41530b0b7808 */ /* 0x000fe40004000000 */
[----:B------:R-:W-:Y:S02]  /*0840*/  FSEL R13, R13, 0.0083327032625675201416, !P0 ;  /* 0x3c0885e40d0d7808 */ /* 0x000fe40004000000 */
[----:B------:R-:W-:-:S03]  /*0850*/  FSEL R0, R10, 1, P0 ;  /* 0x3f8000000a007808 */ /* 0x000fc60000000000 */
[----:B------:R-:W-:Y:S01]  /*0860*/  FFMA R11, R8, R11, R13 ;  /* 0x0000000b080b7223 */ /* 0x000fe2000000000d */
[----:B------:R-:W-:Y:S02]  /*0870*/  FSEL R13, -R12, -0.16666662693023681641, !P0 ;  /* 0xbe2aaaa80c0d7808 */ /* 0x000fe40004000100 */
[----:B------:R-:W-:Y:S02]  /*0880*/  FSETP.GE.AND P0, PT, |R4|, 105615, PT ;  /* 0x47ce47800400780b */ /* 0x000fe40003f06200 */
[----:B0-----:R-:W-:Y:S01]  /*0890*/  I2FP.F32.S32 R19, R9 ;  /* 0x0000000900137245 */ /* 0x001fe20000201400 */
[C---:B------:R-:W-:Y:S01]  /*08a0*/  FFMA R13, R8.reuse, R11, R13 ;  /* 0x0000000b080d7223 */ /* 0x040fe2000000000d */
[----:B------:R-:W-:-:S03]  /*08b0*/  FFMA R11, R8, R0, RZ ;  /* 0x00000000080b7223 */ /* 0x000fc600000000ff */
        /* <DEDUP_REMOVED lines=10> */
[----:B------:R-:W-:Y:S01]  /*0960*/  SHF.L.U32 R0, R4, 0x8, RZ ;  /* 0x0000000804007819 */ /* 0x000fe200000006ff */
[----:B------:R-:W-:Y:S01]  /*0970*/  IMAD.MOV.U32 R9, RZ, RZ, RZ ;  /* 0x000000ffff097224 */ /* 0x000fe200078e00ff */
[----:B------:R-:W0:Y:S01]  /*0980*/  LDCU.64 UR8, c[0x4][URZ] ;  /* 0x01000000ff0877ac */ /* 0x000e220008000a00 */
[----:B------:R-:W-:Y:S01]  /*0990*/  IMAD.MOV.U32 R19, RZ, RZ, RZ ;  /* 0x000000ffff137224 */ /* 0x000fe200078e00ff */
[----:B------:R-:W-:Y:S01]  /*09a0*/  LOP3.LUT R0, R0, 0x80000000, RZ, 0xfc, !PT ;  /* 0x8000000000007812 */ /* 0x000fe200078efcff */
[----:B------:R-:W-:Y:S01]  /*09b0*/  UMOV UR5, URZ ;  /* 0x000000ff00057c82 */ /* 0x000fe20008000000 */
[----:B------:R-:W-:-:S05]  /*09c0*/  UMOV UR4, URZ ;  /* 0x000000ff00047c82 */ /* 0x000fca0008000000 */
.L_x_1835:
        /* <DEDUP_REMOVED lines=43> */
[----:B------:R-:W-:Y:S01]  /*0c80*/  @P1 IMAD.MOV.U32 R11, RZ, RZ, R16 ;  /* 0x000000ffff0b1224 */ /* 0x000fe200078e0010 */
[----:B------:R-:W-:Y:S01]  /*0c90*/  @P2 MOV R0, R16 ;  /* 0x0000001000002202 */ /* 0x000fe20000000f00 */
[----:B------:R-:W-:Y:S01]  /*0ca0*/  @P1 IMAD.MOV.U32 R0, RZ, RZ, R17 ;  /* 0x000000ffff001224 */ /* 0x000fe200078e0011 */
[----:B------:R-:W-:Y:S01]  /*0cb0*/  @P0 MOV R11, R17 ;  /* 0x00000011000b0202 */ /* 0x000fe20000000f00 */
[----:B------:R-:W-:-:S04]  /*0cc0*/  @P0 IMAD.MOV.U32 R0, RZ, RZ, R18 ;  /* 0x000000ffff000224 */ /* 0x000fc800078e0012 */
[----:B------:R-:W-:Y:S01]  /*0cd0*/  @P3 IMAD.MOV.U32 R11, RZ, RZ, R18 ;  /* 0x000000ffff0b3224 */ /* 0x000fe200078e0012 */
[----:B------:R-:W-:Y:S01]  /*0ce0*/  @P3 MOV R0, R14 ;  /* 0x0000000e00003202 */ /* 0x000fe20000000f00 */
[----:B------:R-:W-:Y:S02]  /*0cf0*/  @P5 IMAD.MOV.U32 R11, RZ, RZ, R14 ;  /* 0x000000ffff0b5224 */ /* 0x000fe400078e000e */
[----:B------:R-:W-:Y:S01]  /*0d00*/  @P4 MOV R11, R9 ;  /* 0x00000009000b4202 */ /* 0x000fe20000000f00 */
[----:B------:R-:W-:-:S04]  /*0d10*/  @P5 IMAD.MOV.U32 R0, RZ, RZ, R9 ;  /* 0x000000ffff005224 */ /* 0x000fc800078e0009 */
[----:B------:R-:W-:Y:S01]  /*0d20*/  IMAD.MOV.U32 R12, RZ, RZ, R11 ;  /* 0x000000ffff0c7224 */ /* 0x000fe200078e000b */
[----:B------:R-:W-:Y:S06]  /*0d30*/  @!P6 BRA `(.L_x_1837) ;  /* 0x000000000028e947 */ /* 0x000fec0003800000 */
[----:B------:R-:W-:Y:S01]  /*0d40*/  @P1 IMAD.MOV.U32 R6, RZ, RZ, R15 ;  /* 0x000000ffff061224 */ /* 0x000fe200078e000f */
[----:B------:R-:W-:Y:S01]  /*0d50*/  @P0 MOV R6, R16 ;  /* 0x0000001000060202 */ /* 0x000fe20000000f00 */
[----:B------:R-:W-:Y:S01]  /*0d60*/  @P3 IMAD.MOV.U32 R6, RZ, RZ, R17 ;  /* 0x000000ffff063224 */ /* 0x000fe200078e0011 */
[----:B------:R-:W-:Y:S01]  /*0d70*/  ISETP.EQ.AND P0, PT, R13, 0x8, PT ;  /* 0x000000080d00780c */ /* 0x000fe20003f02270 */
[----:B------:R-:W-:Y:S01]  /*0d80*/  @P5 IMAD.MOV.U32 R6, RZ, RZ, R18 ;  /* 0x000000ffff065224 */ /* 0x000fe200078e0012 */
[----:B------:R-:W-:Y:S02]  /*0d90*/  @P4 MOV R6, R14 ;  /* 0x0000000e00064202 */ /* 0x000fe40000000f00 */
[----:B------:R-:W-:-:S04]  /*0da0*/  LOP3.LUT R11, R10, 0x1f, RZ, 0xc0, !PT ;  /* 0x0000001f0a0b7812 */ /* 0x000fc800078ec0ff */
[----:B------:R-:W-:-:S05]  /*0db0*/  SHF.L.W.U32.HI R0, R12, R11, R0 ;  /* 0x0000000b0c007219 */ /* 0x000fca0000010e00 */
[----:B------:R-:W-:-:S05]  /*0dc0*/  @P0 IMAD.MOV.U32 R6, RZ, RZ, R9 ;  /* 0x000000ffff060224 */ /* 0x000fca00078e0009 */
[----:B------:R-:W-:-:S07]  /*0dd0*/  SHF.L.W.U32.HI R12, R6, R11, R12 ;  /* 0x0000000b060c7219 */ /* 0x000fce0000010e0c */
.L_x_1837:
[----:B------:R-:W-:Y:S05]  /*0de0*/  BSYNC.RECONVERGENT B1 ;  /* 0x0000000000017941 */ /* 0x000fea0003800200 */
.L_x_1836:
        /* <DEDUP_REMOVED lines=18> */
.L_x_1834:
[----:B------:R-:W-:Y:S05]  /*0f10*/  BSYNC.RECONVERGENT B0 ;  /* 0x0000000000007941 */ /* 0x000fea0003800200 */
.L_x_1833:
[C---:B------:R-:W-:Y:S01]  /*0f20*/  LOP3.LUT R10, R9.reuse, 0x1, RZ, 0xc0, !PT ;  /* 0x00000001090a7812 */ /* 0x040fe200078ec0ff */
[----:B------:R-:W-:Y:S01]  /*0f30*/  FMUL R6, R0, R0 ;  /* 0x0000000000067220 */ /* 0x000fe20000400000 */
[----:B------:R-:W-:Y:S01]  /*0f40*/  MOV R11, 0x3c0885e4 ;  /* 0x3c0885e4000b7802 */ /* 0x000fe20000000f00 */
[----:B------:R-:W-:Y:S01]  /*0f50*/  VIADD R9, R9, 0x1 ;  /* 0x0000000109097836 */ /* 0x000fe20000000000 */
[----:B------:R-:W-:Y:S01]  /*0f60*/  ISETP.NE.U32.AND P0, PT, R10, 0x1, PT ;  /* 0x000000010a00780c */ /* 0x000fe20003f05070 */
[----:B------:R-:W-:Y:S02]  /*0f70*/  HFMA2 R10, -RZ, RZ, 1.541015625, -0.052001953125 ;  /* 0x3e2aaaa8ff0a7431 */ /* 0x000fe400000001ff */
[----:B------:R-:W-:Y:S01]  /*0f80*/  FFMA R7, R6, R7, -0.0013887860113754868507 ;  /* 0xbab607ed06077423 */ /* 0x000fe20000000007 */
[----:B------:R-:W-:Y:S01]  /*0f90*/  IMAD.MOV.U32 R12, RZ, RZ, 0x3f800000 ;  /* 0x3f800000ff0c7424 */ /* 0x000fe200078e00ff */
[----:B------:R-:W-:Y:S01]  /*0fa0*/  FSEL R11, R11, 0.041666727513074874878, !P0 ;  /* 0x3d2aaabb0b0b7808 */ /* 0x000fe20004000000 */
[----:B------:R-:W-:Y:S01]  /*0fb0*/  BSSY.RECONVERGENT B0, `(.L_x_1838) ;  /* 0x000004c000007945 */ /* 0x000fe20003800200 */
[----:B------:R-:W-:Y:S01]  /*0fc0*/  LOP3.LUT P1, RZ, R9, 0x2, RZ, 0xc0, !PT ;  /* 0x0000000209ff7812 */ /* 0x000fe2000782c0ff */
[----:B------:R-:W-:Y:S01]  /*0fd0*/  IMAD.MOV.U32 R9, RZ, RZ, 0x3bbb989d ;  /* 0x3bbb989dff097424 */ /* 0x000fe200078e00ff */
[----:B------:R-:W-:-:S02]  /*0fe0*/  FSEL R7, R7, -0.00019574658654164522886, P0 ;  /* 0xb94d415307077808 */ /* 0x000fc40000000000 */
[----:B------:R-:W-:Y:S02]  /*0ff0*/  FSEL R0, R0, 1, !P0 ;  /* 0x3f80000000007808 */ /* 0x000fe40004000000 */
[----:B------:R-:W-:Y:S01]  /*1000*/  FSEL R10, -R10, -0.4999999701976776123, !P0 ;  /* 0xbeffffff0a0a7808 */ /* 0x000fe20004000100 */
[C---:B------:R-:W-:Y:S02]  /*1010*/  FFMA R11, R6.reuse, R7, R11 ;  /* 0x00000007060b7223 */ /* 0x040fe4000000000b */
[C---:B------:R-:W-:Y:S02]  /*1020*/  FFMA R7, R6.reuse, R0, RZ ;  /* 0x0000000006077223 */ /* 0x040fe400000000ff */
[----:B------:R-:W-:Y:S01]  /*1030*/  FFMA R10, R6, R11, R10 ;  /* 0x0000000b060a7223 */ /* 0x000fe2000000000a */
[----:B------:R-:W-:-:S03]  /*1040*/  HFMA2 R11, -RZ, RZ, 1.5048828125, 33.21875 ;  /* 0x3e055027ff0b7431 */ /* 0x000fc600000001ff */
[----:B------:R-:W-:-:S04]  /*1050*/  FFMA R7, R7, R10, R0 ;  /* 0x0000000a07077223 */ /* 0x000fc80000000000 */
[----:B------:R-:W-:-:S04]  /*1060*/  @P1 FADD R7, RZ, -R7 ;  /* 0x80000007ff071221 */ /* 0x000fc80000000000 */
[----:B------:R-:W-:Y:S01]  /*1070*/  FMUL R8, R8, R7 ;  /* 0x0000000708087220 */ /* 0x000fe20000400000 */
[----:B------:R-:W-:-:S03]  /*1080*/  MOV R7, 0x437c0000 ;  /* 0x437c000000077802 */ /* 0x000fc60000000f00 */
[----:B------:R-:W-:-:S04]  /*1090*/  FFMA.SAT R0, R8, R9, 0.5 ;  /* 0x3f00000008007423 */ /* 0x000fc80000002009 */
[----:B------:R-:W-:-:S04]  /*10a0*/  FFMA.RM R0, R0, R7, 12582913 ;  /* 0x4b40000100007423 */ /* 0x000fc80000004007 */
[C---:B------:R-:W-:Y:S01]  /*10b0*/  FADD R7, R0.reuse, -12583039 ;  /* 0xcb40007f00077421 */ /* 0x040fe20000000000 */
[----:B------:R-:W-:-:S03]  /*10c0*/  IMAD.SHL.U32 R0, R0, 0x800000, RZ ;  /* 0x0080000000007824 */ /* 0x000fc600078e00ff */
[----:B------:R-:W-:-:S04]  /*10d0*/  FFMA R7, R8, 1.4426950216293334961, -R7 ;  /* 0x3fb8aa3b08077823 */ /* 0x000fc80000000807 */
[----:B------:R-:W-:-:S06]  /*10e0*/  FFMA R7, R8, 1.925963033500011079e-08, R7 ;  /* 0x32a5706008077823 */ /* 0x000fcc0000000007 */
[----:B------:R-:W0:Y:S02]  /*10f0*/  MUFU.EX2 R7, R7 ;  /* 0x0000000700077308 */ /* 0x000e240000000800 */
[----:B0-----:R-:W-:Y:S01]  /*1100*/  FFMA R0, R0, R7, 1 ;  /* 0x3f80000000007423 */ /* 0x001fe20000000007 */
[----:B------:R-:W-:-:S04]  /*1110*/  IMAD.MOV.U32 R7, RZ, RZ, 0x7f800000 ;  /* 0x7f800000ff077424 */ /* 0x000fc800078e00ff */
[----:B------:R-:W-:-:S13]  /*1120*/  FSETP.GEU.AND P0, PT, R0, 1.175494350822287508e-38, PT ;  /* 0x008000000000780b */ /* 0x000fda0003f0e000 */
[----:B------:R-:W-:-:S05]  /*1130*/  @!P0 FMUL R0, R0, 8388608 ;  /* 0x4b00000000008820 */ /* 0x000fca0000400000 */
[----:B------:R-:W-:-:S04]  /*1140*/  IADD3 R6, PT, PT, R0, -0x3f2aaaab, RZ ;  /* 0xc0d5555500067810 */ /* 0x000fc80007ffe0ff */
[----:B------:R-:W-:-:S05]  /*1150*/  LOP3.LUT R9, R6, 0xff800000, RZ, 0xc0, !PT ;  /* 0xff80000006097812 */ /* 0x000fca00078ec0ff */
[----:B------:R-:W-:Y:S01]  /*1160*/  IMAD.IADD R6, R0, 0x1, -R9 ;  /* 0x0000000100067824 */ /* 0x000fe200078e0a09 */
[----:B------:R-:W-:-:S03]  /*1170*/  I2FP.F32.S32 R9, R9 ;  /* 0x0000000900097245 */ /* 0x000fc60000201400 */
[----:B------:R-:W-:Y:S01]  /*1180*/  FADD R10, R6, -1 ;  /* 0xbf800000060a7421 */ /* 0x000fe20000000000 */
[----:B------:R-:W-:Y:S02]  /*1190*/  FSEL R6, RZ, -23, P0 ;  /* 0xc1b80000ff067808 */ /* 0x000fe40000000000 */
[----:B------:R-:W-:Y:S01]  /*11a0*/  ISETP.GT.U32.AND P0, PT, R0, 0x7f7fffff, PT ;  /* 0x7f7fffff0000780c */ /* 0x000fe20003f04070 */
[C---:B------:R-:W-:Y:S02]  /*11b0*/  FFMA R11, R10.reuse, -R11, 0.14084610342979431152 ;  /* 0x3e1039f60a0b7423 */ /* 0x040fe4000000080b */
[----:B------:R-:W-:Y:S02]  /*11c0*/  FFMA R6, R9, 1.1920928955078125e-07, R6 ;  /* 0x3400000009067823 */ /* 0x000fe40000000006 */
        /* <DEDUP_REMOVED lines=9> */
[----:B------:R-:W-:-:S03]  /*1260*/  MOV R10, 0x3c80f082 ;  /* 0x3c80f082000a7802 */ /* 0x000fc60000000f00 */
        /* <DEDUP_REMOVED lines=19> */
[----:B------:R-:W-:-:S04]  /*13a0*/  FFMA R9, R5, R9, R8 ;  /* 0x0000000905097223 */ /* 0x000fc80000000008 */
[----:B------:R-:W-:Y:S01]  /*13b0*/  FADD R6, |R9|, -RZ ;  /* 0x800000ff09067221 */ /* 0x000fe20000000200 */
[----:B------:R0:W1:Y:S04]  /*13c0*/  MUFU.RSQ R8, |R9| ;  /* 0x4000000900087308 */ /* 0x0000680000001400 */
[----:B------:R-:W-:-:S04]  /*13d0*/  IADD3 R0, PT, PT, R6, -0xd000000, RZ ;  /* 0xf300000006007810 */ /* 0x000fc80007ffe0ff */
[----:B------:R-:W-:-:S13]  /*13e0*/  ISETP.GT.U32.AND P0, PT, R0, 0x727fffff, PT ;  /* 0x727fffff0000780c */ /* 0x000fda0003f04070 */
[----:B01----:R-:W-:Y:S05]  /*13f0*/  @!P0 BRA `(.L_x_1839) ;  /* 0x00000000000c8947 */ /* 0x003fea0003800000 */
[----:B------:R-:W-:-:S07]  /*1400*/  MOV R11, 0x1420 ;  /* 0x00001420000b7802 */ /* 0x000fce0000000f00 */
[----:B------:R-:W-:Y:S05]  /*1410*/  CALL.REL.NOINC `($__internal_1_$__cuda_sm20_sqrt_rn_f32_slowpath) ;  /* 0x0000000000347944 */ /* 0x000fea0003c00000 */
[----:B------:R-:W-:Y:S05]  /*1420*/  BRA `(.L_x_1840) ;  /* 0x0000000000107947 */ /* 0x000fea0003800000 */
.L_x_1839:
[----:B------:R-:W-:Y:S01]  /*1430*/  FMUL.FTZ R0, |R9|, R8 ;  /* 0x0000000809007220 */ /* 0x000fe20000410200 */
[----:B------:R-:W-:-:S03]  /*1440*/  FMUL.FTZ R6, R8, 0.5 ;  /* 0x3f00000008067820 */ /* 0x000fc60000410000 */
[----:B------:R-:W-:-:S04]  /*1450*/  FFMA R7, -R0, R0, |R9| ;  /* 0x0000000000077223 */ /* 0x000fc80000000509 */
[----:B------:R-:W-:-:S07]  /*1460*/  FFMA R0, R7, R6, R0 ;  /* 0x0000000607007223 */ /* 0x000fce0000000000 */
.L_x_1840:
[----:B------:R-:W-:Y:S05]  /*1470*/  BSYNC.RECONVERGENT B0 ;  /* 0x0000000000007941 */ /* 0x000fea0003800200 */
.L_x_1838:
[----:B------:R-:W0:Y:S01]  /*1480*/  LDC.64 R6, c[0x0][0x388] ;  /* 0x0000e200ff067b82 */ /* 0x000e220000000a00 */
[----:B------:R-:W-:-:S04]  /*1490*/  FADD R3, R3, R0 ;  /* 0x0000000003037221 */ /* 0x000fc80000000000 */
[----:B------:R-:W-:-:S04]  /*14a0*/  FADD R4, R4, R3 ;  /* 0x0000000304047221 */ /* 0x000fc80000000000 */
[----:B------:R-:W-:Y:S01]  /*14b0*/  FADD R5, R5, R4 ;  /* 0x0000000405057221 */ /* 0x000fe20000000000 */
[----:B0-----:R-:W-:-:S05]  /*14c0*/  IMAD.WIDE R2, R2, 0x4, R6 ;  /* 0x0000000402027825 */ /* 0x001fca00078e0206 */
[----:B------:R-:W-:Y:S01]  /*14d0*/  STG.E desc[UR6][R2.64], R5 ;  /* 0x0000000502007986 */ /* 0x000fe2000c101906 */
[----:B------:R-:W-:Y:S05]  /*14e0*/  EXIT ;  /* 0x000000000000794d */ /* 0x000fea0003800000 */
        .weak           $__internal_1_$__cuda_sm20_sqrt_rn_f32_slowpath
        .type           $__internal_1_$__cuda_sm20_sqrt_rn_f32_slowpath,@function
        .size           $__internal_1_$__cuda_sm20_sqrt_rn_f32_slowpath,(.L_x_1856 - $__internal_1_$__cuda_sm20_sqrt_rn_f32_slowpath)
$__internal_1_$__cuda_sm20_sqrt_rn_f32_slowpath:
[----:B------:R-:W-:-:S13]  /*14f0*/  LOP3.LUT P0, RZ, R6, 0x7fffffff, RZ, 0xc0, !PT ;  /* 0x7fffffff06ff7812 */ /* 0x000fda000780c0ff */
[----:B------:R-:W-:Y:S05]  /*1500*/  @!P0 BRA `(.L_x_1841) ;  /* 0x0000000000448947 */ /* 0x000fea0003800000 */
[----:B------:R-:W-:Y:S01]  /*1510*/  FSETP.GEU.FTZ.AND P0, PT, R6, RZ, PT ;  /* 0x000000ff0600720b */ /* 0x000fe20003f1e000 */
[----:B------:R-:W-:-:S12]  /*1520*/  IMAD.MOV.U32 R0, RZ, RZ, R6 ;  /* 0x000000ffff007224 */ /* 0x000fd800078e0006 */
        /* <DEDUP_REMOVED lines=10> */
[----:B------:R-:W-:Y:S02]  /*15d0*/  @!P0 IMAD.MOV.U32 R6, RZ, RZ, R0 ;  /* 0x000000ffff068224 */ /* 0x000fe400078e0000 */
[----:B------:R-:W-:-:S04]  /*15e0*/  @P0 FADD.FTZ R9, -R8, -RZ ;  /* 0x800000ff08090221 */ /* 0x000fc80000010100 */
[----:B------:R-:W-:-:S04]  /*15f0*/  @P0 FFMA R9, R8, R9, R7 ;  /* 0x0000000908090223 */ /* 0x000fc80000000007 */
[----:B------:R-:W-:-:S04]  /*1600*/  @P0 FFMA R9, R9, R10, R8 ;  /* 0x0000000a09090223 */ /* 0x000fc80000000008 */
[----:B------:R-:W-:-:S07]  /*1610*/  @P0 FMUL.FTZ R6, R9, 2.3283064365386962891e-10 ;  /* 0x2f80000009060820 */ /* 0x000fce0000410000 */
.L_x_1841:
[----:B------:R-:W-:Y:S01]  /*1620*/  HFMA2 R7, -RZ, RZ, 0, 0 ;  /* 0x00000000ff077431 */ /* 0x000fe200000001ff */
[----:B------:R-:W-:Y:S01]  /*1630*/  MOV R0, R6 ;  /* 0x0000000600007202 */ /* 0x000fe20000000f00 */
[----:B------:R-:W-:-:S04]  /*1640*/  IMAD.MOV.U32 R6, RZ, RZ, R11 ;  /* 0x000000ffff067224 */ /* 0x000fc800078e000b */
[----:B------:R-:W-:Y:S05]  /*1650*/  RET.REL.NODEC R6 `(_Z10over_fusedPKfPfi) ;  /* 0xffffffe806687950 */ /* 0x000fea0003c3ffff */
.L_x_1842:
        /* <DEDUP_REMOVED lines=10> */
.L_x_1856:


//--------------------- .text._Z10fused_goodPKfPfi --------------------------
	.section	.text._Z10fused_goodPKfPfi,"ax",@progbits
	.align	128
        .global         _Z10fused_goodPKfPfi
        .type           _Z10fused_goodPKfPfi,@function
        .size           _Z10fused_goodPKfPfi,(.L_x_1857 - _Z10fused_goodPKfPfi)
        .other          _Z10fused_goodPKfPfi,@"STO_CUDA_ENTRY STV_DEFAULT"
_Z10fused_goodPKfPfi:
.text._Z10fused_goodPKfPfi:
        /* <DEDUP_REMOVED lines=13> */
[----:B--2---:R-:W-:-:S04]  /*00d0*/  FADD R0, R2, 1 ;  /* 0x3f80000002007421 */ /* 0x004fc80000000000 */
[----:B------:R-:W-:-:S04]  /*00e0*/  FADD R0, R0, R0 ;  /* 0x0000000000007221 */ /* 0x000fc80000000000 */
[----:B------:R0:W1:Y:S01]  /*00f0*/  MUFU.RSQ R7, R0 ;  /* 0x0000000000077308 */ /* 0x0000620000001400 */
[----:B------:R-:W-:-:S04]  /*0100*/  IADD3 R4, PT, PT, R0, -0xd000000, RZ ;  /* 0xf300000000047810 */ /* 0x000fc80007ffe0ff */
[----:B------:R-:W-:-:S13]  /*0110*/  ISETP.GT.U32.AND P0, PT, R4, 0x727fffff, PT ;  /* 0x727fffff0400780c */ /* 0x000fda0003f04070 */
[----:B01----:R-:W-:Y:S05]  /*0120*/  @!P0 BRA `(.L_x_1844) ;  /* 0x00000000000c8947 */ /* 0x003fea0003800000 */
[----:B------:R-:W-:-:S07]  /*0130*/  MOV R9, 0x150 ;  /* 0x0000015000097802 */ /* 0x000fce0000000f00 */
[----:B------:R-:W-:Y:S05]  /*0140*/  CALL.REL.NOINC `($__internal_2_$__cuda_sm20_sqrt_rn_f32_slowpath) ;  /* 0x0000000000287944 */ /* 0x000fea0003c00000 */
[----:B------:R-:W-:Y:S05]  /*0150*/  BRA `(.L_x_1845) ;  /* 0x0000000000107947 */ /* 0x000fea0003800000 */
.L_x_1844:
[----:B------:R-:W-:Y:S01]  /*0160*/  FMUL.FTZ R3, R0, R7 ;  /* 0x0000000700037220 */ /* 0x000fe20000410000 */
[----:B------:R-:W-:-:S03]  /*0170*/  FMUL.FTZ R7, R7, 0.5 ;  /* 0x3f00000007077820 */ /* 0x000fc60000410000 */
[----:B------:R-:W-:-:S04]  /*0180*/  FFMA R0, -R3, R3, R0 ;  /* 0x0000000303007223 */ /* 0x000fc80000000100 */
[----:B------:R-:W-:-:S07]  /*0190*/  FFMA R7, R0, R7, R3 ;  /* 0x0000000700077223 */ /* 0x000fce0000000003 */
.L_x_1845:
[----:B------:R-:W-:Y:S05]  /*01a0*/  BSYNC.RECONVERGENT B0 ;  /* 0x0000000000007941 */ /* 0x000fea0003800200 */
.L_x_1843:
[----:B------:R-:W0:Y:S02]  /*01b0*/  LDC.64 R2, c[0x0][0x388] ;  /* 0x0000e200ff027b82 */ /* 0x000e240000000a00 */
[----:B0-----:R-:W-:-:S05]  /*01c0*/  IMAD.WIDE R2, R5, 0x4, R2 ;  /* 0x0000000405027825 */ /* 0x001fca00078e0202 */
[----:B------:R-:W-:Y:S01]  /*01d0*/  STG.E desc[UR4][R2.64], R7 ;  /* 0x0000000702007986 */ /* 0x000fe2000c101904 */
[----:B------:R-:W-:Y:S05]  /*01e0*/  EXIT ;  /* 0x000000000000794d */ /* 0x000fea0003800000 */
        .weak           $__internal_2_$__cuda_sm20_sqrt_rn_f32_slowpath
        .type           $__internal_2_$__cuda_sm20_sqrt_rn_f32_slowpath,@function
        .size           $__internal_2_$__cuda_sm20_sqrt_rn_f32_slowpath,(.L_x_1857 - $__internal_2_$__cuda_sm20_sqrt_rn_f32_slowpath)
$__internal_2_$__cuda_sm20_sqrt_rn_f32_slowpath:
        /* <DEDUP_REMOVED lines=19> */
.L_x_1846:
[----:B------:R-:W-:Y:S01]  /*0320*/  HFMA2 R3, -RZ, RZ, 0, 0 ;  /* 0x00000000ff037431 */ /* 0x000fe200000001ff */
[----:B------:R-:W-:Y:S02]  /*0330*/  MOV R7, R2 ;  /* 0x0000000200077202 */ /* 0x000fe40000000f00 */
[----:B------:R-:W-:-:S04]  /*0340*/  MOV R2, R9 ;  /* 0x0000000900027202 */ /* 0x000fc80000000f00 */
[----:B------:R-:W-:Y:S05]  /*0350*/  RET.REL.NODEC R2 `(_Z10fused_goodPKfPfi) ;  /* 0xfffffffc02287950 */ /* 0x000fea0003c3ffff */
.L_x_1847:
        /* <DEDUP_REMOVED lines=10> */
.L_x_1857:


//--------------------- .text._Z15unfused_chain_3PKfPfi --------------------------
	.section	.text._Z15unfused_chain_3PKfPfi,"ax",@progbits
	.align	128
        .global         _Z15unfused_chain_3PKfPfi
        .type           _Z15unfused_chain_3PKfPfi,@function
        .size           _Z15unfused_chain_3PKfPfi,(.L_x_1858 - _Z15unfused_chain_3PKfPfi)
        .other          _Z15unfused_chain_3PKfPfi,@"STO_CUDA_ENTRY STV_DEFAULT"
_Z15unfused_chain_3PKfPfi:
.text._Z15unfused_chain_3PKfPfi:
        /* <DEDUP_REMOVED lines=13> */
[----:B--2---:R-:W-:Y:S01]  /*00d0*/  IADD3 R4, PT, PT, R0, -0xd000000, RZ ;  /* 0xf300000000047810 */ /* 0x004fe20007ffe0ff */
[----:B------:R0:W1:Y:S03]  /*00e0*/  MUFU.RSQ R7, R0 ;  /* 0x0000000000077308 */ /* 0x0000660000001400 */
[----:B------:R-:W-:-:S13]  /*00f0*/  ISETP.GT.U32.AND P0, PT, R4, 0x727fffff, PT ;  /* 0x727fffff0400780c */ /* 0x000fda0003f04070 */
[----:B0-----:R-:W-:Y:S05]  /*0100*/  @!P0 BRA `(.L_x_1849) ;  /* 0x00000000000c8947 */ /* 0x001fea0003800000 */
[----:B------:R-:W-:-:S07]  /*0110*/  MOV R9, 0x130 ;  /* 0x0000013000097802 */ /* 0x000fce0000000f00 */
[----:B-1----:R-:W-:Y:S05]  /*0120*/  CALL.REL.NOINC `($__internal_3_$__cuda_sm20_sqrt_rn_f32_slowpath) ;  /* 0x0000000000287944 */ /* 0x002fea0003c00000 */
[----:B------:R-:W-:Y:S05]  /*0130*/  BRA `(.L_x_1850) ;  /* 0x0000000000107947 */ /* 0x000fea0003800000 */
.L_x_1849:
[----:B-1----:R-:W-:Y:S01]  /*0140*/  FMUL.FTZ R3, R0, R7 ;  /* 0x0000000700037220 */ /* 0x002fe20000410000 */
[----:B------:R-:W-:-:S03]  /*0150*/  FMUL.FTZ R7, R7, 0.5 ;  /* 0x3f00000007077820 */ /* 0x000fc60000410000 */
[----:B------:R-:W-:-:S04]  /*0160*/  FFMA R0, -R3, R3, R0 ;  /* 0x0000000303007223 */ /* 0x000fc80000000100 */
[----:B------:R-:W-:-:S07]  /*0170*/  FFMA R7, R0, R7, R3 ;  /* 0x0000000700077223 */ /* 0x000fce0000000003 */
.L_x_1850:
[----:B------:R-:W-:Y:S05]  /*0180*/  BSYNC.RECONVERGENT B0 ;  /* 0x0000000000007941 */ /* 0x000fea0003800200 */
.L_x_1848:
[----:B------:R-:W0:Y:S02]  /*0190*/  LDC.64 R2, c[0x0][0x388] ;  /* 0x0000e200ff027b82 */ /* 0x000e240000000a00 */
[----:B0-----:R-:W-:-:S05]  /*01a0*/  IMAD.WIDE R2, R5, 0x4, R2 ;  /* 0x0000000405027825 */ /* 0x001fca00078e0202 */
[----:B------:R-:W-:Y:S01]  /*01b0*/  STG.E desc[UR4][R2.64], R7 ;  /* 0x0000000702007986 */ /* 0x000fe2000c101904 */
[----:B------:R-:W-:Y:S05]  /*01c0*/  EXIT ;  /* 0x000000000000794d */ /* 0x000fea0003800000 */
        .weak           $__internal_3_$__cuda_sm20_sqrt_rn_f32_slowpath
        .type           $__internal_3_$__cuda_sm20_sqrt_rn_f32_slowpath,@function
        .size           $__internal_3_$__cuda_sm20_sqrt_rn_f32_slowpath,(.L_x_1858 - $__internal_3_$__cuda_sm20_sqrt_rn_f32_slowpath)
$__internal_3_$__cuda_sm20_sqrt_rn_f32_slowpath:
        /* <DEDUP_REMOVED lines=19> */
.L_x_1851:
[----:B------:R-:W-:Y:S01]  /*0300*/  HFMA2 R3, -RZ, RZ, 0, 0 ;  /* 0x00000000ff037431 */ /* 0x000fe200000001ff */
[----:B------:R-:W-:Y:S02]  /*0310*/  MOV R7, R2 ;  /* 0x0000000200077202 */ /* 0x000fe40000000f00 */
[----:B------:R-:W-:-:S04]  /*0320*/  MOV R2, R9 ;  /* 0x0000000900027202 */ /* 0x000fc80000000f00 */
[----:B------:R-:W-:Y:S05]  /*0330*/  RET.REL.NODEC R2 `(_Z15unfused_chain_3PKfPfi) ;  /* 0xfffffffc02307950 */ /* 0x000fea0003c3ffff */
.L_x_1852:
        /* <DEDUP_REMOVED lines=12> */
.L_x_1858:


//--------------------- .text._Z15unfused_chain_2PKfPfi --------------------------
	.section	.text._Z15unfused_chain_2PKfPfi,"ax",@progbits
	.align	128
        .global         _Z15unfused_chain_2PKfPfi
        .type           _Z15unfused_chain_2PKfPfi,@function
        .size           _Z15unfused_chain_2PKfPfi,(.L_x_1868 - _Z15unfused_chain_2PKfPfi)
        .other          _Z15unfused_chain_2PKfPfi,@"STO_CUDA_ENTRY STV_DEFAULT"
_Z15unfused_chain_2PKfPfi:
.text._Z15unfused_chain_2PKfPfi:
        /* <DEDUP_REMOVED lines=14> */
[----:B---3--:R-:W-:-:S05]  /*00e0*/  FADD R7, R2, R2 ;  /* 0x0000000202077221 */ /* 0x008fca0000000000 */
[----:B------:R-:W-:Y:S01]  /*00f0*/  STG.E desc[UR4][R4.64], R7 ;  /* 0x0000000704007986 */ /* 0x000fe2000c101904 */
[----:B------:R-:W-:Y:S05]  /*0100*/  EXIT ;  /* 0x000000000000794d */ /* 0x000fea0003800000 */
.L_x_1853:
        /* <DEDUP_REMOVED lines=15> */
.L_x_1868:


//--------------------- .text._Z15unfused_chain_1PKfPfi --------------------------
	.section	.text._Z15unfused_chain_1PKfPfi,"ax",@progbits
	.align	128
        .global         _Z15unfused_chain_1PKfPfi
        .type           _Z15unfused_chain_1PKfPfi,@function
        .size           _Z15unfused_chain_1PKfPfi,(.L_x_1869 - _Z15unfused_chain_1PKfPfi)
        .other          _Z15unfused_chain_1PKfPfi,@"STO_CUDA_ENTRY STV_DEFAULT"
_Z15unfused_chain_1PKfPfi:
.text._Z15unfused_chain_1PKfPfi:
        /* <DEDUP_REMOVED lines=17> */
.L_x_1854:
        /* <DEDUP_REMOVED lines=15> */
.L_x_1869:


//--------------------- .nv.global.init           --------------------------
	.section	.nv.global.init,"aw",@progbits
	.align	4
.nv.global.init:
	.type		__cudart_i2opi_f,@object
	.size		__cudart_i2opi_f,(.L_0 - __cudart_i2opi_f)
__cudart_i2opi_f:
        /*0000*/ 	.byte	0x41, 0x90, 0x43, 0x3c, 0x99, 0x95, 0x62, 0xdb, 0xc0, 0xdd, 0x34, 0xf5, 0xd1, 0x57, 0x27, 0xfc
        /*0010*/ 	.byte	0x29, 0x15, 0x44, 0x4e, 0x6e, 0x83, 0xf9, 0xa2
.L_0:


//--------------------- .nv.shared.reserved.0     --------------------------
	.section	.nv.shared.reserved.0,"aw",@nobits
	.weak		__nv_reservedSMEM_offset_0_alias
	.size		__nv_reservedSMEM_offset_0_alias, 0, 64
	.other		__nv_reservedSMEM_offset_0_alias,@"STO_CUDA_RESERVED_SHARED STV_DEFAULT"
__nv_reservedSMEM_offset_0_alias:
	.zero		0
	.zero		64


//--------------------- .nv.constant0._Z17light_postprocessPKfPfi --------------------------
	.section	.nv.constant0._Z17light_postprocessPKfPfi,"a",@progbits
	.sectionflags	@""
	.align	4
.nv.constant0._Z17light_postprocessPKfPfi:
	.zero		916


//--------------------- .nv.constant0._Z13compute_heavyPKfPfi --------------------------
	.section	.nv.constant0._Z13compute_heavyPKfPfi,"a",@progbits
	.sectionflags	@""
	.align	4
.nv.constant0._Z13compute_heavyPKfPfi:
	.zero		916


//--------------------- .nv.constant0._Z13col_normalizePfPKfii --------------------------
	.section	.nv.constant0._Z13col_normalizePfPKfii,"a",@progbits
	.sectionflags	@""
	.align	4
.nv.constant0._Z13col_normalizePfPKfii:
	.zero		920


//--------------------- .nv.constant0._Z7row_sumPKfPfii --------------------------
	.section	.nv.constant0._Z7row_sumPKfPfii,"a",@progbits
	.sectionflags	@""
	.align	4
.nv.constant0._Z7row_sumPKfPfii:
	.zero		920


//--------------------- .nv.constant0._Z16staged_compute_2PKfS0_Pfi --------------------------
	.section	.nv.constant0._Z16staged_compute_2PKfS0_Pfi,"a",@progbits
	.sectionflags	@""
	.align	4
.nv.constant0._Z16staged_compute_2PKfS0_Pfi:
	.zero		924


//--------------------- .nv.constant0._Z14staged_computePKfPfi --------------------------
	.section	.nv.constant0._Z14staged_computePKfPfi,"a",@progbits
	.sectionflags	@""
	.align	4
.nv.constant0._Z14staged_computePKfPfi:
	.zero		916


//--------------------- .nv.constant0._Z10over_fusedPKfPfi --------------------------
	.section	.nv.constant0._Z10over_fusedPKfPfi,"a",@progbits
	.sectionflags	@""
	.align	4
.nv.constant0._Z10over_fusedPKfPfi:
	.zero		916


//--------------------- .nv.constant0._Z10fused_goodPKfPfi --------------------------
	.section	.nv.constant0._Z10fused_goodPKfPfi,"a",@progbits
	.sectionflags	@""
	.align	4
.nv.constant0._Z10fused_goodPKfPfi:
	.zero		916


//--------------------- .nv.constant0._Z15unfused_chain_3PKfPfi --------------------------
	.section	.nv.constant0._Z15unfused_chain_3PKfPfi,"a",@progbits
	.sectionflags	@""
	.align	4
.nv.constant0._Z15unfused_chain_3PKfPfi:
	.zero		916


//--------------------- .nv.constant0._Z15unfused_chain_2PKfPfi --------------------------
	.section	.nv.constant0._Z15unfused_chain_2PKfPfi,"a",@progbits
	.sectionflags	@""
	.align	4
.nv.constant0._Z15unfused_chain_2PKfPfi:
	.zero		916


//--------------------- .nv.constant0._Z15unfused_chain_1PKfPfi --------------------------
	.section	.nv.constant0._Z15unfused_chain_1PKfPfi,"a",@progbits
	.sectionflags	@""
	.align	4
.nv.constant0._Z15unfused_chain_1PKfPfi:
	.zero		916


//--------------------- SYMBOLS --------------------------

	.type		.nv.reservedSmem.offset0,@object
	.size		.nv.reservedSmem.offset0,0x4
